	.target	sm_100a

	.elftype	@"ET_EXEC"


//--------------------- .note.nv.tkinfo           --------------------------
	.section	.note.nv.tkinfo,"",@"SHT_NOTE"
	.sectionflags	@"SHF_NOTE_NV_TKINFO"
	.tkinfo
        /*0018*/ 	.word	0x00000002
        /*0030*/ 	.string	""
        /*0030*/ 	.string	"ptxas"
        /*0030*/ 	.string	"Cuda compilation tools, release 13.0, V13.0.88"
        /*0030*/ 	.string	"Build cuda_13.0.r13.0/compiler.36424714_0"
        /*0030*/ 	.string	"-arch sm_100a -m 64 "



//--------------------- .note.nv.cuinfo           --------------------------
	.section	.note.nv.cuinfo,"",@"SHT_NOTE"
	.sectionflags	@"SHF_NOTE_NV_CUINFO"
        /*0018*/ 	.short	0x0002
        /*001a*/ 	.short	0x0064
        /*001c*/ 	.short	0x0082
	.zero		2


//--------------------- .nv.info                  --------------------------
	.section	.nv.info,"",@"SHT_CUDA_INFO"
	.align	4


	//----- nvinfo : EIATTR_REGCOUNT
	.align		4
        /*0000*/ 	.byte	0x04, 0x2f
        /*0002*/ 	.short	(.L_19 - .L_18)
	.align		4
.L_18:
        /*0004*/ 	.word	index@(_ZN7cutlass13device_kernelINS_4gemm6kernel13GemmUniversalIN4cute5tupleIJiiiiEEENS1_10collective13CollectiveMmaINS1_46MainloopSm100TmaUmmaWarpSpecializedBlockScaledILi7ELi2ELi1ENS5_IJNS4_1CILi4EEENSA_ILi1EEESC_EEEEENS5_IJNSA_ILi128EEENSA_ILi256EEESF_EEENS5_IJNS_12float_e2m1_tENS_13float_ue8m0_tEEEENS5_IJNS5_IJlSC_lEEENS4_6LayoutINS5_IJNS5_IJNS5_IJNSA_ILi32EEESB_EEEiEEESP_NS5_IJSC_iEEEEEENS5_IJNS5_IJNS5_IJNSA_ILi16EEESB_EEEiEEENS5_IJNS5_IJNSA_ILi0EEESC_EEENSA_ILi512EEEEEENS5_IJSV_iEEEEEEEEEEESK_S12_NS4_8TiledMMAINS4_8MMA_AtomIJNS4_17SM100_MMA_MXF4_SSISI_SI_fSJ_Li128ELi256ELi32ELNS4_4UMMA5MajorE0ELS17_0ELNS16_7ScaleInE0ELS18_0EEEEEENSM_INS5_IJSC_SC_SC_EEENS5_IJSV_SV_SV_EEEEENS5_IJNS4_10UnderscoreES1E_S1E_EEEEENS5_IJNS4_13SM90_TMA_LOADES1H_EEENS5_IJNS4_14ComposedLayoutINS4_7SwizzleILi2ELi4ELi3EEENS4_18smem_ptr_flag_bitsILi4EEENSM_INS5_IJNSA_ILi8EEESF_EEENS5_IJSF_SC_EEEEEEENSM_INS5_IJNS5_IJNS5_IJSO_SC_EEENS5_IJSN_NSA_ILi2EEEEEEEEESC_NS5_IJS1U_SC_EEEEEENS5_IJNS5_IJNS5_IJST_SX_EEESW_EEESV_NS5_IJS1U_SX_EEEEEEEEEEEvNS4_8identityENS5_IJNS4_23SM90_TMA_LOAD_MULTICASTES26_EEENS5_IJS1S_NSM_INS5_IJNS5_IJNS5_IJSO_S1U_EEES1V_EEESC_S1X_EEENS5_IJS20_SV_NS5_IJS1U_NSA_ILi1024EEEEEEEEEEEEEEvS25_EENS_8epilogue10collective18CollectiveEpilogueINS2H_23Sm100TmaWarpSpecializedILi4ELi2ELi32ELb1ELb0EEEJNS5_IJNSA_ILi64EEESG_SF_EEENS5_IJNSM_IS2M_SC_EENSM_IS1V_NS5_IJSC_SF_EEEEEEEENS_10bfloat16_tESL_S2S_SL_NS2H_6fusion15FusionCallbacksIS2L_NS2T_17LinearCombinationIS2S_fS2S_fLNS_15FloatRoundStyleE2EEES2N_S2R_JEEENS4_5SM1004TMEM4LOAD26SM100_TMEM_LOAD_32dp32b32xES1H_NS1J_IS1L_NS1M_ILi16EEENSM_INS5_IJS1O_SN_EEENS5_IJSN_SC_EEEEEEENS4_39AutoVectorizingCopyWithAssumedAlignmentILi128EEENS4_14SM90_TMA_STOREES37_S39_S39_EEEvvEEEEvNT_6ParamsE)
        /*0008*/ 	.word	0x000000de


	//----- nvinfo : EIATTR_FRAME_SIZE
	.align		4
.L_19:
        /*000c*/ 	.byte	0x04, 0x11
        /*000e*/ 	.short	(.L_21 - .L_20)
	.align		4
.L_20:
        /*0010*/ 	.word	index@($__internal_2_$__cuda_sm10x_tcgen05_guardrail_trap_unallocated_columns_being_dealloced)
        /*0014*/ 	.word	0x00000000


	//----- nvinfo : EIATTR_FRAME_SIZE
	.align		4
.L_21:
        /*0018*/ 	.byte	0x04, 0x11
        /*001a*/ 	.short	(.L_23 - .L_22)
	.align		4
.L_22:
        /*001c*/ 	.word	index@($__internal_1_$__cuda_sm10x_tcgen05_guardrail_trap_phase_invalid_during_alloc)
        /*0020*/ 	.word	0x00000000


	//----- nvinfo : EIATTR_FRAME_SIZE
	.align		4
.L_23:
        /*0024*/ 	.byte	0x04, 0x11
        /*0026*/ 	.short	(.L_25 - .L_24)
	.align		4
.L_24:
        /*0028*/ 	.word	index@($__internal_0_$__cuda_sm10x_tcgen05_guardrail_trap_col_being_dealloced_not_returned_by_alloc)
        /*002c*/ 	.word	0x00000000


	//----- nvinfo : EIATTR_FRAME_SIZE
	.align		4
.L_25:
        /*0030*/ 	.byte	0x04, 0x11
        /*0032*/ 	.short	(.L_27 - .L_26)
	.align		4
.L_26:
        /*0034*/ 	.word	index@(_ZN7cutlass13device_kernelINS_4gemm6kernel13GemmUniversalIN4cute5tupleIJiiiiEEENS1_10collective13CollectiveMmaINS1_46MainloopSm100TmaUmmaWarpSpecializedBlockScaledILi7ELi2ELi1ENS5_IJNS4_1CILi4EEENSA_ILi1EEESC_EEEEENS5_IJNSA_ILi128EEENSA_ILi256EEESF_EEENS5_IJNS_12float_e2m1_tENS_13float_ue8m0_tEEEENS5_IJNS5_IJlSC_lEEENS4_6LayoutINS5_IJNS5_IJNS5_IJNSA_ILi32EEESB_EEEiEEESP_NS5_IJSC_iEEEEEENS5_IJNS5_IJNS5_IJNSA_ILi16EEESB_EEEiEEENS5_IJNS5_IJNSA_ILi0EEESC_EEENSA_ILi512EEEEEENS5_IJSV_iEEEEEEEEEEESK_S12_NS4_8TiledMMAINS4_8MMA_AtomIJNS4_17SM100_MMA_MXF4_SSISI_SI_fSJ_Li128ELi256ELi32ELNS4_4UMMA5MajorE0ELS17_0ELNS16_7ScaleInE0ELS18_0EEEEEENSM_INS5_IJSC_SC_SC_EEENS5_IJSV_SV_SV_EEEEENS5_IJNS4_10UnderscoreES1E_S1E_EEEEENS5_IJNS4_13SM90_TMA_LOADES1H_EEENS5_IJNS4_14ComposedLayoutINS4_7SwizzleILi2ELi4ELi3EEENS4_18smem_ptr_flag_bitsILi4EEENSM_INS5_IJNSA_ILi8EEESF_EEENS5_IJSF_SC_EEEEEEENSM_INS5_IJNS5_IJNS5_IJSO_SC_EEENS5_IJSN_NSA_ILi2EEEEEEEEESC_NS5_IJS1U_SC_EEEEEENS5_IJNS5_IJNS5_IJST_SX_EEESW_EEESV_NS5_IJS1U_SX_EEEEEEEEEEEvNS4_8identityENS5_IJNS4_23SM90_TMA_LOAD_MULTICASTES26_EEENS5_IJS1S_NSM_INS5_IJNS5_IJNS5_IJSO_S1U_EEES1V_EEESC_S1X_EEENS5_IJS20_SV_NS5_IJS1U_NSA_ILi1024EEEEEEEEEEEEEEvS25_EENS_8epilogue10collective18CollectiveEpilogueINS2H_23Sm100TmaWarpSpecializedILi4ELi2ELi32ELb1ELb0EEEJNS5_IJNSA_ILi64EEESG_SF_EEENS5_IJNSM_IS2M_SC_EENSM_IS1V_NS5_IJSC_SF_EEEEEEEENS_10bfloat16_tESL_S2S_SL_NS2H_6fusion15FusionCallbacksIS2L_NS2T_17LinearCombinationIS2S_fS2S_fLNS_15FloatRoundStyleE2EEES2N_S2R_JEEENS4_5SM1004TMEM4LOAD26SM100_TMEM_LOAD_32dp32b32xES1H_NS1J_IS1L_NS1M_ILi16EEENSM_INS5_IJS1O_SN_EEENS5_IJSN_SC_EEEEEEENS4_39AutoVectorizingCopyWithAssumedAlignmentILi128EEENS4_14SM90_TMA_STOREES37_S39_S39_EEEvvEEEEvNT_6ParamsE)
        /*0038*/ 	.word	0x00000000


	//----- nvinfo : EIATTR_MIN_STACK_SIZE
	.align		4
.L_27:
        /*003c*/ 	.byte	0x04, 0x12
        /*003e*/ 	.short	(.L_29 - .L_28)
	.align		4
.L_28:
        /*0040*/ 	.word	index@(_ZN7cutlass13device_kernelINS_4gemm6kernel13GemmUniversalIN4cute5tupleIJiiiiEEENS1_10collective13CollectiveMmaINS1_46MainloopSm100TmaUmmaWarpSpecializedBlockScaledILi7ELi2ELi1ENS5_IJNS4_1CILi4EEENSA_ILi1EEESC_EEEEENS5_IJNSA_ILi128EEENSA_ILi256EEESF_EEENS5_IJNS_12float_e2m1_tENS_13float_ue8m0_tEEEENS5_IJNS5_IJlSC_lEEENS4_6LayoutINS5_IJNS5_IJNS5_IJNSA_ILi32EEESB_EEEiEEESP_NS5_IJSC_iEEEEEENS5_IJNS5_IJNS5_IJNSA_ILi16EEESB_EEEiEEENS5_IJNS5_IJNSA_ILi0EEESC_EEENSA_ILi512EEEEEENS5_IJSV_iEEEEEEEEEEESK_S12_NS4_8TiledMMAINS4_8MMA_AtomIJNS4_17SM100_MMA_MXF4_SSISI_SI_fSJ_Li128ELi256ELi32ELNS4_4UMMA5MajorE0ELS17_0ELNS16_7ScaleInE0ELS18_0EEEEEENSM_INS5_IJSC_SC_SC_EEENS5_IJSV_SV_SV_EEEEENS5_IJNS4_10UnderscoreES1E_S1E_EEEEENS5_IJNS4_13SM90_TMA_LOADES1H_EEENS5_IJNS4_14ComposedLayoutINS4_7SwizzleILi2ELi4ELi3EEENS4_18smem_ptr_flag_bitsILi4EEENSM_INS5_IJNSA_ILi8EEESF_EEENS5_IJSF_SC_EEEEEEENSM_INS5_IJNS5_IJNS5_IJSO_SC_EEENS5_IJSN_NSA_ILi2EEEEEEEEESC_NS5_IJS1U_SC_EEEEEENS5_IJNS5_IJNS5_IJST_SX_EEESW_EEESV_NS5_IJS1U_SX_EEEEEEEEEEEvNS4_8identityENS5_IJNS4_23SM90_TMA_LOAD_MULTICASTES26_EEENS5_IJS1S_NSM_INS5_IJNS5_IJNS5_IJSO_S1U_EEES1V_EEESC_S1X_EEENS5_IJS20_SV_NS5_IJS1U_NSA_ILi1024EEEEEEEEEEEEEEvS25_EENS_8epilogue10collective18CollectiveEpilogueINS2H_23Sm100TmaWarpSpecializedILi4ELi2ELi32ELb1ELb0EEEJNS5_IJNSA_ILi64EEESG_SF_EEENS5_IJNSM_IS2M_SC_EENSM_IS1V_NS5_IJSC_SF_EEEEEEEENS_10bfloat16_tESL_S2S_SL_NS2H_6fusion15FusionCallbacksIS2L_NS2T_17LinearCombinationIS2S_fS2S_fLNS_15FloatRoundStyleE2EEES2N_S2R_JEEENS4_5SM1004TMEM4LOAD26SM100_TMEM_LOAD_32dp32b32xES1H_NS1J_IS1L_NS1M_ILi16EEENSM_INS5_IJS1O_SN_EEENS5_IJSN_SC_EEEEEEENS4_39AutoVectorizingCopyWithAssumedAlignmentILi128EEENS4_14SM90_TMA_STOREES37_S39_S39_EEEvvEEEEvNT_6ParamsE)
        /*0044*/ 	.word	0x00000000
.L_29:


//--------------------- .nv.compat                --------------------------
	.section	.nv.compat,"",@"SHT_CUDA_COMPAT_INFO"
	.align	4
        /*0000*/ 	.byte	0x02, 0x09, 0x01, 0x00, 0x02, 0x02, 0x02, 0x00, 0x02, 0x05, 0x05, 0x00, 0x03, 0x07, 0x01, 0x01
        /*0010*/ 	.byte	0x02, 0x03, 0x01, 0x00, 0x02, 0x06, 0x01, 0x00, 0x04, 0x0b, 0x08, 0x00, 0x09, 0x00, 0x00, 0x00
        /*0020*/ 	.byte	0x00, 0x00, 0x00, 0x00


//--------------------- .nv.info._ZN7cutlass13device_kernelINS_4gemm6kernel13GemmUniversalIN4cute5tupleIJiiiiEEENS1_10collective13CollectiveMmaINS1_46MainloopSm100TmaUmmaWarpSpecializedBlockScaledILi7ELi2ELi1ENS5_IJNS4_1CILi4EEENSA_ILi1EEESC_EEEEENS5_IJNSA_ILi128EEENSA_ILi256EEESF_EEENS5_IJNS_12float_e2m1_tENS_13float_ue8m0_tEEEENS5_IJNS5_IJlSC_lEEENS4_6LayoutINS5_IJNS5_IJNS5_IJNSA_ILi32EEESB_EEEiEEESP_NS5_IJSC_iEEEEEENS5_IJNS5_IJNS5_IJNSA_ILi16EEESB_EEEiEEENS5_IJNS5_IJNSA_ILi0EEESC_EEENSA_ILi512EEEEEENS5_IJSV_iEEEEEEEEEEESK_S12_NS4_8TiledMMAINS4_8MMA_AtomIJNS4_17SM100_MMA_MXF4_SSISI_SI_fSJ_Li128ELi256ELi32ELNS4_4UMMA5MajorE0ELS17_0ELNS16_7ScaleInE0ELS18_0EEEEEENSM_INS5_IJSC_SC_SC_EEENS5_IJSV_SV_SV_EEEEENS5_IJNS4_10UnderscoreES1E_S1E_EEEEENS5_IJNS4_13SM90_TMA_LOADES1H_EEENS5_IJNS4_14ComposedLayoutINS4_7SwizzleILi2ELi4ELi3EEENS4_18smem_ptr_flag_bitsILi4EEENSM_INS5_IJNSA_ILi8EEESF_EEENS5_IJSF_SC_EEEEEEENSM_INS5_IJNS5_IJNS5_IJSO_SC_EEENS5_IJSN_NSA_ILi2EEEEEEEEESC_NS5_IJS1U_SC_EEEEEENS5_IJNS5_IJNS5_IJST_SX_EEESW_EEESV_NS5_IJS1U_SX_EEEEEEEEEEEvNS4_8identityENS5_IJNS4_23SM90_TMA_LOAD_MULTICASTES26_EEENS5_IJS1S_NSM_INS5_IJNS5_IJNS5_IJSO_S1U_EEES1V_EEESC_S1X_EEENS5_IJS20_SV_NS5_IJS1U_NSA_ILi1024EEEEEEEEEEEEEEvS25_EENS_8epilogue10collective18CollectiveEpilogueINS2H_23Sm100TmaWarpSpecializedILi4ELi2ELi32ELb1ELb0EEEJNS5_IJNSA_ILi64EEESG_SF_EEENS5_IJNSM_IS2M_SC_EENSM_IS1V_NS5_IJSC_SF_EEEEEEEENS_10bfloat16_tESL_S2S_SL_NS2H_6fusion15FusionCallbacksIS2L_NS2T_17LinearCombinationIS2S_fS2S_fLNS_15FloatRoundStyleE2EEES2N_S2R_JEEENS4_5SM1004TMEM4LOAD26SM100_TMEM_LOAD_32dp32b32xES1H_NS1J_IS1L_NS1M_ILi16EEENSM_INS5_IJS1O_SN_EEENS5_IJSN_SC_EEEEEEENS4_39AutoVectorizingCopyWithAssumedAlignmentILi128EEENS4_14SM90_TMA_STOREES37_S39_S39_EEEvvEEEEvNT_6ParamsE --------------------------
	.section	.nv.info._ZN7cutlass13device_kernelINS_4gemm6kernel13GemmUniversalIN4cute5tupleIJiiiiEEENS1_10collective13CollectiveMmaINS1_46MainloopSm100TmaUmmaWarpSpecializedBlockScaledILi7ELi2ELi1ENS5_IJNS4_1CILi4EEENSA_ILi1EEESC_EEEEENS5_IJNSA_ILi128EEENSA_ILi256EEESF_EEENS5_IJNS_12float_e2m1_tENS_13float_ue8m0_tEEEENS5_IJNS5_IJlSC_lEEENS4_6LayoutINS5_IJNS5_IJNS5_IJNSA_ILi32EEESB_EEEiEEESP_NS5_IJSC_iEEEEEENS5_IJNS5_IJNS5_IJNSA_ILi16EEESB_EEEiEEENS5_IJNS5_IJNSA_ILi0EEESC_EEENSA_ILi512EEEEEENS5_IJSV_iEEEEEEEEEEESK_S12_NS4_8TiledMMAINS4_8MMA_AtomIJNS4_17SM100_MMA_MXF4_SSISI_SI_fSJ_Li128ELi256ELi32ELNS4_4UMMA5MajorE0ELS17_0ELNS16_7ScaleInE0ELS18_0EEEEEENSM_INS5_IJSC_SC_SC_EEENS5_IJSV_SV_SV_EEEEENS5_IJNS4_10UnderscoreES1E_S1E_EEEEENS5_IJNS4_13SM90_TMA_LOADES1H_EEENS5_IJNS4_14ComposedLayoutINS4_7SwizzleILi2ELi4ELi3EEENS4_18smem_ptr_flag_bitsILi4EEENSM_INS5_IJNSA_ILi8EEESF_EEENS5_IJSF_SC_EEEEEEENSM_INS5_IJNS5_IJNS5_IJSO_SC_EEENS5_IJSN_NSA_ILi2EEEEEEEEESC_NS5_IJS1U_SC_EEEEEENS5_IJNS5_IJNS5_IJST_SX_EEESW_EEESV_NS5_IJS1U_SX_EEEEEEEEEEEvNS4_8identityENS5_IJNS4_23SM90_TMA_LOAD_MULTICASTES26_EEENS5_IJS1S_NSM_INS5_IJNS5_IJNS5_IJSO_S1U_EEES1V_EEESC_S1X_EEENS5_IJS20_SV_NS5_IJS1U_NSA_ILi1024EEEEEEEEEEEEEEvS25_EENS_8epilogue10collective18CollectiveEpilogueINS2H_23Sm100TmaWarpSpecializedILi4ELi2ELi32ELb1ELb0EEEJNS5_IJNSA_ILi64EEESG_SF_EEENS5_IJNSM_IS2M_SC_EENSM_IS1V_NS5_IJSC_SF_EEEEEEEENS_10bfloat16_tESL_S2S_SL_NS2H_6fusion15FusionCallbacksIS2L_NS2T_17LinearCombinationIS2S_fS2S_fLNS_15FloatRoundStyleE2EEES2N_S2R_JEEENS4_5SM1004TMEM4LOAD26SM100_TMEM_LOAD_32dp32b32xES1H_NS1J_IS1L_NS1M_ILi16EEENSM_INS5_IJS1O_SN_EEENS5_IJSN_SC_EEEEEEENS4_39AutoVectorizingCopyWithAssumedAlignmentILi128EEENS4_14SM90_TMA_STOREES37_S39_S39_EEEvvEEEEvNT_6ParamsE,"",@"SHT_CUDA_INFO"
	.sectionflags	@""
	.align	4


	//----- nvinfo : EIATTR_CUDA_API_VERSION
	.align		4
        /*0000*/ 	.byte	0x04, 0x37
        /*0002*/ 	.short	(.L_31 - .L_30)
.L_30:
        /*0004*/ 	.word	0x00000082


	//----- nvinfo : EIATTR_KPARAM_INFO
	.align		4
.L_31:
        /*0008*/ 	.byte	0x04, 0x17
        /*000a*/ 	.short	(.L_33 - .L_32)
.L_32:
        /*000c*/ 	.word	0x00000000
        /*0010*/ 	.short	0x0000
        /*0012*/ 	.short	0x0000
        /*0014*/ 	.byte	0x00, 0xf0, 0x01, 0x30


	//----- nvinfo : EIATTR_AT_ENTRY_FRAGMENTS
	.align		4
.L_33:
        /*0018*/ 	.byte	0x04, 0x4f
        /*001a*/ 	.short	(.L_35 - .L_34)


	//   ....[0]....
.L_34:
        /*001c*/ 	.word	0x00000006


	//----- nvinfo : EIATTR_RESERVED_SMEM_USED
	.align		4
.L_35:
        /*0020*/ 	.byte	0x01, 0x41
	.zero		2


	//----- nvinfo : EIATTR_SPARSE_MMA_MASK
	.align		4
        /*0024*/ 	.byte	0x03, 0x50
        /*0026*/ 	.short	0x0000


	//----- nvinfo : EIATTR_TCGEN05_1CTA_USED
	.align		4
        /*0028*/ 	.byte	0x01, 0x51
	.zero		2


	//----- nvinfo : EIATTR_MAXREG_COUNT
	.align		4
        /*002c*/ 	.byte	0x03, 0x1b
        /*002e*/ 	.short	0x00ff


	//----- nvinfo : EIATTR_NUM_BARRIERS
	.align		4
        /*0030*/ 	.byte	0x02, 0x4c
        /*0032*/ 	.byte	0x07
	.zero		1


	//----- nvinfo : EIATTR_EXTERNS
	.align		4
        /*0034*/ 	.byte	0x04, 0x0f
        /*0036*/ 	.short	(.L_37 - .L_36)


	//   ....[0]....
	.align		4
.L_36:
        /*0038*/ 	.word	index@(__assertfail)


	//----- nvinfo : EIATTR_MERCURY_ISA_VERSION
	.align		4
.L_37:
        /*003c*/ 	.byte	0x03, 0x5f
        /*003e*/ 	.short	0x0101


	//----- nvinfo : EIATTR_INT_WARP_WIDE_INSTR_OFFSETS
	.align		4
        /*0040*/ 	.byte	0x04, 0x31
        /*0042*/ 	.short	(.L_39 - .L_38)


	//   ....[0]....
.L_38:
        /*0044*/ 	.word	0x00000de0


	//   ....[1]....
        /*0048*/ 	.word	0x00000ea0


	//   ....[2]....
        /*004c*/ 	.word	0x00004900


	//   ....[3]....
        /*0050*/ 	.word	0x00004920


	//   ....[4]....
        /*0054*/ 	.word	0x00004950


	//   ....[5]....
        /*0058*/ 	.word	0x00005590


	//   ....[6]....
        /*005c*/ 	.word	0x00005630


	//   ....[7]....
        /*0060*/ 	.word	0x000056e0


	//   ....[8]....
        /*0064*/ 	.word	0x00005750


	//   ....[9]....
        /*0068*/ 	.word	0x00005800


	//   ....[10]....
        /*006c*/ 	.word	0x000058d0


	//   ....[11]....
        /*0070*/ 	.word	0x00005950


	//   ....[12]....
        /*0074*/ 	.word	0x000059e0


	//   ....[13]....
        /*0078*/ 	.word	0x00005ab0


	//   ....[14]....
        /*007c*/ 	.word	0x00005b20


	//   ....[15]....
        /*0080*/ 	.word	0x00005be0


	//   ....[16]....
        /*0084*/ 	.word	0x00005ca0


	//   ....[17]....
        /*0088*/ 	.word	0x00005d20


	//   ....[18]....
        /*008c*/ 	.word	0x00005db0


	//   ....[19]....
        /*0090*/ 	.word	0x00005ea0


	//   ....[20]....
        /*0094*/ 	.word	0x00005f10


	//   ....[21]....
        /*0098*/ 	.word	0x00006070


	//   ....[22]....
        /*009c*/ 	.word	0x000060a0


	//   ....[23]....
        /*00a0*/ 	.word	0x00006110


	//   ....[24]....
        /*00a4*/ 	.word	0x000061c0


	//   ....[25]....
        /*00a8*/ 	.word	0x00006290


	//   ....[26]....
        /*00ac*/ 	.word	0x00006330


	//   ....[27]....
        /*00b0*/ 	.word	0x000063f0


	//   ....[28]....
        /*00b4*/ 	.word	0x00006500


	//----- nvinfo : EIATTR_COOP_GROUP_MASK_REGIDS
	.align		4
.L_39:
        /*00b8*/ 	.byte	0x04, 0x29
        /*00ba*/ 	.short	(.L_41 - .L_40)


	//   ....[0]....
.L_40:
        /*00bc*/ 	.word	0xffffffff


	//   ....[1]....
        /*00c0*/ 	.word	0xffffffff


	//   ....[2]....
        /*00c4*/ 	.word	0xffffffff


	//   ....[3]....
        /*00c8*/ 	.word	0xffffffff


	//   ....[4]....
        /*00cc*/ 	.word	0xffffffff


	//   ....[5]....
        /*00d0*/ 	.word	0xffffffff


	//   ....[6]....
        /*00d4*/ 	.word	0xffffffff


	//   ....[7]....
        /*00d8*/ 	.word	0xffffffff


	//   ....[8]....
        /*00dc*/ 	.word	0xffffffff


	//   ....[9]....
        /*00e0*/ 	.word	0xffffffff


	//   ....[10]....
        /*00e4*/ 	.word	0xffffffff


	//   ....[11]....
        /*00e8*/ 	.word	0xffffffff


	//   ....[12]....
        /*00ec*/ 	.word	0xffffffff


	//   ....[13]....
        /*00f0*/ 	.word	0xffffffff


	//----- nvinfo : EIATTR_COOP_GROUP_INSTR_OFFSETS
	.align		4
.L_41:
        /*00f4*/ 	.byte	0x04, 0x28
        /*00f6*/ 	.short	(.L_43 - .L_42)


	//   ....[0]....
.L_42:
        /*00f8*/ 	.word	0x00000080


	//   ....[1]....
        /*00fc*/ 	.word	0x00000550


	//   ....[2]....
        /*0100*/ 	.word	0x00000750


	//   ....[3]....
        /*0104*/ 	.word	0x000008f0


	//   ....[4]....
        /*0108*/ 	.word	0x000009f0


	//   ....[5]....
        /*010c*/ 	.word	0x00000b60


	//   ....[6]....
        /*0110*/ 	.word	0x00000ca0


	//   ....[7]....
        /*0114*/ 	.word	0x00000f10


	//   ....[8]....
        /*0118*/ 	.word	0x00002470


	//   ....[9]....
        /*011c*/ 	.word	0x00003510


	//   ....[10]....
        /*0120*/ 	.word	0x00003720


	//   ....[11]....
        /*0124*/ 	.word	0x00003750


	//   ....[12]....
        /*0128*/ 	.word	0x000047e0


	//   ....[13]....
        /*012c*/ 	.word	0x00004a10


	//----- nvinfo : EIATTR_VRC_CTA_INIT_COUNT
	.align		4
.L_43:
        /*0130*/ 	.byte	0x02, 0x4a
        /*0132*/ 	.byte	0x80
	.zero		1


	//----- nvinfo : EIATTR_SYSCALL_OFFSETS
	.align		4
        /*0134*/ 	.byte	0x04, 0x46
        /*0136*/ 	.short	(.L_45 - .L_44)


	//   ....[0]....
.L_44:
        /*0138*/ 	.word	0x000070e0


	//   ....[1]....
        /*013c*/ 	.word	0x000071d0


	//   ....[2]....
        /*0140*/ 	.word	0x00007da0


	//   ....[3]....
        /*0144*/ 	.word	0x00007f10


	//   ....[4]....
        /*0148*/ 	.word	0x000093d0


	//   ....[5]....
        /*014c*/ 	.word	0x00009540


	//   ....[6]....
        /*0150*/ 	.word	0x0000aa60


	//   ....[7]....
        /*0154*/ 	.word	0x0000abd0


	//   ....[8]....
        /*0158*/ 	.word	0x0000c080


	//   ....[9]....
        /*015c*/ 	.word	0x0000c1f0


	//   ....[10]....
        /*0160*/ 	.word	0x0000d700


	//   ....[11]....
        /*0164*/ 	.word	0x0000d870


	//   ....[12]....
        /*0168*/ 	.word	0x0000ed40


	//   ....[13]....
        /*016c*/ 	.word	0x0000eeb0


	//   ....[14]....
        /*0170*/ 	.word	0x000103b0


	//   ....[15]....
        /*0174*/ 	.word	0x00010520


	//   ....[16]....
        /*0178*/ 	.word	0x00011980


	//   ....[17]....
        /*017c*/ 	.word	0x00011af0


	//----- nvinfo : EIATTR_MBARRIER_INSTR_OFFSETS
	.align		4
.L_45:
        /*0180*/ 	.byte	0x04, 0x39
        /*0182*/ 	.short	(.L_47 - .L_46)


	//   ....[0]....
.L_46:
        /*0184*/ 	.word	0x00000660
        /*0188*/ 	.word	0x000000ff
        /*018c*/ 	.word	0x00000000
        /*0190*/ 	.short	0x0100
        /*0192*/ 	.byte	0x04
	.zero		1


	//   ....[1]....
        /*0194*/ 	.word	0x00000670
        /*0198*/ 	.word	0x000000ff
        /*019c*/ 	.word	0x00000038
        /*01a0*/ 	.short	0x0100
        /*01a2*/ 	.byte	0x04
	.zero		1


	//   ....[2]....
        /*01a4*/ 	.word	0x00000680
        /*01a8*/ 	.word	0x000000ff
        /*01ac*/ 	.word	0x00000008
        /*01b0*/ 	.short	0x0100
        /*01b2*/ 	.byte	0x04
	.zero		1


	//   ....[3]....
        /*01b4*/ 	.word	0x00000690
        /*01b8*/ 	.word	0x000000ff
        /*01bc*/ 	.word	0x00000040
        /*01c0*/ 	.short	0x0100
        /*01c2*/ 	.byte	0x04
	.zero		1


	//   ....[4]....
        /*01c4*/ 	.word	0x000006a0
        /*01c8*/ 	.word	0x000000ff
        /*01cc*/ 	.word	0x00000010
        /*01d0*/ 	.short	0x0100
        /*01d2*/ 	.byte	0x04
	.zero		1


	//   ....[5]....
        /*01d4*/ 	.word	0x000006b0
        /*01d8*/ 	.word	0x000000ff
        /*01dc*/ 	.word	0x00000048
        /*01e0*/ 	.short	0x0100
        /*01e2*/ 	.byte	0x04
	.zero		1


	//   ....[6]....
        /*01e4*/ 	.word	0x000006c0
        /*01e8*/ 	.word	0x000000ff
        /*01ec*/ 	.word	0x00000018
        /*01f0*/ 	.short	0x0100
        /*01f2*/ 	.byte	0x04
	.zero		1


	//   ....[7]....
        /*01f4*/ 	.word	0x000006d0
        /*01f8*/ 	.word	0x000000ff
        /*01fc*/ 	.word	0x00000050
        /*0200*/ 	.short	0x0100
        /*0202*/ 	.byte	0x04
	.zero		1


	//   ....[8]....
        /*0204*/ 	.word	0x000006e0
        /*0208*/ 	.word	0x000000ff
        /*020c*/ 	.word	0x00000020
        /*0210*/ 	.short	0x0100
        /*0212*/ 	.byte	0x04
	.zero		1


	//   ....[9]....
        /*0214*/ 	.word	0x000006f0
        /*0218*/ 	.word	0x000000ff
        /*021c*/ 	.word	0x00000058
        /*0220*/ 	.short	0x0100
        /*0222*/ 	.byte	0x04
	.zero		1


	//   ....[10]....
        /*0224*/ 	.word	0x00000700
        /*0228*/ 	.word	0x000000ff
        /*022c*/ 	.word	0x00000028
        /*0230*/ 	.short	0x0100
        /*0232*/ 	.byte	0x04
	.zero		1


	//   ....[11]....
        /*0234*/ 	.word	0x00000710
        /*0238*/ 	.word	0x000000ff
        /*023c*/ 	.word	0x00000060
        /*0240*/ 	.short	0x0100
        /*0242*/ 	.byte	0x04
	.zero		1


	//   ....[12]....
        /*0244*/ 	.word	0x00000720
        /*0248*/ 	.word	0x000000ff
        /*024c*/ 	.word	0x00000030
        /*0250*/ 	.short	0x0100
        /*0252*/ 	.byte	0x04
	.zero		1


	//   ....[13]....
        /*0254*/ 	.word	0x00000730
        /*0258*/ 	.word	0x000000ff
        /*025c*/ 	.word	0x00000068
        /*0260*/ 	.short	0x0100
        /*0262*/ 	.byte	0x04
	.zero		1


	//   ....[14]....
        /*0264*/ 	.word	0x00000860
        /*0268*/ 	.word	0x000000ff
        /*026c*/ 	.word	0x00000070
        /*0270*/ 	.short	0x0100
        /*0272*/ 	.byte	0x04
	.zero		1


	//   ....[15]....
        /*0274*/ 	.word	0x00000870
        /*0278*/ 	.word	0x000000ff
        /*027c*/ 	.word	0x00000090
        /*0280*/ 	.short	0x0100
        /*0282*/ 	.byte	0x04
	.zero		1


	//   ....[16]....
        /*0284*/ 	.word	0x00000880
        /*0288*/ 	.word	0x000000ff
        /*028c*/ 	.word	0x00000078
        /*0290*/ 	.short	0x0100
        /*0292*/ 	.byte	0x04
	.zero		1


	//   ....[17]....
        /*0294*/ 	.word	0x00000890
        /*0298*/ 	.word	0x000000ff
        /*029c*/ 	.word	0x00000098
        /*02a0*/ 	.short	0x0100
        /*02a2*/ 	.byte	0x04
	.zero		1


	//   ....[18]....
        /*02a4*/ 	.word	0x000008a0
        /*02a8*/ 	.word	0x000000ff
        /*02ac*/ 	.word	0x00000080
        /*02b0*/ 	.short	0x0100
        /*02b2*/ 	.byte	0x04
	.zero		1


	//   ....[19]....
        /*02b4*/ 	.word	0x000008b0
        /*02b8*/ 	.word	0x000000ff
        /*02bc*/ 	.word	0x000000a0
        /*02c0*/ 	.short	0x0100
        /*02c2*/ 	.byte	0x04
	.zero		1


	//   ....[20]....
        /*02c4*/ 	.word	0x000008c0
        /*02c8*/ 	.word	0x000000ff
        /*02cc*/ 	.word	0x00000088
        /*02d0*/ 	.short	0x0100
        /*02d2*/ 	.byte	0x04
	.zero		1


	//   ....[21]....
        /*02d4*/ 	.word	0x000008d0
        /*02d8*/ 	.word	0x000000ff
        /*02dc*/ 	.word	0x000000a8
        /*02e0*/ 	.short	0x0100
        /*02e2*/ 	.byte	0x04
	.zero		1


	//   ....[22]....
        /*02e4*/ 	.word	0x000009c0
        /*02e8*/ 	.word	0x000000ff
        /*02ec*/ 	.word	0x000000b0
        /*02f0*/ 	.short	0x0100
        /*02f2*/ 	.byte	0x06
	.zero		1


	//   ....[23]....
        /*02f4*/ 	.word	0x000009d0
        /*02f8*/ 	.word	0x000000ff
        /*02fc*/ 	.word	0x000000b8
        /*0300*/ 	.short	0x0100
        /*0302*/ 	.byte	0x06
	.zero		1


	//   ....[24]....
        /*0304*/ 	.word	0x00000b10
        /*0308*/ 	.word	0x000000ff
        /*030c*/ 	.word	0x000000c0
        /*0310*/ 	.short	0x0100
        /*0312*/ 	.byte	0x06
	.zero		1


	//   ....[25]....
        /*0314*/ 	.word	0x00000b20
        /*0318*/ 	.word	0x000000ff
        /*031c*/ 	.word	0x000000d0
        /*0320*/ 	.short	0x0100
        /*0322*/ 	.byte	0x06
	.zero		1


	//   ....[26]....
        /*0324*/ 	.word	0x00000b30
        /*0328*/ 	.word	0x000000ff
        /*032c*/ 	.word	0x000000c8
        /*0330*/ 	.short	0x0100
        /*0332*/ 	.byte	0x06
	.zero		1


	//   ....[27]....
        /*0334*/ 	.word	0x00000b40
        /*0338*/ 	.word	0x000000ff
        /*033c*/ 	.word	0x000000d8
        /*0340*/ 	.short	0x0100
        /*0342*/ 	.byte	0x06
	.zero		1


	//   ....[28]....
        /*0344*/ 	.word	0x00000c70
        /*0348*/ 	.word	0x000000ff
        /*034c*/ 	.word	0x000000e0
        /*0350*/ 	.short	0x0100
        /*0352*/ 	.byte	0x04
	.zero		1


	//   ....[29]....
        /*0354*/ 	.word	0x00000c80
        /*0358*/ 	.word	0x000000ff
        /*035c*/ 	.word	0x000000e8
        /*0360*/ 	.short	0x0100
        /*0362*/ 	.byte	0x04
	.zero		1


	//   ....[30]....
        /*0364*/ 	.word	0x00000d80
        /*0368*/ 	.word	0x000000ff
        /*036c*/ 	.word	0x000000f0
        /*0370*/ 	.short	0x0100
        /*0372*/ 	.byte	0x04
	.zero		1


	//   ....[31]....
        /*0374*/ 	.word	0x00000d90
        /*0378*/ 	.word	0x000000ff
        /*037c*/ 	.word	0x00000100
        /*0380*/ 	.short	0x0100
        /*0382*/ 	.byte	0x04
	.zero		1


	//   ....[32]....
        /*0384*/ 	.word	0x00000da0
        /*0388*/ 	.word	0x000000ff
        /*038c*/ 	.word	0x000000f8
        /*0390*/ 	.short	0x0100
        /*0392*/ 	.byte	0x04
	.zero		1


	//   ....[33]....
        /*0394*/ 	.word	0x00000db0
        /*0398*/ 	.word	0x000000ff
        /*039c*/ 	.word	0x00000108
        /*03a0*/ 	.short	0x0100
        /*03a2*/ 	.byte	0x04
	.zero		1


	//   ....[34]....
        /*03a4*/ 	.word	0x00000ec0
        /*03a8*/ 	.word	0x000000ff
        /*03ac*/ 	.word	0x00000110
        /*03b0*/ 	.short	0x0100
        /*03b2*/ 	.byte	0x06
	.zero		1


	//   ....[35]....
        /*03b4*/ 	.word	0x00001a80
        /*03b8*/ 	.word	0x00000000
        /*03bc*/ 	.word	0x00000100
        /*03c0*/ 	.short	0x010a
        /*03c2*/ 	.byte	0xff
	.zero		1


	//   ....[36]....
        /*03c4*/ 	.word	0x00001aa0
        /*03c8*/ 	.word	0x00000000
        /*03cc*/ 	.word	0x000000f0
        /*03d0*/ 	.short	0x0101
        /*03d2*/ 	.byte	0xff
	.zero		1


	//   ....[37]....
        /*03d4*/ 	.word	0x00001b60
        /*03d8*/ 	.word	0x000000ff
        /*03dc*/ 	.word	0x00000038
        /*03e0*/ 	.short	0x010a
        /*03e2*/ 	.byte	0x04
	.zero		1


	//   ....[38]....
        /*03e4*/ 	.word	0x00001bf0
        /*03e8*/ 	.word	0x000000ff
        /*03ec*/ 	.word	0x00000038
        /*03f0*/ 	.short	0x010a
        /*03f2*/ 	.byte	0x29
	.zero		1


	//   ....[39]....
        /*03f4*/ 	.word	0x00001d30
        /*03f8*/ 	.word	0x000000ff
        /*03fc*/ 	.word	0x00000038
        /*0400*/ 	.short	0x010a
        /*0402*/ 	.byte	0x05
	.zero		1


	//   ....[40]....
        /*0404*/ 	.word	0x00001ff0
        /*0408*/ 	.word	0x000000ff
        /*040c*/ 	.word	0x000000b8
        /*0410*/ 	.short	0x0101
        /*0412*/ 	.byte	0x06
	.zero		1


	//   ....[41]....
        /*0414*/ 	.word	0x00002010
        /*0418*/ 	.word	0x000000ff
        /*041c*/ 	.word	0x00000038
        /*0420*/ 	.short	0x010a
        /*0422*/ 	.byte	0x04
	.zero		1


	//   ....[42]....
        /*0424*/ 	.word	0x00002090
        /*0428*/ 	.word	0x000000ff
        /*042c*/ 	.word	0x00000038
        /*0430*/ 	.short	0x010a
        /*0432*/ 	.byte	0x29
	.zero		1


	//   ....[43]....
        /*0434*/ 	.word	0x000021d0
        /*0438*/ 	.word	0x000000ff
        /*043c*/ 	.word	0x00000038
        /*0440*/ 	.short	0x010a
        /*0442*/ 	.byte	0x05
	.zero		1


	//   ....[44]....
        /*0444*/ 	.word	0x000024a0
        /*0448*/ 	.word	0x00000003
        /*044c*/ 	.word	0x000000c0
        /*0450*/ 	.short	0x010a
        /*0452*/ 	.byte	0xff
	.zero		1


	//   ....[45]....
        /*0454*/ 	.word	0x000025f0
        /*0458*/ 	.word	0x00000000
        /*045c*/ 	.word	0x00000000
        /*0460*/ 	.short	0x0101
        /*0462*/ 	.byte	0xff
	.zero		1


	//   ....[46]....
        /*0464*/ 	.word	0x00002bb0
        /*0468*/ 	.word	0x000000ff
        /*046c*/ 	.word	0x00000000
        /*0470*/ 	.short	0x010a
        /*0472*/ 	.byte	0x04
	.zero		1


	//   ....[47]....
        /*0474*/ 	.word	0x00002c40
        /*0478*/ 	.word	0x000000ff
        /*047c*/ 	.word	0x00000000
        /*0480*/ 	.short	0x010a
        /*0482*/ 	.byte	0x05
	.zero		1


	//   ....[48]....
        /*0484*/ 	.word	0x00002cd0
        /*0488*/ 	.word	0x000000ff
        /*048c*/ 	.word	0x00000000
        /*0490*/ 	.short	0x010a
        /*0492*/ 	.byte	0x05
	.zero		1


	//   ....[49]....
        /*0494*/ 	.word	0x00002d60
        /*0498*/ 	.word	0x000000ff
        /*049c*/ 	.word	0x00000000
        /*04a0*/ 	.short	0x010a
        /*04a2*/ 	.byte	0x05
	.zero		1


	//   ....[50]....
        /*04a4*/ 	.word	0x00002df0
        /*04a8*/ 	.word	0x000000ff
        /*04ac*/ 	.word	0x00000000
        /*04b0*/ 	.short	0x010a
        /*04b2*/ 	.byte	0x05
	.zero		1


	//   ....[51]....
        /*04b4*/ 	.word	0x00002e80
        /*04b8*/ 	.word	0x000000ff
        /*04bc*/ 	.word	0x00000000
        /*04c0*/ 	.short	0x010a
        /*04c2*/ 	.byte	0x05
	.zero		1


	//   ....[52]....
        /*04c4*/ 	.word	0x00002f20
        /*04c8*/ 	.word	0x00000000
        /*04cc*/ 	.word	0x00000000
        /*04d0*/ 	.short	0x010a
        /*04d2*/ 	.byte	0xff
	.zero		1


	//   ....[53]....
        /*04d4*/ 	.word	0x00003060
        /*04d8*/ 	.word	0x00000000
        /*04dc*/ 	.word	0x000000f0
        /*04e0*/ 	.short	0x010a
        /*04e2*/ 	.byte	0xff
	.zero		1


	//   ....[54]....
        /*04e4*/ 	.word	0x000030c0
        /*04e8*/ 	.word	0x00000004
        /*04ec*/ 	.word	0x00000000
        /*04f0*/ 	.short	0x0101
        /*04f2*/ 	.byte	0xff
	.zero		1


	//   ....[55]....
        /*04f4*/ 	.word	0x000030e0
        /*04f8*/ 	.word	0x000000ff
        /*04fc*/ 	.word	0x000000d0
        /*0500*/ 	.short	0x010a
        /*0502*/ 	.byte	0x04
	.zero		1


	//   ....[56]....
        /*0504*/ 	.word	0x00003200
        /*0508*/ 	.word	0x00000000
        /*050c*/ 	.word	0x000000c0
        /*0510*/ 	.short	0x010a
        /*0512*/ 	.byte	0xff
	.zero		1


	//   ....[57]....
        /*0514*/ 	.word	0x00003310
        /*0518*/ 	.word	0x00000000
        /*051c*/ 	.word	0x00000000
        /*0520*/ 	.short	0x0101
        /*0522*/ 	.byte	0xff
	.zero		1


	//   ....[58]....
        /*0524*/ 	.word	0x000033a0
        /*0528*/ 	.word	0x000000ff
        /*052c*/ 	.word	0x000000d0
        /*0530*/ 	.short	0x0106
        /*0532*/ 	.byte	0x04
	.zero		1


	//   ....[59]....
        /*0534*/ 	.word	0x000033c0
        /*0538*/ 	.word	0x000000ff
        /*053c*/ 	.word	0x000000d0
        /*0540*/ 	.short	0x010a
        /*0542*/ 	.byte	0x04
	.zero		1


	//   ....[60]....
        /*0544*/ 	.word	0x00003450
        /*0548*/ 	.word	0x000000ff
        /*054c*/ 	.word	0x000000d0
        /*0550*/ 	.short	0x0106
        /*0552*/ 	.byte	0x07
	.zero		1


	//   ....[61]....
        /*0554*/ 	.word	0x00003490
        /*0558*/ 	.word	0x00000000
        /*055c*/ 	.word	0x000000d0
        /*0560*/ 	.short	0x010a
        /*0562*/ 	.byte	0xff
	.zero		1


	//   ....[62]....
        /*0564*/ 	.word	0x00003af0
        /*0568*/ 	.word	0x00000010
        /*056c*/ 	.word	0x000000c0
        /*0570*/ 	.short	0x010a
        /*0572*/ 	.byte	0xff
	.zero		1


	//   ....[63]....
        /*0574*/ 	.word	0x00003bf0
        /*0578*/ 	.word	0x00000010
        /*057c*/ 	.word	0x00000000
        /*0580*/ 	.short	0x0101
        /*0582*/ 	.byte	0xff
	.zero		1


	//   ....[64]....
        /*0584*/ 	.word	0x00003c70
        /*0588*/ 	.word	0x00000004
        /*058c*/ 	.word	0x00000000
        /*0590*/ 	.short	0x010a
        /*0592*/ 	.byte	0xff
	.zero		1


	//   ....[65]....
        /*0594*/ 	.word	0x00003c90
        /*0598*/ 	.word	0x00000004
        /*059c*/ 	.word	0x00000000
        /*05a0*/ 	.short	0x010a
        /*05a2*/ 	.byte	0xff
	.zero		1


	//   ....[66]....
        /*05a4*/ 	.word	0x00003e90
        /*05a8*/ 	.word	0x00000012
        /*05ac*/ 	.word	0x00000000
        /*05b0*/ 	.short	0x010a
        /*05b2*/ 	.byte	0xff
	.zero		1


	//   ....[67]....
        /*05b4*/ 	.word	0x00003ee0
        /*05b8*/ 	.word	0x00000003
        /*05bc*/ 	.word	0x000000e8
        /*05c0*/ 	.short	0x010a
        /*05c2*/ 	.byte	0xff
	.zero		1


	//   ....[68]....
        /*05c4*/ 	.word	0x00004230
        /*05c8*/ 	.word	0x00000007
        /*05cc*/ 	.word	0x00000000
        /*05d0*/ 	.short	0x010a
        /*05d2*/ 	.byte	0xff
	.zero		1


	//   ....[69]....
        /*05d4*/ 	.word	0x000042e0
        /*05d8*/ 	.word	0x00000014
        /*05dc*/ 	.word	0x00000000
        /*05e0*/ 	.short	0x010a
        /*05e2*/ 	.byte	0xff
	.zero		1


	//   ....[70]....
        /*05e4*/ 	.word	0x000047c0
        /*05e8*/ 	.word	0x00000003
        /*05ec*/ 	.word	0x00000110
        /*05f0*/ 	.short	0x010a
        /*05f2*/ 	.byte	0xff
	.zero		1


	//   ....[71]....
        /*05f4*/ 	.word	0x00004d20
        /*05f8*/ 	.word	0x00000008
        /*05fc*/ 	.word	0x000000c0
        /*0600*/ 	.short	0x010a
        /*0602*/ 	.byte	0xff
	.zero		1


	//   ....[72]....
        /*0604*/ 	.word	0x00004e90
        /*0608*/ 	.word	0x00000000
        /*060c*/ 	.word	0x00000000
        /*0610*/ 	.short	0x0101
        /*0612*/ 	.byte	0xff
	.zero		1


	//   ....[73]....
        /*0614*/ 	.word	0x00005370
        /*0618*/ 	.word	0x000000ff
        /*061c*/ 	.word	0x000000b8
        /*0620*/ 	.short	0x010a
        /*0622*/ 	.byte	0x15
	.zero		1


	//   ....[74]....
        /*0624*/ 	.word	0x00005550
        /*0628*/ 	.word	0x000000ff
        /*062c*/ 	.word	0x00000090
        /*0630*/ 	.short	0x010a
        /*0632*/ 	.byte	0x15
	.zero		1


	//   ....[75]....
        /*0634*/ 	.word	0x00005700
        /*0638*/ 	.word	0x000000ff
        /*063c*/ 	.word	0x00000070
        /*0640*/ 	.short	0x010b
        /*0642*/ 	.byte	0x15
	.zero		1


	//   ....[76]....
        /*0644*/ 	.word	0x00005710
        /*0648*/ 	.word	0x000000ff
        /*064c*/ 	.word	0x00000000
        /*0650*/ 	.short	0x0101
        /*0652*/ 	.byte	0x2e
	.zero		1


	//   ....[77]....
        /*0654*/ 	.word	0x00005720
        /*0658*/ 	.word	0x000000ff
        /*065c*/ 	.word	0x00000098
        /*0660*/ 	.short	0x010a
        /*0662*/ 	.byte	0x15
	.zero		1


	//   ....[78]....
        /*0664*/ 	.word	0x000058f0
        /*0668*/ 	.word	0x000000ff
        /*066c*/ 	.word	0x00000078
        /*0670*/ 	.short	0x010b
        /*0672*/ 	.byte	0x15
	.zero		1


	//   ....[79]....
        /*0674*/ 	.word	0x00005900
        /*0678*/ 	.word	0x000000ff
        /*067c*/ 	.word	0x00000000
        /*0680*/ 	.short	0x0101
        /*0682*/ 	.byte	0x2d
	.zero		1


	//   ....[80]....
        /*0684*/ 	.word	0x00005910
        /*0688*/ 	.word	0x000000ff
        /*068c*/ 	.word	0x000000a0
        /*0690*/ 	.short	0x010a
        /*0692*/ 	.byte	0x15
	.zero		1


	//   ....[81]....
        /*0694*/ 	.word	0x00005ad0
        /*0698*/ 	.word	0x000000ff
        /*069c*/ 	.word	0x00000080
        /*06a0*/ 	.short	0x010b
        /*06a2*/ 	.byte	0x15
	.zero		1


	//   ....[82]....
        /*06a4*/ 	.word	0x00005ae0
        /*06a8*/ 	.word	0x000000ff
        /*06ac*/ 	.word	0x00000000
        /*06b0*/ 	.short	0x0101
        /*06b2*/ 	.byte	0x26
	.zero		1


	//   ....[83]....
        /*06b4*/ 	.word	0x00005af0
        /*06b8*/ 	.word	0x000000ff
        /*06bc*/ 	.word	0x000000a8
        /*06c0*/ 	.short	0x010a
        /*06c2*/ 	.byte	0x15
	.zero		1


	//   ....[84]....
        /*06c4*/ 	.word	0x00005cc0
        /*06c8*/ 	.word	0x000000ff
        /*06cc*/ 	.word	0x00000088
        /*06d0*/ 	.short	0x010b
        /*06d2*/ 	.byte	0x15
	.zero		1


	//   ....[85]....
        /*06d4*/ 	.word	0x00005cd0
        /*06d8*/ 	.word	0x000000ff
        /*06dc*/ 	.word	0x00000000
        /*06e0*/ 	.short	0x0101
        /*06e2*/ 	.byte	0x25
	.zero		1


	//   ....[86]....
        /*06e4*/ 	.word	0x00005ce0
        /*06e8*/ 	.word	0x000000ff
        /*06ec*/ 	.word	0x00000090
        /*06f0*/ 	.short	0x010a
        /*06f2*/ 	.byte	0x15
	.zero		1


	//   ....[87]....
        /*06f4*/ 	.word	0x00005ec0
        /*06f8*/ 	.word	0x000000ff
        /*06fc*/ 	.word	0x00000070
        /*0700*/ 	.short	0x010b
        /*0702*/ 	.byte	0x15
	.zero		1


	//   ....[88]....
        /*0704*/ 	.word	0x00005ed0
        /*0708*/ 	.word	0x000000ff
        /*070c*/ 	.word	0x00000000
        /*0710*/ 	.short	0x0101
        /*0712*/ 	.byte	0x2e
	.zero		1


	//   ....[89]....
        /*0714*/ 	.word	0x00005ee0
        /*0718*/ 	.word	0x000000ff
        /*071c*/ 	.word	0x00000098
        /*0720*/ 	.short	0x010a
        /*0722*/ 	.byte	0x15
	.zero		1


	//   ....[90]....
        /*0724*/ 	.word	0x000060c0
        /*0728*/ 	.word	0x000000ff
        /*072c*/ 	.word	0x00000078
        /*0730*/ 	.short	0x010b
        /*0732*/ 	.byte	0x15
	.zero		1


	//   ....[91]....
        /*0734*/ 	.word	0x000060d0
        /*0738*/ 	.word	0x000000ff
        /*073c*/ 	.word	0x00000000
        /*0740*/ 	.short	0x0101
        /*0742*/ 	.byte	0x2d
	.zero		1


	//   ....[92]....
        /*0744*/ 	.word	0x000060e0
        /*0748*/ 	.word	0x000000ff
        /*074c*/ 	.word	0x000000a0
        /*0750*/ 	.short	0x010a
        /*0752*/ 	.byte	0x15
	.zero		1


	//   ....[93]....
        /*0754*/ 	.word	0x000062b0
        /*0758*/ 	.word	0x000000ff
        /*075c*/ 	.word	0x00000080
        /*0760*/ 	.short	0x010b
        /*0762*/ 	.byte	0x15
	.zero		1


	//   ....[94]....
        /*0764*/ 	.word	0x000062c0
        /*0768*/ 	.word	0x000000ff
        /*076c*/ 	.word	0x00000000
        /*0770*/ 	.short	0x0101
        /*0772*/ 	.byte	0x26
	.zero		1


	//   ....[95]....
        /*0774*/ 	.word	0x000062d0
        /*0778*/ 	.word	0x000000ff
        /*077c*/ 	.word	0x000000a8
        /*0780*/ 	.short	0x010a
        /*0782*/ 	.byte	0x15
	.zero		1


	//   ....[96]....
        /*0784*/ 	.word	0x00006520
        /*0788*/ 	.word	0x000000ff
        /*078c*/ 	.word	0x00000088
        /*0790*/ 	.short	0x010b
        /*0792*/ 	.byte	0x15
	.zero		1


	//   ....[97]....
        /*0794*/ 	.word	0x00006530
        /*0798*/ 	.word	0x000000ff
        /*079c*/ 	.word	0x00000000
        /*07a0*/ 	.short	0x0101
        /*07a2*/ 	.byte	0x25
	.zero		1


	//   ....[98]....
        /*07a4*/ 	.word	0x00006550
        /*07a8*/ 	.word	0x000000ff
        /*07ac*/ 	.word	0x00000090
        /*07b0*/ 	.short	0x010a
        /*07b2*/ 	.byte	0x15
	.zero		1


	//   ....[99]....
        /*07b4*/ 	.word	0x00006570
        /*07b8*/ 	.word	0x000000ff
        /*07bc*/ 	.word	0x00000098
        /*07c0*/ 	.short	0x010a
        /*07c2*/ 	.byte	0x15
	.zero		1


	//   ....[100]....
        /*07c4*/ 	.word	0x00006590
        /*07c8*/ 	.word	0x000000ff
        /*07cc*/ 	.word	0x000000a0
        /*07d0*/ 	.short	0x010a
        /*07d2*/ 	.byte	0x15
	.zero		1


	//   ....[101]....
        /*07d4*/ 	.word	0x000065e0
        /*07d8*/ 	.word	0x00000002
        /*07dc*/ 	.word	0x000000a8
        /*07e0*/ 	.short	0x010a
        /*07e2*/ 	.byte	0xff
	.zero		1


	//   ....[102]....
        /*07e4*/ 	.word	0x00006950
        /*07e8*/ 	.word	0x00000000
        /*07ec*/ 	.word	0x000000c0
        /*07f0*/ 	.short	0x010a
        /*07f2*/ 	.byte	0xff
	.zero		1


	//   ....[103]....
        /*07f4*/ 	.word	0x00006a20
        /*07f8*/ 	.word	0x00000000
        /*07fc*/ 	.word	0x00000000
        /*0800*/ 	.short	0x0101
        /*0802*/ 	.byte	0xff
	.zero		1


	//   ....[104]....
        /*0804*/ 	.word	0x000076d0
        /*0808*/ 	.word	0x000000ff
        /*080c*/ 	.word	0x00000070
        /*0810*/ 	.short	0x010a
        /*0812*/ 	.byte	0x2d
	.zero		1


	//   ....[105]....
        /*0814*/ 	.word	0x000077b0
        /*0818*/ 	.word	0x000000ff
        /*081c*/ 	.word	0x000000e0
        /*0820*/ 	.short	0x010a
        /*0822*/ 	.byte	0x2d
	.zero		1


	//   ....[106]....
        /*0824*/ 	.word	0x00007930
        /*0828*/ 	.word	0x000000ff
        /*082c*/ 	.word	0x00000070
        /*0830*/ 	.short	0x010a
        /*0832*/ 	.byte	0x2d
	.zero		1


	//   ....[107]....
        /*0834*/ 	.word	0x00007a50
        /*0838*/ 	.word	0x000000ff
        /*083c*/ 	.word	0x000000e0
        /*0840*/ 	.short	0x010a
        /*0842*/ 	.byte	0x2d
	.zero		1


	//   ....[108]....
        /*0844*/ 	.word	0x00009090
        /*0848*/ 	.word	0x00000000
        /*084c*/ 	.word	0x00000000
        /*0850*/ 	.short	0x0101
        /*0852*/ 	.byte	0xff
	.zero		1


	//   ....[109]....
        /*0854*/ 	.word	0x000090a0
        /*0858*/ 	.word	0x00000003
        /*085c*/ 	.word	0x00000070
        /*0860*/ 	.short	0x010a
        /*0862*/ 	.byte	0xff
	.zero		1


	//   ....[110]....
        /*0864*/ 	.word	0x00009170
        /*0868*/ 	.word	0x00000003
        /*086c*/ 	.word	0x00000070
        /*0870*/ 	.short	0x010a
        /*0872*/ 	.byte	0xff
	.zero		1


	//   ....[111]....
        /*0874*/ 	.word	0x000098a0
        /*0878*/ 	.word	0x000000ff
        /*087c*/ 	.word	0x00000000
        /*0880*/ 	.short	0x0101
        /*0882*/ 	.byte	0x04
	.zero		1


	//   ....[112]....
        /*0884*/ 	.word	0x0000a6d0
        /*0888*/ 	.word	0x0000000d
        /*088c*/ 	.word	0x00000000
        /*0890*/ 	.short	0x0101
        /*0892*/ 	.byte	0xff
	.zero		1


	//   ....[113]....
        /*0894*/ 	.word	0x0000a730
        /*0898*/ 	.word	0x0000000b
        /*089c*/ 	.word	0x00000070
        /*08a0*/ 	.short	0x010a
        /*08a2*/ 	.byte	0xff
	.zero		1


	//   ....[114]....
        /*08a4*/ 	.word	0x0000a830
        /*08a8*/ 	.word	0x0000000b
        /*08ac*/ 	.word	0x00000070
        /*08b0*/ 	.short	0x010a
        /*08b2*/ 	.byte	0xff
	.zero		1


	//   ....[115]....
        /*08b4*/ 	.word	0x0000bd00
        /*08b8*/ 	.word	0x00000003
        /*08bc*/ 	.word	0x00000000
        /*08c0*/ 	.short	0x0101
        /*08c2*/ 	.byte	0xff
	.zero		1


	//   ....[116]....
        /*08c4*/ 	.word	0x0000bd20
        /*08c8*/ 	.word	0x00000000
        /*08cc*/ 	.word	0x00000070
        /*08d0*/ 	.short	0x010a
        /*08d2*/ 	.byte	0xff
	.zero		1


	//   ....[117]....
        /*08d4*/ 	.word	0x0000bde0
        /*08d8*/ 	.word	0x00000000
        /*08dc*/ 	.word	0x00000070
        /*08e0*/ 	.short	0x010a
        /*08e2*/ 	.byte	0xff
	.zero		1


	//   ....[118]....
        /*08e4*/ 	.word	0x0000d320
        /*08e8*/ 	.word	0x00000003
        /*08ec*/ 	.word	0x00000000
        /*08f0*/ 	.short	0x0101
        /*08f2*/ 	.byte	0xff
	.zero		1


	//   ....[119]....
        /*08f4*/ 	.word	0x0000d380
        /*08f8*/ 	.word	0x00000008
        /*08fc*/ 	.word	0x00000070
        /*0900*/ 	.short	0x010a
        /*0902*/ 	.byte	0xff
	.zero		1


	//   ....[120]....
        /*0904*/ 	.word	0x0000d480
        /*0908*/ 	.word	0x00000008
        /*090c*/ 	.word	0x00000070
        /*0910*/ 	.short	0x010a
        /*0912*/ 	.byte	0xff
	.zero		1


	//   ....[121]....
        /*0914*/ 	.word	0x0000e9b0
        /*0918*/ 	.word	0x00000003
        /*091c*/ 	.word	0x00000000
        /*0920*/ 	.short	0x0101
        /*0922*/ 	.byte	0xff
	.zero		1


	//   ....[122]....
        /*0924*/ 	.word	0x0000e9d0
        /*0928*/ 	.word	0x00000008
        /*092c*/ 	.word	0x00000070
        /*0930*/ 	.short	0x010a
        /*0932*/ 	.byte	0xff
	.zero		1


	//   ....[123]....
        /*0934*/ 	.word	0x0000ea90
        /*0938*/ 	.word	0x00000008
        /*093c*/ 	.word	0x00000070
        /*0940*/ 	.short	0x010a
        /*0942*/ 	.byte	0xff
	.zero		1


	//   ....[124]....
        /*0944*/ 	.word	0x00010050
        /*0948*/ 	.word	0x00000003
        /*094c*/ 	.word	0x00000000
        /*0950*/ 	.short	0x0101
        /*0952*/ 	.byte	0xff
	.zero		1


	//   ....[125]....
        /*0954*/ 	.word	0x00010070
        /*0958*/ 	.word	0x00000000
        /*095c*/ 	.word	0x00000070
        /*0960*/ 	.short	0x010a
        /*0962*/ 	.byte	0xff
	.zero		1


	//   ....[126]....
        /*0964*/ 	.word	0x00010130
        /*0968*/ 	.word	0x00000000
        /*096c*/ 	.word	0x00000070
        /*0970*/ 	.short	0x010a
        /*0972*/ 	.byte	0xff
	.zero		1


	//   ....[127]....
        /*0974*/ 	.word	0x00011640
        /*0978*/ 	.word	0x00000003
        /*097c*/ 	.word	0x00000000
        /*0980*/ 	.short	0x0101
        /*0982*/ 	.byte	0xff
	.zero		1


	//   ....[128]....
        /*0984*/ 	.word	0x00011660
        /*0988*/ 	.word	0x00000000
        /*098c*/ 	.word	0x00000070
        /*0990*/ 	.short	0x010a
        /*0992*/ 	.byte	0xff
	.zero		1


	//   ....[129]....
        /*0994*/ 	.word	0x00011710
        /*0998*/ 	.word	0x00000000
        /*099c*/ 	.word	0x00000070
        /*09a0*/ 	.short	0x010a
        /*09a2*/ 	.byte	0xff
	.zero		1


	//   ....[130]....
        /*09a4*/ 	.word	0x00012c30
        /*09a8*/ 	.word	0x00000003
        /*09ac*/ 	.word	0x00000000
        /*09b0*/ 	.short	0x0101
        /*09b2*/ 	.byte	0xff
	.zero		1


	//   ....[131]....
        /*09b4*/ 	.word	0x00012d30
        /*09b8*/ 	.word	0x000000ff
        /*09bc*/ 	.word	0x00000110
        /*09c0*/ 	.short	0x0101
        /*09c2*/ 	.byte	0x2d
	.zero		1


	//   ....[132]....
        /*09c4*/ 	.word	0x00012ed0
        /*09c8*/ 	.word	0x000000ff
        /*09cc*/ 	.word	0x00000000
        /*09d0*/ 	.short	0x0101
        /*09d2*/ 	.byte	0x04
	.zero		1


	//   ....[133]....
        /*09d4*/ 	.word	0x00012ef0
        /*09d8*/ 	.word	0x00000000
        /*09dc*/ 	.word	0x00000100
        /*09e0*/ 	.short	0x010a
        /*09e2*/ 	.byte	0xff
	.zero		1


	//   ....[134]....
        /*09e4*/ 	.word	0x00012f50
        /*09e8*/ 	.word	0x00000000
        /*09ec*/ 	.word	0x00000038
        /*09f0*/ 	.short	0x010a
        /*09f2*/ 	.byte	0xff
	.zero		1


	//   ....[135]....
        /*09f4*/ 	.word	0x00012fb0
        /*09f8*/ 	.word	0x00000000
        /*09fc*/ 	.word	0x00000038
        /*0a00*/ 	.short	0x010a
        /*0a02*/ 	.byte	0xff
	.zero		1


	//   ....[136]....
        /*0a04*/ 	.word	0x00013000
        /*0a08*/ 	.word	0x00000003
        /*0a0c*/ 	.word	0x000000c0
        /*0a10*/ 	.short	0x010a
        /*0a12*/ 	.byte	0xff
	.zero		1


	//   ....[137]....
        /*0a14*/ 	.word	0x00013060
        /*0a18*/ 	.word	0x00000000
        /*0a1c*/ 	.word	0x00000000
        /*0a20*/ 	.short	0x010a
        /*0a22*/ 	.byte	0xff
	.zero		1


	//   ....[138]....
        /*0a24*/ 	.word	0x000130c0
        /*0a28*/ 	.word	0x00000000
        /*0a2c*/ 	.word	0x00000000
        /*0a30*/ 	.short	0x010a
        /*0a32*/ 	.byte	0xff
	.zero		1


	//   ....[139]....
        /*0a34*/ 	.word	0x00013120
        /*0a38*/ 	.word	0x00000000
        /*0a3c*/ 	.word	0x00000000
        /*0a40*/ 	.short	0x010a
        /*0a42*/ 	.byte	0xff
	.zero		1


	//   ....[140]....
        /*0a44*/ 	.word	0x00013180
        /*0a48*/ 	.word	0x00000000
        /*0a4c*/ 	.word	0x00000000
        /*0a50*/ 	.short	0x010a
        /*0a52*/ 	.byte	0xff
	.zero		1


	//   ....[141]....
        /*0a54*/ 	.word	0x000131e0
        /*0a58*/ 	.word	0x00000000
        /*0a5c*/ 	.word	0x00000000
        /*0a60*/ 	.short	0x010a
        /*0a62*/ 	.byte	0xff
	.zero		1


	//   ....[142]....
        /*0a64*/ 	.word	0x00013240
        /*0a68*/ 	.word	0x00000000
        /*0a6c*/ 	.word	0x00000000
        /*0a70*/ 	.short	0x010a
        /*0a72*/ 	.byte	0xff
	.zero		1


	//   ....[143]....
        /*0a74*/ 	.word	0x00013290
        /*0a78*/ 	.word	0x00000000
        /*0a7c*/ 	.word	0x000000f0
        /*0a80*/ 	.short	0x010a
        /*0a82*/ 	.byte	0xff
	.zero		1


	//   ....[144]....
        /*0a84*/ 	.word	0x000132f0
        /*0a88*/ 	.word	0x00000000
        /*0a8c*/ 	.word	0x000000d0
        /*0a90*/ 	.short	0x010a
        /*0a92*/ 	.byte	0xff
	.zero		1


	//   ....[145]....
        /*0a94*/ 	.word	0x00013340
        /*0a98*/ 	.word	0x00000000
        /*0a9c*/ 	.word	0x000000c0
        /*0aa0*/ 	.short	0x010a
        /*0aa2*/ 	.byte	0xff
	.zero		1


	//   ....[146]....
        /*0aa4*/ 	.word	0x000133a0
        /*0aa8*/ 	.word	0x00000000
        /*0aac*/ 	.word	0x000000d0
        /*0ab0*/ 	.short	0x010a
        /*0ab2*/ 	.byte	0xff
	.zero		1


	//   ....[147]....
        /*0ab4*/ 	.word	0x000133f0
        /*0ab8*/ 	.word	0x00000010
        /*0abc*/ 	.word	0x000000c0
        /*0ac0*/ 	.short	0x010a
        /*0ac2*/ 	.byte	0xff
	.zero		1


	//   ....[148]....
        /*0ac4*/ 	.word	0x00013440
        /*0ac8*/ 	.word	0x00000004
        /*0acc*/ 	.word	0x00000000
        /*0ad0*/ 	.short	0x010a
        /*0ad2*/ 	.byte	0xff
	.zero		1


	//   ....[149]....
        /*0ad4*/ 	.word	0x00013490
        /*0ad8*/ 	.word	0x00000003
        /*0adc*/ 	.word	0x000000e8
        /*0ae0*/ 	.short	0x010a
        /*0ae2*/ 	.byte	0xff
	.zero		1


	//   ....[150]....
        /*0ae4*/ 	.word	0x000134e0
        /*0ae8*/ 	.word	0x00000007
        /*0aec*/ 	.word	0x00000000
        /*0af0*/ 	.short	0x010a
        /*0af2*/ 	.byte	0xff
	.zero		1


	//   ....[151]....
        /*0af4*/ 	.word	0x00013530
        /*0af8*/ 	.word	0x00000003
        /*0afc*/ 	.word	0x00000110
        /*0b00*/ 	.short	0x010a
        /*0b02*/ 	.byte	0xff
	.zero		1


	//   ....[152]....
        /*0b04*/ 	.word	0x00013580
        /*0b08*/ 	.word	0x00000008
        /*0b0c*/ 	.word	0x000000c0
        /*0b10*/ 	.short	0x010a
        /*0b12*/ 	.byte	0xff
	.zero		1


	//   ....[153]....
        /*0b14*/ 	.word	0x000135e0
        /*0b18*/ 	.word	0x00000000
        /*0b1c*/ 	.word	0x000000b8
        /*0b20*/ 	.short	0x010a
        /*0b22*/ 	.byte	0xff
	.zero		1


	//   ....[154]....
        /*0b24*/ 	.word	0x00013640
        /*0b28*/ 	.word	0x00000000
        /*0b2c*/ 	.word	0x00000090
        /*0b30*/ 	.short	0x010a
        /*0b32*/ 	.byte	0xff
	.zero		1


	//   ....[155]....
        /*0b34*/ 	.word	0x000136a0
        /*0b38*/ 	.word	0x00000000
        /*0b3c*/ 	.word	0x00000098
        /*0b40*/ 	.short	0x010a
        /*0b42*/ 	.byte	0xff
	.zero		1


	//   ....[156]....
        /*0b44*/ 	.word	0x00013700
        /*0b48*/ 	.word	0x00000000
        /*0b4c*/ 	.word	0x000000a0
        /*0b50*/ 	.short	0x010a
        /*0b52*/ 	.byte	0xff
	.zero		1


	//   ....[157]....
        /*0b54*/ 	.word	0x00013760
        /*0b58*/ 	.word	0x00000000
        /*0b5c*/ 	.word	0x000000a8
        /*0b60*/ 	.short	0x010a
        /*0b62*/ 	.byte	0xff
	.zero		1


	//   ....[158]....
        /*0b64*/ 	.word	0x000137c0
        /*0b68*/ 	.word	0x00000007
        /*0b6c*/ 	.word	0x00000090
        /*0b70*/ 	.short	0x010a
        /*0b72*/ 	.byte	0xff
	.zero		1


	//   ....[159]....
        /*0b74*/ 	.word	0x00013820
        /*0b78*/ 	.word	0x00000007
        /*0b7c*/ 	.word	0x00000098
        /*0b80*/ 	.short	0x010a
        /*0b82*/ 	.byte	0xff
	.zero		1


	//   ....[160]....
        /*0b84*/ 	.word	0x00013880
        /*0b88*/ 	.word	0x00000007
        /*0b8c*/ 	.word	0x000000a0
        /*0b90*/ 	.short	0x010a
        /*0b92*/ 	.byte	0xff
	.zero		1


	//   ....[161]....
        /*0b94*/ 	.word	0x000138e0
        /*0b98*/ 	.word	0x00000007
        /*0b9c*/ 	.word	0x000000a8
        /*0ba0*/ 	.short	0x010a
        /*0ba2*/ 	.byte	0xff
	.zero		1


	//   ....[162]....
        /*0ba4*/ 	.word	0x00013940
        /*0ba8*/ 	.word	0x00000000
        /*0bac*/ 	.word	0x00000090
        /*0bb0*/ 	.short	0x010a
        /*0bb2*/ 	.byte	0xff
	.zero		1


	//   ....[163]....
        /*0bb4*/ 	.word	0x000139a0
        /*0bb8*/ 	.word	0x00000000
        /*0bbc*/ 	.word	0x00000098
        /*0bc0*/ 	.short	0x010a
        /*0bc2*/ 	.byte	0xff
	.zero		1


	//   ....[164]....
        /*0bc4*/ 	.word	0x00013a00
        /*0bc8*/ 	.word	0x00000002
        /*0bcc*/ 	.word	0x000000a0
        /*0bd0*/ 	.short	0x010a
        /*0bd2*/ 	.byte	0xff
	.zero		1


	//   ....[165]....
        /*0bd4*/ 	.word	0x00013a50
        /*0bd8*/ 	.word	0x00000000
        /*0bdc*/ 	.word	0x000000c0
        /*0be0*/ 	.short	0x010a
        /*0be2*/ 	.byte	0xff
	.zero		1


	//   ....[166]....
        /*0be4*/ 	.word	0x00013ab0
        /*0be8*/ 	.word	0x00000003
        /*0bec*/ 	.word	0x00000070
        /*0bf0*/ 	.short	0x010a
        /*0bf2*/ 	.byte	0xff
	.zero		1


	//   ....[167]....
        /*0bf4*/ 	.word	0x00013b10
        /*0bf8*/ 	.word	0x00000003
        /*0bfc*/ 	.word	0x000000e0
        /*0c00*/ 	.short	0x010a
        /*0c02*/ 	.byte	0xff
	.zero		1


	//   ....[168]....
        /*0c04*/ 	.word	0x00013b60
        /*0c08*/ 	.word	0x00000003
        /*0c0c*/ 	.word	0x00000070
        /*0c10*/ 	.short	0x010a
        /*0c12*/ 	.byte	0xff
	.zero		1


	//   ....[169]....
        /*0c14*/ 	.word	0x00013bb0
        /*0c18*/ 	.word	0x0000000b
        /*0c1c*/ 	.word	0x00000070
        /*0c20*/ 	.short	0x010a
        /*0c22*/ 	.byte	0xff
	.zero		1


	//   ....[170]....
        /*0c24*/ 	.word	0x00013c00
        /*0c28*/ 	.word	0x00000000
        /*0c2c*/ 	.word	0x00000070
        /*0c30*/ 	.short	0x010a
        /*0c32*/ 	.byte	0xff
	.zero		1


	//   ....[171]....
        /*0c34*/ 	.word	0x00013c50
        /*0c38*/ 	.word	0x00000008
        /*0c3c*/ 	.word	0x00000070
        /*0c40*/ 	.short	0x010a
        /*0c42*/ 	.byte	0xff
	.zero		1


	//   ....[172]....
        /*0c44*/ 	.word	0x00013ca0
        /*0c48*/ 	.word	0x00000008
        /*0c4c*/ 	.word	0x00000070
        /*0c50*/ 	.short	0x010a
        /*0c52*/ 	.byte	0xff
	.zero		1


	//   ....[173]....
        /*0c54*/ 	.word	0x00013cf0
        /*0c58*/ 	.word	0x00000000
        /*0c5c*/ 	.word	0x00000070
        /*0c60*/ 	.short	0x010a
        /*0c62*/ 	.byte	0xff
	.zero		1


	//   ....[174]....
        /*0c64*/ 	.word	0x00013d40
        /*0c68*/ 	.word	0x00000000
        /*0c6c*/ 	.word	0x00000070
        /*0c70*/ 	.short	0x010a
        /*0c72*/ 	.byte	0xff
	.zero		1


	//----- nvinfo : EIATTR_NUM_MBARRIERS
	.align		4
.L_47:
        /*0c74*/ 	.byte	0x03, 0x38
        /*0c76*/ 	.short	0x0023


	//----- nvinfo : EIATTR_EXIT_INSTR_OFFSETS
	.align		4
        /*0c78*/ 	.byte	0x04, 0x1c
        /*0c7a*/ 	.short	(.L_49 - .L_48)


	//   ....[0]....
.L_48:
        /*0c7c*/ 	.word	0x00002f50


	//   ....[1]....
        /*0c80*/ 	.word	0x00003460


	//   ....[2]....
        /*0c84*/ 	.word	0x000034c0


	//   ....[3]....
        /*0c88*/ 	.word	0x00004a20


	//   ....[4]....
        /*0c8c*/ 	.word	0x00006610


	//   ....[5]....
        /*0c90*/ 	.word	0x00006650


	//   ....[6]....
        /*0c94*/ 	.word	0x00012db0


	//   ....[7]....
        /*0c98*/ 	.word	0x00012e30


	//   ....[8]....
        /*0c9c*/ 	.word	0x00012e60


	//   ....[9]....
        /*0ca0*/ 	.word	0x00012ee0


	//----- nvinfo : EIATTR_MAX_THREADS
	.align		4
.L_49:
        /*0ca4*/ 	.byte	0x04, 0x05
        /*0ca6*/ 	.short	(.L_51 - .L_50)
.L_50:
        /*0ca8*/ 	.word	0x00000100
        /*0cac*/ 	.word	0x00000001
        /*0cb0*/ 	.word	0x00000001


	//----- nvinfo : EIATTR_CRS_STACK_SIZE
	.align		4
.L_51:
        /*0cb4*/ 	.byte	0x04, 0x1e
        /*0cb6*/ 	.short	(.L_53 - .L_52)
.L_52:
        /*0cb8*/ 	.word	0x00000000


	//----- nvinfo : EIATTR_CBANK_PARAM_SIZE
	.align		4
.L_53:
        /*0cbc*/ 	.byte	0x03, 0x19
        /*0cbe*/ 	.short	0x0c00


	//----- nvinfo : EIATTR_PARAM_CBANK
	.align		4
        /*0cc0*/ 	.byte	0x04, 0x0a
        /*0cc2*/ 	.short	(.L_55 - .L_54)
	.align		4
.L_54:
        /*0cc4*/ 	.word	index@(.nv.constant0._ZN7cutlass13device_kernelINS_4gemm6kernel13GemmUniversalIN4cute5tupleIJiiiiEEENS1_10collective13CollectiveMmaINS1_46MainloopSm100TmaUmmaWarpSpecializedBlockScaledILi7ELi2ELi1ENS5_IJNS4_1CILi4EEENSA_ILi1EEESC_EEEEENS5_IJNSA_ILi128EEENSA_ILi256EEESF_EEENS5_IJNS_12float_e2m1_tENS_13float_ue8m0_tEEEENS5_IJNS5_IJlSC_lEEENS4_6LayoutINS5_IJNS5_IJNS5_IJNSA_ILi32EEESB_EEEiEEESP_NS5_IJSC_iEEEEEENS5_IJNS5_IJNS5_IJNSA_ILi16EEESB_EEEiEEENS5_IJNS5_IJNSA_ILi0EEESC_EEENSA_ILi512EEEEEENS5_IJSV_iEEEEEEEEEEESK_S12_NS4_8TiledMMAINS4_8MMA_AtomIJNS4_17SM100_MMA_MXF4_SSISI_SI_fSJ_Li128ELi256ELi32ELNS4_4UMMA5MajorE0ELS17_0ELNS16_7ScaleInE0ELS18_0EEEEEENSM_INS5_IJSC_SC_SC_EEENS5_IJSV_SV_SV_EEEEENS5_IJNS4_10UnderscoreES1E_S1E_EEEEENS5_IJNS4_13SM90_TMA_LOADES1H_EEENS5_IJNS4_14ComposedLayoutINS4_7SwizzleILi2ELi4ELi3EEENS4_18smem_ptr_flag_bitsILi4EEENSM_INS5_IJNSA_ILi8EEESF_EEENS5_IJSF_SC_EEEEEEENSM_INS5_IJNS5_IJNS5_IJSO_SC_EEENS5_IJSN_NSA_ILi2EEEEEEEEESC_NS5_IJS1U_SC_EEEEEENS5_IJNS5_IJNS5_IJST_SX_EEESW_EEESV_NS5_IJS1U_SX_EEEEEEEEEEEvNS4_8identityENS5_IJNS4_23SM90_TMA_LOAD_MULTICASTES26_EEENS5_IJS1S_NSM_INS5_IJNS5_IJNS5_IJSO_S1U_EEES1V_EEESC_S1X_EEENS5_IJS20_SV_NS5_IJS1U_NSA_ILi1024EEEEEEEEEEEEEEvS25_EENS_8epilogue10collective18CollectiveEpilogueINS2H_23Sm100TmaWarpSpecializedILi4ELi2ELi32ELb1ELb0EEEJNS5_IJNSA_ILi64EEESG_SF_EEENS5_IJNSM_IS2M_SC_EENSM_IS1V_NS5_IJSC_SF_EEEEEEEENS_10bfloat16_tESL_S2S_SL_NS2H_6fusion15FusionCallbacksIS2L_NS2T_17LinearCombinationIS2S_fS2S_fLNS_15FloatRoundStyleE2EEES2N_S2R_JEEENS4_5SM1004TMEM4LOAD26SM100_TMEM_LOAD_32dp32b32xES1H_NS1J_IS1L_NS1M_ILi16EEENSM_INS5_IJS1O_SN_EEENS5_IJSN_SC_EEEEEEENS4_39AutoVectorizingCopyWithAssumedAlignmentILi128EEENS4_14SM90_TMA_STOREES37_S39_S39_EEEvvEEEEvNT_6ParamsE)
        /*0cc8*/ 	.short	0x0380
        /*0cca*/ 	.short	0x0c00


	//----- nvinfo : EIATTR_SW_WAR
	.align		4
.L_55:
        /*0ccc*/ 	.byte	0x04, 0x36
        /*0cce*/ 	.short	(.L_57 - .L_56)
.L_56:
        /*0cd0*/ 	.word	0x00000008
.L_57:


//--------------------- .nv.callgraph             --------------------------
	.section	.nv.callgraph,"",@"SHT_CUDA_CALLGRAPH"
	.align	4
	.sectionentsize	8
	.align		4
        /*0000*/ 	.word	0x00000000
	.align		4
        /*0004*/ 	.word	0xffffffff
	.align		4
        /*0008*/ 	.word	index@(_ZN7cutlass13device_kernelINS_4gemm6kernel13GemmUniversalIN4cute5tupleIJiiiiEEENS1_10collective13CollectiveMmaINS1_46MainloopSm100TmaUmmaWarpSpecializedBlockScaledILi7ELi2ELi1ENS5_IJNS4_1CILi4EEENSA_ILi1EEESC_EEEEENS5_IJNSA_ILi128EEENSA_ILi256EEESF_EEENS5_IJNS_12float_e2m1_tENS_13float_ue8m0_tEEEENS5_IJNS5_IJlSC_lEEENS4_6LayoutINS5_IJNS5_IJNS5_IJNSA_ILi32EEESB_EEEiEEESP_NS5_IJSC_iEEEEEENS5_IJNS5_IJNS5_IJNSA_ILi16EEESB_EEEiEEENS5_IJNS5_IJNSA_ILi0EEESC_EEENSA_ILi512EEEEEENS5_IJSV_iEEEEEEEEEEESK_S12_NS4_8TiledMMAINS4_8MMA_AtomIJNS4_17SM100_MMA_MXF4_SSISI_SI_fSJ_Li128ELi256ELi32ELNS4_4UMMA5MajorE0ELS17_0ELNS16_7ScaleInE0ELS18_0EEEEEENSM_INS5_IJSC_SC_SC_EEENS5_IJSV_SV_SV_EEEEENS5_IJNS4_10UnderscoreES1E_S1E_EEEEENS5_IJNS4_13SM90_TMA_LOADES1H_EEENS5_IJNS4_14ComposedLayoutINS4_7SwizzleILi2ELi4ELi3EEENS4_18smem_ptr_flag_bitsILi4EEENSM_INS5_IJNSA_ILi8EEESF_EEENS5_IJSF_SC_EEEEEEENSM_INS5_IJNS5_IJNS5_IJSO_SC_EEENS5_IJSN_NSA_ILi2EEEEEEEEESC_NS5_IJS1U_SC_EEEEEENS5_IJNS5_IJNS5_IJST_SX_EEESW_EEESV_NS5_IJS1U_SX_EEEEEEEEEEEvNS4_8identityENS5_IJNS4_23SM90_TMA_LOAD_MULTICASTES26_EEENS5_IJS1S_NSM_INS5_IJNS5_IJNS5_IJSO_S1U_EEES1V_EEESC_S1X_EEENS5_IJS20_SV_NS5_IJS1U_NSA_ILi1024EEEEEEEEEEEEEEvS25_EENS_8epilogue10collective18CollectiveEpilogueINS2H_23Sm100TmaWarpSpecializedILi4ELi2ELi32ELb1ELb0EEEJNS5_IJNSA_ILi64EEESG_SF_EEENS5_IJNSM_IS2M_SC_EENSM_IS1V_NS5_IJSC_SF_EEEEEEEENS_10bfloat16_tESL_S2S_SL_NS2H_6fusion15FusionCallbacksIS2L_NS2T_17LinearCombinationIS2S_fS2S_fLNS_15FloatRoundStyleE2EEES2N_S2R_JEEENS4_5SM1004TMEM4LOAD26SM100_TMEM_LOAD_32dp32b32xES1H_NS1J_IS1L_NS1M_ILi16EEENSM_INS5_IJS1O_SN_EEENS5_IJSN_SC_EEEEEEENS4_39AutoVectorizingCopyWithAssumedAlignmentILi128EEENS4_14SM90_TMA_STOREES37_S39_S39_EEEvvEEEEvNT_6ParamsE)
	.align		4
        /*000c*/ 	.word	index@(__assertfail)
	.align		4
        /*0010*/ 	.word	0x00000000
	.align		4
        /*0014*/ 	.word	0xfffffffe
	.align		4
        /*0018*/ 	.word	0x00000000
	.align		4
        /*001c*/ 	.word	0xfffffffd
	.align		4
        /*0020*/ 	.word	0x00000000
	.align		4
        /*0024*/ 	.word	0xfffffffc


//--------------------- .nv.constant4             --------------------------
	.section	.nv.constant4,"a",@progbits
	.align	8
	.align		8
.nv.constant4:
        /*0000*/ 	.dword	__assertfail
	.align		8
        /*0008*/ 	.dword	__unnamed_1
	.align		8
        /*0010*/ 	.dword	__unnamed_2
	.align		8
        /*0018*/ 	.dword	_ZN40_INTERNAL_f9b6a625_4_k_cu_156a782c_287534cuda3std3__45__cpo5beginE
	.align		8
        /*0020*/ 	.dword	_ZN40_INTERNAL_f9b6a625_4_k_cu_156a782c_287534cuda3std3__45__cpo3endE
	.align		8
        /*0028*/ 	.dword	_ZN40_INTERNAL_f9b6a625_4_k_cu_156a782c_287534cuda3std3__45__cpo6cbeginE
	.align		8
        /*0030*/ 	.dword	_ZN40_INTERNAL_f9b6a625_4_k_cu_156a782c_287534cuda3std3__45__cpo4cendE
	.align		8
        /*0038*/ 	.dword	_ZN40_INTERNAL_f9b6a625_4_k_cu_156a782c_287534cuda3std3__442_GLOBAL__N__f9b6a625_4_k_cu_156a782c_287536ignoreE
	.align		8
        /*0040*/ 	.dword	_ZN40_INTERNAL_f9b6a625_4_k_cu_156a782c_287534cuda3std3__419piecewise_constructE
	.align		8
        /*0048*/ 	.dword	_ZN40_INTERNAL_f9b6a625_4_k_cu_156a782c_287534cuda3std3__48in_placeE
	.align		8
        /*0050*/ 	.dword	_ZN40_INTERNAL_f9b6a625_4_k_cu_156a782c_287534cuda3std6ranges3__45__cpo4swapE
	.align		8
        /*0058*/ 	.dword	_ZN40_INTERNAL_f9b6a625_4_k_cu_156a782c_287534cuda3std6ranges3__45__cpo9iter_moveE
	.align		8
        /*0060*/ 	.dword	_ZN40_INTERNAL_f9b6a625_4_k_cu_156a782c_287534cute7productE
	.align		8
        /*0068*/ 	.dword	_ZN40_INTERNAL_f9b6a625_4_k_cu_156a782c_287534cute1_E
	.align		8
        /*0070*/ 	.dword	$str$25
	.align		8
        /*0078*/ 	.dword	$str$26
	.align		8
        /*0080*/ 	.dword	$str$29
	.align		8
        /*0088*/ 	.dword	$str$30


//--------------------- .text._ZN7cutlass13device_kernelINS_4gemm6kernel13GemmUniversalIN4cute5tupleIJiiiiEEENS1_10collective13CollectiveMmaINS1_46MainloopSm100TmaUmmaWarpSpecializedBlockScaledILi7ELi2ELi1ENS5_IJNS4_1CILi4EEENSA_ILi1EEESC_EEEEENS5_IJNSA_ILi128EEENSA_ILi256EEESF_EEENS5_IJNS_12float_e2m1_tENS_13float_ue8m0_tEEEENS5_IJNS5_IJlSC_lEEENS4_6LayoutINS5_IJNS5_IJNS5_IJNSA_ILi32EEESB_EEEiEEESP_NS5_IJSC_iEEEEEENS5_IJNS5_IJNS5_IJNSA_ILi16EEESB_EEEiEEENS5_IJNS5_IJNSA_ILi0EEESC_EEENSA_ILi512EEEEEENS5_IJSV_iEEEEEEEEEEESK_S12_NS4_8TiledMMAINS4_8MMA_AtomIJNS4_17SM100_MMA_MXF4_SSISI_SI_fSJ_Li128ELi256ELi32ELNS4_4UMMA5MajorE0ELS17_0ELNS16_7ScaleInE0ELS18_0EEEEEENSM_INS5_IJSC_SC_SC_EEENS5_IJSV_SV_SV_EEEEENS5_IJNS4_10UnderscoreES1E_S1E_EEEEENS5_IJNS4_13SM90_TMA_LOADES1H_EEENS5_IJNS4_14ComposedLayoutINS4_7SwizzleILi2ELi4ELi3EEENS4_18smem_ptr_flag_bitsILi4EEENSM_INS5_IJNSA_ILi8EEESF_EEENS5_IJSF_SC_EEEEEEENSM_INS5_IJNS5_IJNS5_IJSO_SC_EEENS5_IJSN_NSA_ILi2EEEEEEEEESC_NS5_IJS1U_SC_EEEEEENS5_IJNS5_IJNS5_IJST_SX_EEESW_EEESV_NS5_IJS1U_SX_EEEEEEEEEEEvNS4_8identityENS5_IJNS4_23SM90_TMA_LOAD_MULTICASTES26_EEENS5_IJS1S_NSM_INS5_IJNS5_IJNS5_IJSO_S1U_EEES1V_EEESC_S1X_EEENS5_IJS20_SV_NS5_IJS1U_NSA_ILi1024EEEEEEEEEEEEEEvS25_EENS_8epilogue10collective18CollectiveEpilogueINS2H_23Sm100TmaWarpSpecializedILi4ELi2ELi32ELb1ELb0EEEJNS5_IJNSA_ILi64EEESG_SF_EEENS5_IJNSM_IS2M_SC_EENSM_IS1V_NS5_IJSC_SF_EEEEEEEENS_10bfloat16_tESL_S2S_SL_NS2H_6fusion15FusionCallbacksIS2L_NS2T_17LinearCombinationIS2S_fS2S_fLNS_15FloatRoundStyleE2EEES2N_S2R_JEEENS4_5SM1004TMEM4LOAD26SM100_TMEM_LOAD_32dp32b32xES1H_NS1J_IS1L_NS1M_ILi16EEENSM_INS5_IJS1O_SN_EEENS5_IJSN_SC_EEEEEEENS4_39AutoVectorizingCopyWithAssumedAlignmentILi128EEENS4_14SM90_TMA_STOREES37_S39_S39_EEEvvEEEEvNT_6ParamsE --------------------------
	.section	.text._ZN7cutlass13device_kernelINS_4gemm6kernel13GemmUniversalIN4cute5tupleIJiiiiEEENS1_10collective13CollectiveMmaINS1_46MainloopSm100TmaUmmaWarpSpecializedBlockScaledILi7ELi2ELi1ENS5_IJNS4_1CILi4EEENSA_ILi1EEESC_EEEEENS5_IJNSA_ILi128EEENSA_ILi256EEESF_EEENS5_IJNS_12float_e2m1_tENS_13float_ue8m0_tEEEENS5_IJNS5_IJlSC_lEEENS4_6LayoutINS5_IJNS5_IJNS5_IJNSA_ILi32EEESB_EEEiEEESP_NS5_IJSC_iEEEEEENS5_IJNS5_IJNS5_IJNSA_ILi16EEESB_EEEiEEENS5_IJNS5_IJNSA_ILi0EEESC_EEENSA_ILi512EEEEEENS5_IJSV_iEEEEEEEEEEESK_S12_NS4_8TiledMMAINS4_8MMA_AtomIJNS4_17SM100_MMA_MXF4_SSISI_SI_fSJ_Li128ELi256ELi32ELNS4_4UMMA5MajorE0ELS17_0ELNS16_7ScaleInE0ELS18_0EEEEEENSM_INS5_IJSC_SC_SC_EEENS5_IJSV_SV_SV_EEEEENS5_IJNS4_10UnderscoreES1E_S1E_EEEEENS5_IJNS4_13SM90_TMA_LOADES1H_EEENS5_IJNS4_14ComposedLayoutINS4_7SwizzleILi2ELi4ELi3EEENS4_18smem_ptr_flag_bitsILi4EEENSM_INS5_IJNSA_ILi8EEESF_EEENS5_IJSF_SC_EEEEEEENSM_INS5_IJNS5_IJNS5_IJSO_SC_EEENS5_IJSN_NSA_ILi2EEEEEEEEESC_NS5_IJS1U_SC_EEEEEENS5_IJNS5_IJNS5_IJST_SX_EEESW_EEESV_NS5_IJS1U_SX_EEEEEEEEEEEvNS4_8identityENS5_IJNS4_23SM90_TMA_LOAD_MULTICASTES26_EEENS5_IJS1S_NSM_INS5_IJNS5_IJNS5_IJSO_S1U_EEES1V_EEESC_S1X_EEENS5_IJS20_SV_NS5_IJS1U_NSA_ILi1024EEEEEEEEEEEEEEvS25_EENS_8epilogue10collective18CollectiveEpilogueINS2H_23Sm100TmaWarpSpecializedILi4ELi2ELi32ELb1ELb0EEEJNS5_IJNSA_ILi64EEESG_SF_EEENS5_IJNSM_IS2M_SC_EENSM_IS1V_NS5_IJSC_SF_EEEEEEEENS_10bfloat16_tESL_S2S_SL_NS2H_6fusion15FusionCallbacksIS2L_NS2T_17LinearCombinationIS2S_fS2S_fLNS_15FloatRoundStyleE2EEES2N_S2R_JEEENS4_5SM1004TMEM4LOAD26SM100_TMEM_LOAD_32dp32b32xES1H_NS1J_IS1L_NS1M_ILi16EEENSM_INS5_IJS1O_SN_EEENS5_IJSN_SC_EEEEEEENS4_39AutoVectorizingCopyWithAssumedAlignmentILi128EEENS4_14SM90_TMA_STOREES37_S39_S39_EEEvvEEEEvNT_6ParamsE,"ax",@progbits
	.align	128
.text._ZN7cutlass13device_kernelINS_4gemm6kernel13GemmUniversalIN4cute5tupleIJiiiiEEENS1_10collective13CollectiveMmaINS1_46MainloopSm100TmaUmmaWarpSpecializedBlockScaledILi7ELi2ELi1ENS5_IJNS4_1CILi4EEENSA_ILi1EEESC_EEEEENS5_IJNSA_ILi128EEENSA_ILi256EEESF_EEENS5_IJNS_12float_e2m1_tENS_13float_ue8m0_tEEEENS5_IJNS5_IJlSC_lEEENS4_6LayoutINS5_IJNS5_IJNS5_IJNSA_ILi32EEESB_EEEiEEESP_NS5_IJSC_iEEEEEENS5_IJNS5_IJNS5_IJNSA_ILi16EEESB_EEEiEEENS5_IJNS5_IJNSA_ILi0EEESC_EEENSA_ILi512EEEEEENS5_IJSV_iEEEEEEEEEEESK_S12_NS4_8TiledMMAINS4_8MMA_AtomIJNS4_17SM100_MMA_MXF4_SSISI_SI_fSJ_Li128ELi256ELi32ELNS4_4UMMA5MajorE0ELS17_0ELNS16_7ScaleInE0ELS18_0EEEEEENSM_INS5_IJSC_SC_SC_EEENS5_IJSV_SV_SV_EEEEENS5_IJNS4_10UnderscoreES1E_S1E_EEEEENS5_IJNS4_13SM90_TMA_LOADES1H_EEENS5_IJNS4_14ComposedLayoutINS4_7SwizzleILi2ELi4ELi3EEENS4_18smem_ptr_flag_bitsILi4EEENSM_INS5_IJNSA_ILi8EEESF_EEENS5_IJSF_SC_EEEEEEENSM_INS5_IJNS5_IJNS5_IJSO_SC_EEENS5_IJSN_NSA_ILi2EEEEEEEEESC_NS5_IJS1U_SC_EEEEEENS5_IJNS5_IJNS5_IJST_SX_EEESW_EEESV_NS5_IJS1U_SX_EEEEEEEEEEEvNS4_8identityENS5_IJNS4_23SM90_TMA_LOAD_MULTICASTES26_EEENS5_IJS1S_NSM_INS5_IJNS5_IJNS5_IJSO_S1U_EEES1V_EEESC_S1X_EEENS5_IJS20_SV_NS5_IJS1U_NSA_ILi1024EEEEEEEEEEEEEEvS25_EENS_8epilogue10collective18CollectiveEpilogueINS2H_23Sm100TmaWarpSpecializedILi4ELi2ELi32ELb1ELb0EEEJNS5_IJNSA_ILi64EEESG_SF_EEENS5_IJNSM_IS2M_SC_EENSM_IS1V_NS5_IJSC_SF_EEEEEEEENS_10bfloat16_tESL_S2S_SL_NS2H_6fusion15FusionCallbacksIS2L_NS2T_17LinearCombinationIS2S_fS2S_fLNS_15FloatRoundStyleE2EEES2N_S2R_JEEENS4_5SM1004TMEM4LOAD26SM100_TMEM_LOAD_32dp32b32xES1H_NS1J_IS1L_NS1M_ILi16EEENSM_INS5_IJS1O_SN_EEENS5_IJSN_SC_EEEEEEENS4_39AutoVectorizingCopyWithAssumedAlignmentILi128EEENS4_14SM90_TMA_STOREES37_S39_S39_EEEvvEEEEvNT_6ParamsE:
        .type           _ZN7cutlass13device_kernelINS_4gemm6kernel13GemmUniversalIN4cute5tupleIJiiiiEEENS1_10collective13CollectiveMmaINS1_46MainloopSm100TmaUmmaWarpSpecializedBlockScaledILi7ELi2ELi1ENS5_IJNS4_1CILi4EEENSA_ILi1EEESC_EEEEENS5_IJNSA_ILi128EEENSA_ILi256EEESF_EEENS5_IJNS_12float_e2m1_tENS_13float_ue8m0_tEEEENS5_IJNS5_IJlSC_lEEENS4_6LayoutINS5_IJNS5_IJNS5_IJNSA_ILi32EEESB_EEEiEEESP_NS5_IJSC_iEEEEEENS5_IJNS5_IJNS5_IJNSA_ILi16EEESB_EEEiEEENS5_IJNS5_IJNSA_ILi0EEESC_EEENSA_ILi512EEEEEENS5_IJSV_iEEEEEEEEEEESK_S12_NS4_8TiledMMAINS4_8MMA_AtomIJNS4_17SM100_MMA_MXF4_SSISI_SI_fSJ_Li128ELi256ELi32ELNS4_4UMMA5MajorE0ELS17_0ELNS16_7ScaleInE0ELS18_0EEEEEENSM_INS5_IJSC_SC_SC_EEENS5_IJSV_SV_SV_EEEEENS5_IJNS4_10UnderscoreES1E_S1E_EEEEENS5_IJNS4_13SM90_TMA_LOADES1H_EEENS5_IJNS4_14ComposedLayoutINS4_7SwizzleILi2ELi4ELi3EEENS4_18smem_ptr_flag_bitsILi4EEENSM_INS5_IJNSA_ILi8EEESF_EEENS5_IJSF_SC_EEEEEEENSM_INS5_IJNS5_IJNS5_IJSO_SC_EEENS5_IJSN_NSA_ILi2EEEEEEEEESC_NS5_IJS1U_SC_EEEEEENS5_IJNS5_IJNS5_IJST_SX_EEESW_EEESV_NS5_IJS1U_SX_EEEEEEEEEEEvNS4_8identityENS5_IJNS4_23SM90_TMA_LOAD_MULTICASTES26_EEENS5_IJS1S_NSM_INS5_IJNS5_IJNS5_IJSO_S1U_EEES1V_EEESC_S1X_EEENS5_IJS20_SV_NS5_IJS1U_NSA_ILi1024EEEEEEEEEEEEEEvS25_EENS_8epilogue10collective18CollectiveEpilogueINS2H_23Sm100TmaWarpSpecializedILi4ELi2ELi32ELb1ELb0EEEJNS5_IJNSA_ILi64EEESG_SF_EEENS5_IJNSM_IS2M_SC_EENSM_IS1V_NS5_IJSC_SF_EEEEEEEENS_10bfloat16_tESL_S2S_SL_NS2H_6fusion15FusionCallbacksIS2L_NS2T_17LinearCombinationIS2S_fS2S_fLNS_15FloatRoundStyleE2EEES2N_S2R_JEEENS4_5SM1004TMEM4LOAD26SM100_TMEM_LOAD_32dp32b32xES1H_NS1J_IS1L_NS1M_ILi16EEENSM_INS5_IJS1O_SN_EEENS5_IJSN_SC_EEEEEEENS4_39AutoVectorizingCopyWithAssumedAlignmentILi128EEENS4_14SM90_TMA_STOREES37_S39_S39_EEEvvEEEEvNT_6ParamsE,@function
        .size           _ZN7cutlass13device_kernelINS_4gemm6kernel13GemmUniversalIN4cute5tupleIJiiiiEEENS1_10collective13CollectiveMmaINS1_46MainloopSm100TmaUmmaWarpSpecializedBlockScaledILi7ELi2ELi1ENS5_IJNS4_1CILi4EEENSA_ILi1EEESC_EEEEENS5_IJNSA_ILi128EEENSA_ILi256EEESF_EEENS5_IJNS_12float_e2m1_tENS_13float_ue8m0_tEEEENS5_IJNS5_IJlSC_lEEENS4_6LayoutINS5_IJNS5_IJNS5_IJNSA_ILi32EEESB_EEEiEEESP_NS5_IJSC_iEEEEEENS5_IJNS5_IJNS5_IJNSA_ILi16EEESB_EEEiEEENS5_IJNS5_IJNSA_ILi0EEESC_EEENSA_ILi512EEEEEENS5_IJSV_iEEEEEEEEEEESK_S12_NS4_8TiledMMAINS4_8MMA_AtomIJNS4_17SM100_MMA_MXF4_SSISI_SI_fSJ_Li128ELi256ELi32ELNS4_4UMMA5MajorE0ELS17_0ELNS16_7ScaleInE0ELS18_0EEEEEENSM_INS5_IJSC_SC_SC_EEENS5_IJSV_SV_SV_EEEEENS5_IJNS4_10UnderscoreES1E_S1E_EEEEENS5_IJNS4_13SM90_TMA_LOADES1H_EEENS5_IJNS4_14ComposedLayoutINS4_7SwizzleILi2ELi4ELi3EEENS4_18smem_ptr_flag_bitsILi4EEENSM_INS5_IJNSA_ILi8EEESF_EEENS5_IJSF_SC_EEEEEEENSM_INS5_IJNS5_IJNS5_IJSO_SC_EEENS5_IJSN_NSA_ILi2EEEEEEEEESC_NS5_IJS1U_SC_EEEEEENS5_IJNS5_IJNS5_IJST_SX_EEESW_EEESV_NS5_IJS1U_SX_EEEEEEEEEEEvNS4_8identityENS5_IJNS4_23SM90_TMA_LOAD_MULTICASTES26_EEENS5_IJS1S_NSM_INS5_IJNS5_IJNS5_IJSO_S1U_EEES1V_EEESC_S1X_EEENS5_IJS20_SV_NS5_IJS1U_NSA_ILi1024EEEEEEEEEEEEEEvS25_EENS_8epilogue10collective18CollectiveEpilogueINS2H_23Sm100TmaWarpSpecializedILi4ELi2ELi32ELb1ELb0EEEJNS5_IJNSA_ILi64EEESG_SF_EEENS5_IJNSM_IS2M_SC_EENSM_IS1V_NS5_IJSC_SF_EEEEEEEENS_10bfloat16_tESL_S2S_SL_NS2H_6fusion15FusionCallbacksIS2L_NS2T_17LinearCombinationIS2S_fS2S_fLNS_15FloatRoundStyleE2EEES2N_S2R_JEEENS4_5SM1004TMEM4LOAD26SM100_TMEM_LOAD_32dp32b32xES1H_NS1J_IS1L_NS1M_ILi16EEENSM_INS5_IJS1O_SN_EEENS5_IJSN_SC_EEEEEEENS4_39AutoVectorizingCopyWithAssumedAlignmentILi128EEENS4_14SM90_TMA_STOREES37_S39_S39_EEEvvEEEEvNT_6ParamsE,(.L_x_247 - _ZN7cutlass13device_kernelINS_4gemm6kernel13GemmUniversalIN4cute5tupleIJiiiiEEENS1_10collective13CollectiveMmaINS1_46MainloopSm100TmaUmmaWarpSpecializedBlockScaledILi7ELi2ELi1ENS5_IJNS4_1CILi4EEENSA_ILi1EEESC_EEEEENS5_IJNSA_ILi128EEENSA_ILi256EEESF_EEENS5_IJNS_12float_e2m1_tENS_13float_ue8m0_tEEEENS5_IJNS5_IJlSC_lEEENS4_6LayoutINS5_IJNS5_IJNS5_IJNSA_ILi32EEESB_EEEiEEESP_NS5_IJSC_iEEEEEENS5_IJNS5_IJNS5_IJNSA_ILi16EEESB_EEEiEEENS5_IJNS5_IJNSA_ILi0EEESC_EEENSA_ILi512EEEEEENS5_IJSV_iEEEEEEEEEEESK_S12_NS4_8TiledMMAINS4_8MMA_AtomIJNS4_17SM100_MMA_MXF4_SSISI_SI_fSJ_Li128ELi256ELi32ELNS4_4UMMA5MajorE0ELS17_0ELNS16_7ScaleInE0ELS18_0EEEEEENSM_INS5_IJSC_SC_SC_EEENS5_IJSV_SV_SV_EEEEENS5_IJNS4_10UnderscoreES1E_S1E_EEEEENS5_IJNS4_13SM90_TMA_LOADES1H_EEENS5_IJNS4_14ComposedLayoutINS4_7SwizzleILi2ELi4ELi3EEENS4_18smem_ptr_flag_bitsILi4EEENSM_INS5_IJNSA_ILi8EEESF_EEENS5_IJSF_SC_EEEEEEENSM_INS5_IJNS5_IJNS5_IJSO_SC_EEENS5_IJSN_NSA_ILi2EEEEEEEEESC_NS5_IJS1U_SC_EEEEEENS5_IJNS5_IJNS5_IJST_SX_EEESW_EEESV_NS5_IJS1U_SX_EEEEEEEEEEEvNS4_8identityENS5_IJNS4_23SM90_TMA_LOAD_MULTICASTES26_EEENS5_IJS1S_NSM_INS5_IJNS5_IJNS5_IJSO_S1U_EEES1V_EEESC_S1X_EEENS5_IJS20_SV_NS5_IJS1U_NSA_ILi1024EEEEEEEEEEEEEEvS25_EENS_8epilogue10collective18CollectiveEpilogueINS2H_23Sm100TmaWarpSpecializedILi4ELi2ELi32ELb1ELb0EEEJNS5_IJNSA_ILi64EEESG_SF_EEENS5_IJNSM_IS2M_SC_EENSM_IS1V_NS5_IJSC_SF_EEEEEEEENS_10bfloat16_tESL_S2S_SL_NS2H_6fusion15FusionCallbacksIS2L_NS2T_17LinearCombinationIS2S_fS2S_fLNS_15FloatRoundStyleE2EEES2N_S2R_JEEENS4_5SM1004TMEM4LOAD26SM100_TMEM_LOAD_32dp32b32xES1H_NS1J_IS1L_NS1M_ILi16EEENSM_INS5_IJS1O_SN_EEENS5_IJSN_SC_EEEEEEENS4_39AutoVectorizingCopyWithAssumedAlignmentILi128EEENS4_14SM90_TMA_STOREES37_S39_S39_EEEvvEEEEvNT_6ParamsE)
        .other          _ZN7cutlass13device_kernelINS_4gemm6kernel13GemmUniversalIN4cute5tupleIJiiiiEEENS1_10collective13CollectiveMmaINS1_46MainloopSm100TmaUmmaWarpSpecializedBlockScaledILi7ELi2ELi1ENS5_IJNS4_1CILi4EEENSA_ILi1EEESC_EEEEENS5_IJNSA_ILi128EEENSA_ILi256EEESF_EEENS5_IJNS_12float_e2m1_tENS_13float_ue8m0_tEEEENS5_IJNS5_IJlSC_lEEENS4_6LayoutINS5_IJNS5_IJNS5_IJNSA_ILi32EEESB_EEEiEEESP_NS5_IJSC_iEEEEEENS5_IJNS5_IJNS5_IJNSA_ILi16EEESB_EEEiEEENS5_IJNS5_IJNSA_ILi0EEESC_EEENSA_ILi512EEEEEENS5_IJSV_iEEEEEEEEEEESK_S12_NS4_8TiledMMAINS4_8MMA_AtomIJNS4_17SM100_MMA_MXF4_SSISI_SI_fSJ_Li128ELi256ELi32ELNS4_4UMMA5MajorE0ELS17_0ELNS16_7ScaleInE0ELS18_0EEEEEENSM_INS5_IJSC_SC_SC_EEENS5_IJSV_SV_SV_EEEEENS5_IJNS4_10UnderscoreES1E_S1E_EEEEENS5_IJNS4_13SM90_TMA_LOADES1H_EEENS5_IJNS4_14ComposedLayoutINS4_7SwizzleILi2ELi4ELi3EEENS4_18smem_ptr_flag_bitsILi4EEENSM_INS5_IJNSA_ILi8EEESF_EEENS5_IJSF_SC_EEEEEEENSM_INS5_IJNS5_IJNS5_IJSO_SC_EEENS5_IJSN_NSA_ILi2EEEEEEEEESC_NS5_IJS1U_SC_EEEEEENS5_IJNS5_IJNS5_IJST_SX_EEESW_EEESV_NS5_IJS1U_SX_EEEEEEEEEEEvNS4_8identityENS5_IJNS4_23SM90_TMA_LOAD_MULTICASTES26_EEENS5_IJS1S_NSM_INS5_IJNS5_IJNS5_IJSO_S1U_EEES1V_EEESC_S1X_EEENS5_IJS20_SV_NS5_IJS1U_NSA_ILi1024EEEEEEEEEEEEEEvS25_EENS_8epilogue10collective18CollectiveEpilogueINS2H_23Sm100TmaWarpSpecializedILi4ELi2ELi32ELb1ELb0EEEJNS5_IJNSA_ILi64EEESG_SF_EEENS5_IJNSM_IS2M_SC_EENSM_IS1V_NS5_IJSC_SF_EEEEEEEENS_10bfloat16_tESL_S2S_SL_NS2H_6fusion15FusionCallbacksIS2L_NS2T_17LinearCombinationIS2S_fS2S_fLNS_15FloatRoundStyleE2EEES2N_S2R_JEEENS4_5SM1004TMEM4LOAD26SM100_TMEM_LOAD_32dp32b32xES1H_NS1J_IS1L_NS1M_ILi16EEENSM_INS5_IJS1O_SN_EEENS5_IJSN_SC_EEEEEEENS4_39AutoVectorizingCopyWithAssumedAlignmentILi128EEENS4_14SM90_TMA_STOREES37_S39_S39_EEEvvEEEEvNT_6ParamsE,@"STO_CUDA_ENTRY STV_DEFAULT"
_ZN7cutlass13device_kernelINS_4gemm6kernel13GemmUniversalIN4cute5tupleIJiiiiEEENS1_10collective13CollectiveMmaINS1_46MainloopSm100TmaUmmaWarpSpecializedBlockScaledILi7ELi2ELi1ENS5_IJNS4_1CILi4EEENSA_ILi1EEESC_EEEEENS5_IJNSA_ILi128EEENSA_ILi256EEESF_EEENS5_IJNS_12float_e2m1_tENS_13float_ue8m0_tEEEENS5_IJNS5_IJlSC_lEEENS4_6LayoutINS5_IJNS5_IJNS5_IJNSA_ILi32EEESB_EEEiEEESP_NS5_IJSC_iEEEEEENS5_IJNS5_IJNS5_IJNSA_ILi16EEESB_EEEiEEENS5_IJNS5_IJNSA_ILi0EEESC_EEENSA_ILi512EEEEEENS5_IJSV_iEEEEEEEEEEESK_S12_NS4_8TiledMMAINS4_8MMA_AtomIJNS4_17SM100_MMA_MXF4_SSISI_SI_fSJ_Li128ELi256ELi32ELNS4_4UMMA5MajorE0ELS17_0ELNS16_7ScaleInE0ELS18_0EEEEEENSM_INS5_IJSC_SC_SC_EEENS5_IJSV_SV_SV_EEEEENS5_IJNS4_10UnderscoreES1E_S1E_EEEEENS5_IJNS4_13SM90_TMA_LOADES1H_EEENS5_IJNS4_14ComposedLayoutINS4_7SwizzleILi2ELi4ELi3EEENS4_18smem_ptr_flag_bitsILi4EEENSM_INS5_IJNSA_ILi8EEESF_EEENS5_IJSF_SC_EEEEEEENSM_INS5_IJNS5_IJNS5_IJSO_SC_EEENS5_IJSN_NSA_ILi2EEEEEEEEESC_NS5_IJS1U_SC_EEEEEENS5_IJNS5_IJNS5_IJST_SX_EEESW_EEESV_NS5_IJS1U_SX_EEEEEEEEEEEvNS4_8identityENS5_IJNS4_23SM90_TMA_LOAD_MULTICASTES26_EEENS5_IJS1S_NSM_INS5_IJNS5_IJNS5_IJSO_S1U_EEES1V_EEESC_S1X_EEENS5_IJS20_SV_NS5_IJS1U_NSA_ILi1024EEEEEEEEEEEEEEvS25_EENS_8epilogue10collective18CollectiveEpilogueINS2H_23Sm100TmaWarpSpecializedILi4ELi2ELi32ELb1ELb0EEEJNS5_IJNSA_ILi64EEESG_SF_EEENS5_IJNSM_IS2M_SC_EENSM_IS1V_NS5_IJSC_SF_EEEEEEEENS_10bfloat16_tESL_S2S_SL_NS2H_6fusion15FusionCallbacksIS2L_NS2T_17LinearCombinationIS2S_fS2S_fLNS_15FloatRoundStyleE2EEES2N_S2R_JEEENS4_5SM1004TMEM4LOAD26SM100_TMEM_LOAD_32dp32b32xES1H_NS1J_IS1L_NS1M_ILi16EEENSM_INS5_IJS1O_SN_EEENS5_IJSN_SC_EEEEEEENS4_39AutoVectorizingCopyWithAssumedAlignmentILi128EEENS4_14SM90_TMA_STOREES37_S39_S39_EEEvvEEEEvNT_6ParamsE:
[----:B------:R-:W1:Y:S01]  /*0000*/  LDC R1, c[0x0][0x37c] ;  /* 0x0000df00ff017b82 */ /* 0x000e620000000800 */
[----:B------:R-:W2:Y:S01]  /*0010*/  S2R R184, SR_TID.X ;  /* 0x0000000000b87919 */ /* 0x000ea20000002100 */
[----:B------:R-:W3:Y:S01]  /*0020*/  LDCU.64 UR12, c[0x0][0xc90] ;  /* 0x00019200ff0c77ac */ /* 0x000ee20008000a00 */
[----:B------:R-:W-:Y:S02]  /*0030*/  PRMT R176, RZ, 0x7610, R176 ;  /* 0x00007610ffb07816 */ /* 0x000fe400000000b0 */
[----:B------:R-:W-:Y:S01]  /*0040*/  ELECT P4, URZ, PT ;  /* 0x0000000000ff782f */ /* 0x000fe20003880000 */
[----:B---3--:R-:W-:-:S04]  /*0050*/  UISETP.NE.U32.AND UP0, UPT, UR12, URZ, UPT ;  /* 0x000000ff0c00728c */ /* 0x008fc8000bf05070 */
[----:B------:R-:W-:Y:S01]  /*0060*/  UISETP.NE.AND.EX UP0, UPT, UR13, URZ, UPT, UP0 ;  /* 0x000000ff0d00728c */ /* 0x000fe2000bf05300 */
[----:B--2---:R-:W-:-:S05]  /*0070*/  SHF.R.U32.HI R177, RZ, 0x5, R184 ;  /* 0x00000005ffb17819 */ /* 0x004fca00000116b8 */
[----:B------:R-:W2:Y:S02]  /*0080*/  SHFL.IDX PT, R0, R177, RZ, 0x1f ;  /* 0x00001fffb1007589 */ /* 0x000ea400000e0000 */
[----:B--2---:R-:W-:Y:S01]  /*0090*/  R2UR UR19, R0 ;  /* 0x00000000001372ca */ /* 0x004fe200000e0000 */
[----:B-1----:R-:W-:-:S14]  /*00a0*/  BRA.U UP0, `(.L_x_0) ;  /* 0x0000000100307547 */ /* 0x002fdc000b800000 */
[----:B------:R-:W1:Y:S02]  /*00b0*/  LDCU.64 UR4, c[0x0][0xc88] ;  /* 0x00019100ff0477ac */ /* 0x000e640008000a00 */
[----:B-1----:R-:W-:-:S04]  /*00c0*/  UISETP.NE.U32.AND UP0, UPT, UR4, URZ, UPT ;  /* 0x000000ff0400728c */ /* 0x002fc8000bf05070 */
[----:B------:R-:W-:-:S09]  /*00d0*/  UISETP.NE.AND.EX UP0, UPT, UR5, URZ, UPT, UP0 ;  /* 0x000000ff0500728c */ /* 0x000fd2000bf05300 */
[----:B------:R-:W-:Y:S05]  /*00e0*/  BRA.U !UP0, `(.L_x_1) ;  /* 0x0000000108147547 */ /* 0x000fea000b800000 */
[----:B------:R-:W1:Y:S01]  /*00f0*/  LDC.64 R2, c[0x0][0xc88] ;  /* 0x00032200ff027b82 */ /* 0x000e620000000a00 */
[----:B------:R-:W1:Y:S02]  /*0100*/  LDCU.64 UR4, c[0x0][0x358] ;  /* 0x00006b00ff0477ac */ /* 0x000e640008000a00 */
[----:B-1----:R1:W5:Y:S01]  /*0110*/  LDG.E R133, desc[UR4][R2.64] ;  /* 0x0000000402857981 */ /* 0x002362000c1e1900 */
[----:B------:R-:W-:Y:S01]  /*0120*/  HFMA2 R176, -RZ, RZ, 0, 5.9604644775390625e-08 ;  /* 0x00000001ffb07431 */ /* 0x000fe200000001ff */
[----:B------:R-:W-:Y:S05]  /*0130*/  BRA `(.L_x_0) ;  /* 0x00000000000c7947 */ /* 0x000fea0003800000 */
.L_x_1:
[----:B------:R-:W1:Y:S01]  /*0140*/  LDCU UR4, c[0x0][0xc80] ;  /* 0x00019000ff0477ac */ /* 0x000e620008000800 */
[----:B------:R-:W-:Y:S01]  /*0150*/  HFMA2 R176, -RZ, RZ, 0, 5.9604644775390625e-08 ;  /* 0x00000001ffb07431 */ /* 0x000fe200000001ff */
[----:B-1----:R-:W-:-:S07]  /*0160*/  MOV R133, UR4 ;  /* 0x0000000400857c02 */ /* 0x002fce0008000f00 */
.L_x_0:
[----:B------:R-:W2:Y:S02]  /*0170*/  LDCU.64 UR4, c[0x0][0xcb0] ;  /* 0x00019600ff0477ac */ /* 0x000ea40008000a00 */
[----:B--2---:R-:W-:-:S04]  /*0180*/  UISETP.NE.U32.AND UP0, UPT, UR4, URZ, UPT ;  /* 0x000000ff0400728c */ /* 0x004fc8000bf05070 */
[----:B------:R-:W-:-:S09]  /*0190*/  UISETP.NE.AND.EX UP0, UPT, UR5, URZ, UPT, UP0 ;  /* 0x000000ff0500728c */ /* 0x000fd2000bf05300 */
[----:B------:R-:W-:Y:S05]  /*01a0*/  BRA.U UP0, `(.L_x_2) ;  /* 0x0000000100287547 */ /* 0x000fea000b800000 */
[----:B------:R-:W2:Y:S02]  /*01b0*/  LDCU.64 UR4, c[0x0][0xca8] ;  /* 0x00019500ff0477ac */ /* 0x000ea40008000a00 */
[----:B--2---:R-:W-:-:S04]  /*01c0*/  UISETP.NE.U32.AND UP0, UPT, UR4, URZ, UPT ;  /* 0x000000ff0400728c */ /* 0x004fc8000bf05070 */
[----:B------:R-:W-:-:S09]  /*01d0*/  UISETP.NE.AND.EX UP0, UPT, UR5, URZ, UPT, UP0 ;  /* 0x000000ff0500728c */ /* 0x000fd2000bf05300 */
[----:B------:R-:W-:Y:S05]  /*01e0*/  BRA.U !UP0, `(.L_x_3) ;  /* 0x0000000108107547 */ /* 0x000fea000b800000 */
[----:B------:R-:W2:Y:S01]  /*01f0*/  LDC.64 R130, c[0x0][0xca8] ;  /* 0x00032a00ff827b82 */ /* 0x000ea20000000a00 */
[----:B------:R-:W2:Y:S02]  /*0200*/  LDCU.64 UR4, c[0x0][0x358] ;  /* 0x00006b00ff0477ac */ /* 0x000ea40008000a00 */
[----:B--2---:R2:W5:Y:S01]  /*0210*/  LDG.E R130, desc[UR4][R130.64] ;  /* 0x0000000482827981 */ /* 0x004562000c1e1900 */
[----:B------:R-:W-:Y:S05]  /*0220*/  BRA `(.L_x_2) ;  /* 0x0000000000087947 */ /* 0x000fea0003800000 */
.L_x_3:
[----:B------:R-:W2:Y:S02]  /*0230*/  LDCU UR4, c[0x0][0xca0] ;  /* 0x00019400ff0477ac */ /* 0x000ea40008000800 */
[----:B--2---:R-:W-:Y:S02]  /*0240*/  MOV R130, UR4 ;  /* 0x0000000400827c02 */ /* 0x004fe40008000f00 */
.L_x_2:
[----:B------:R-:W-:Y:S01]  /*0250*/  IMAD.U32 R0, RZ, RZ, UR19 ;  /* 0x00000013ff007e24 */ /* 0x000fe2000f8e00ff */
[----:B------:R-:W-:Y:S04]  /*0260*/  BSSY.RECONVERGENT B0, `(.L_x_4) ;  /* 0x0000012000007945 */ /* 0x000fe80003800200 */
[C---:B------:R-:W-:Y:S02]  /*0270*/  ISETP.NE.OR P1, PT, R0.reuse, 0x1, !P4 ;  /* 0x000000010000780c */ /* 0x040fe40006725670 */
[----:B------:R-:W-:-:S11]  /*0280*/  ISETP.NE.OR P0, PT, R0, 0x3, !P4 ;  /* 0x000000030000780c */ /* 0x000fd60006705670 */
[----:B------:R-:W-:Y:S05]  /*0290*/  @P1 BRA `(.L_x_5) ;  /* 0x0000000000381947 */ /* 0x000fea0003800000 */
[----:B------:R-:W3:Y:S02]  /*02a0*/  LDCU.64 UR4, c[0x0][0x348] ;  /* 0x00006900ff0477ac */ /* 0x000ee40008000a00 */
[----:B---3--:R-:W-:Y:S02]  /*02b0*/  UIADD3 UR10, UP3, UPT, UR4, 0x80, URZ ;  /* 0x00000080040a7890 */ /* 0x008fe4000ff7e0ff */
[----:B------:R-:W-:Y:S02]  /*02c0*/  UIADD3 UR8, UP2, UPT, UR4, 0x180, URZ ;  /* 0x0000018004087890 */ /* 0x000fe4000ff5e0ff */
[----:B------:R-:W-:Y:S02]  /*02d0*/  UIADD3 UR6, UP1, UPT, UR4, 0x280, URZ ;  /* 0x0000028004067890 */ /* 0x000fe4000ff3e0ff */
[----:B------:R-:W-:Y:S02]  /*02e0*/  UIADD3 UR4, UP0, UPT, UR4, 0x380, URZ ;  /* 0x0000038004047890 */ /* 0x000fe4000ff1e0ff */
[----:B------:R-:W-:-:S02]  /*02f0*/  UIADD3.X UR11, UPT, UPT, URZ, UR5, URZ, UP3, !UPT ;  /* 0x00000005ff0b7290 */ /* 0x000fc40009ffe4ff */
[----:B------:R-:W-:Y:S02]  /*0300*/  UIADD3.X UR9, UPT, UPT, URZ, UR5, URZ, UP2, !UPT ;  /* 0x00000005ff097290 */ /* 0x000fe400097fe4ff */
[----:B------:R-:W-:Y:S02]  /*0310*/  UIADD3.X UR7, UPT, UPT, URZ, UR5, URZ, UP1, !UPT ;  /* 0x00000005ff077290 */ /* 0x000fe40008ffe4ff */
[----:B------:R-:W-:-:S03]  /*0320*/  UIADD3.X UR5, UPT, UPT, URZ, UR5, URZ, UP0, !UPT ;  /* 0x00000005ff057290 */ /* 0x000fc600087fe4ff */
[----:B------:R3:W-:Y:S02]  /*0330*/  UTMACCTL.PF [UR10] ;  /* 0x000000000a0079b9 */ /* 0x0007e40008040000 */
[----:B------:R3:W-:Y:S02]  /*0340*/  UTMACCTL.PF [UR8] ;  /* 0x00000000080079b9 */ /* 0x0007e40008040000 */
[----:B------:R3:W-:Y:S02]  /*0350*/  UTMACCTL.PF [UR6] ;  /* 0x00000000060079b9 */ /* 0x0007e40008040000 */
[----:B------:R3:W-:Y:S02]  /*0360*/  UTMACCTL.PF [UR4] ;  /* 0x00000000040079b9 */ /* 0x0007e40008040000 */
[----:B---3--:R-:W-:Y:S01]  /*0370*/  NOP ;  /* 0x0000000000007918 */ /* 0x008fe20000000000 */
.L_x_5:
[----:B------:R-:W-:Y:S05]  /*0380*/  BSYNC.RECONVERGENT B0 ;  /* 0x0000000000007941 */ /* 0x000fea0003800200 */
.L_x_4:
[----:B------:R-:W-:Y:S04]  /*0390*/  BSSY.RECONVERGENT B0, `(.L_x_6) ;  /* 0x000000a000007945 */ /* 0x000fe80003800200 */
[----:B------:R-:W-:Y:S05]  /*03a0*/  @P0 BRA `(.L_x_7) ;  /* 0x0000000000200947 */ /* 0x000fea0003800000 */
[----:B------:R-:W3:Y:S02]  /*03b0*/  LDCU.64 UR4, c[0x0][0x348] ;  /* 0x00006900ff0477ac */ /* 0x000ee40008000a00 */
[----:B---3--:R-:W-:Y:S02]  /*03c0*/  UIADD3 UR6, UP1, UPT, UR4, 0x980, URZ ;  /* 0x0000098004067890 */ /* 0x008fe4000ff3e0ff */
[----:B------:R-:W-:Y:S02]  /*03d0*/  UIADD3 UR4, UP0, UPT, UR4, 0xa80, URZ ;  /* 0x00000a8004047890 */ /* 0x000fe4000ff1e0ff */
[----:B------:R-:W-:Y:S02]  /*03e0*/  UIADD3.X UR7, UPT, UPT, URZ, UR5, URZ, UP1, !UPT ;  /* 0x00000005ff077290 */ /* 0x000fe40008ffe4ff */
[----:B------:R-:W-:-:S07]  /*03f0*/  UIADD3.X UR5, UPT, UPT, URZ, UR5, URZ, UP0, !UPT ;  /* 0x00000005ff057290 */ /* 0x000fce00087fe4ff */
[----:B------:R3:W-:Y:S02]  /*0400*/  UTMACCTL.PF [UR6] ;  /* 0x00000000060079b9 */ /* 0x0007e40008040000 */
[----:B------:R3:W-:Y:S02]  /*0410*/  UTMACCTL.PF [UR4] ;  /* 0x00000000040079b9 */ /* 0x0007e40008040000 */
[----:B---3--:R-:W-:Y:S01]  /*0420*/  NOP ;  /* 0x0000000000007918 */ /* 0x008fe20000000000 */
.L_x_7:
[----:B------:R-:W-:Y:S05]  /*0430*/  BSYNC.RECONVERGENT B0 ;  /* 0x0000000000007941 */ /* 0x000fea0003800200 */
.L_x_6:
[----:B------:R-:W3:Y:S01]  /*0440*/  LDCU.64 UR4, c[0x0][0xc88] ;  /* 0x00019100ff0477ac */ /* 0x000ee20008000a00 */
[----:B------:R-:W-:Y:S02]  /*0450*/  UISETP.EQ.U32.AND UP1, UPT, UR12, URZ, UPT ;  /* 0x000000ff0c00728c */ /* 0x000fe4000bf22070 */
[----:B------:R-:W-:Y:S02]  /*0460*/  UPLOP3.LUT UP3, UPT, UPT, UPT, UPT, 0x80, 0x8 ;  /* 0x000000000008789c */ /* 0x000fe40003f6f070 */
[----:B---3--:R-:W-:-:S04]  /*0470*/  UISETP.NE.U32.AND UP0, UPT, UR4, URZ, UPT ;  /* 0x000000ff0400728c */ /* 0x008fc8000bf05070 */
[----:B------:R-:W-:-:S04]  /*0480*/  UISETP.NE.AND.EX UP2, UPT, UR5, URZ, UPT, UP0 ;  /* 0x000000ff0500728c */ /* 0x000fc8000bf45300 */
[----:B------:R-:W-:-:S04]  /*0490*/  UISETP.EQ.OR.EX UP4, UPT, UR13, URZ, !UP2, UP1 ;  /* 0x000000ff0d00728c */ /* 0x000fc8000d782710 */
[----:B------:R-:W-:-:S06]  /*04a0*/  UP2UR UR4, UPR, URZ, 0x10 ;  /* 0x00000010ff047883 */ /* 0x000fcc0008000000 */
[----:B------:R-:W-:Y:S01]  /*04b0*/  MOV R180, UR4 ;  /* 0x0000000400b47c02 */ /* 0x000fe20008000f00 */
[----:B------:R-:W-:Y:S06]  /*04c0*/  BRA.U !UP4, `(.L_x_8) ;  /* 0x000000010c207547 */ /* 0x000fec000b800000 */
[----:B------:R-:W-:Y:S01]  /*04d0*/  UISETP.NE.U32.AND UP0, UPT, UR12, URZ, UPT ;  /* 0x000000ff0c00728c */ /* 0x000fe2000bf05070 */
[----:B-----5:R-:W-:Y:S01]  /*04e0*/  FSETP.NEU.AND P0, PT, R133, RZ, PT ;  /* 0x000000ff8500720b */ /* 0x020fe20003f0d000 */
[----:B------:R-:W-:Y:S02]  /*04f0*/  USEL UR4, URZ, 0xffffffff, UP2 ;  /* 0xffffffffff047887 */ /* 0x000fe40009000000 */
[----:B------:R-:W-:-:S10]  /*0500*/  UISETP.NE.AND.EX UP1, UPT, UR13, URZ, UPT, UP0 ;  /* 0x000000ff0d00728c */ /* 0x000fd4000bf25300 */
[----:B------:R-:W-:Y:S01]  /*0510*/  VOTEU.ANY UP0, P0 ;  /* 0x0000000000ff7886 */ /* 0x000fe20000000100 */
[----:B------:R-:W-:-:S04]  /*0520*/  @!UP1 USEL UR4, URZ, 0xffffffff, UP0 ;  /* 0xffffffffff049887 */ /* 0x000fc80008000000 */
[----:B------:R-:W-:-:S04]  /*0530*/  ULOP3.LUT UR4, UR4, 0x1, URZ, 0xc0, !UPT ;  /* 0x0000000104047892 */ /* 0x000fc8000f8ec0ff */
[----:B------:R-:W-:-:S11]  /*0540*/  UISETP.NE.U32.AND UP3, UPT, UR4, 0x1, UPT ;  /* 0x000000010400788c */ /* 0x000fd6000bf65070 */
.L_x_8:
[----:B-1----:R-:W1:Y:S01]  /*0550*/  SHFL.IDX PT, R2, R177, RZ, 0x1f ;  /* 0x00001fffb1027589 */ /* 0x002e6200000e0000 */
[----:B------:R-:W-:Y:S01]  /*0560*/  UISETP.NE.AND UP5, UPT, UR19, 0x2, UPT ;  /* 0x000000021300788c */ /* 0x000fe2000bfa5270 */
[----:B-1----:R-:W-:-:S13]  /*0570*/  ISETP.NE.AND P0, PT, R2, RZ, PT ;  /* 0x000000ff0200720c */ /* 0x002fda0003f05270 */
[----:B------:R-:W-:Y:S05]  /*0580*/  @P0 BRA `(.L_x_9) ;  /* 0x0000000000700947 */ /* 0x000fea0003800000 */
[----:B------:R-:W1:Y:S01]  /*0590*/  S2UR UR4, SR_CgaCtaId ;  /* 0x00000000000479c3 */ /* 0x000e620000008800 */
[----:B------:R-:W-:Y:S01]  /*05a0*/  UMOV UR5, 0x400 ;  /* 0x0000040000057882 */ /* 0x000fe20000000000 */
[----:B------:R-:W-:Y:S01]  /*05b0*/  UMOV UR8, 0x1 ;  /* 0x0000000100087882 */ /* 0x000fe20000000000 */
[----:B------:R-:W-:Y:S01]  /*05c0*/  UMOV UR6, 0x4 ;  /* 0x0000000400067882 */ /* 0x000fe20000000000 */
[----:B------:R-:W-:-:S04]  /*05d0*/  UIADD3 UR8, UPT, UPT, -UR8, 0x100000, URZ ;  /* 0x0010000008087890 */ /* 0x000fc8000fffe1ff */
[----:B------:R-:W-:Y:S02]  /*05e0*/  USHF.L.U32 UR9, UR8, 0xb, URZ ;  /* 0x0000000b08097899 */ /* 0x000fe400080006ff */
[----:B------:R-:W-:Y:S02]  /*05f0*/  USHF.L.U32 UR8, UR8, 0x1, URZ ;  /* 0x0000000108087899 */ /* 0x000fe400080006ff */
[----:B------:R-:W-:-:S04]  /*0600*/  UIADD3 UR6, UPT, UPT, -UR6, 0x100000, URZ ;  /* 0x0010000006067890 */ /* 0x000fc8000fffe1ff */
[----:B------:R-:W-:Y:S02]  /*0610*/  USHF.L.U32 UR7, UR6, 0xb, URZ ;  /* 0x0000000b06077899 */ /* 0x000fe400080006ff */
[----:B------:R-:W-:Y:S01]  /*0620*/  USHF.L.U32 UR6, UR6, 0x1, URZ ;  /* 0x0000000106067899 */ /* 0x000fe200080006ff */
[----:B------:R-:W-:Y:S01]  /*0630*/  ELECT P0, URZ, PT ;  /* 0x0000000000ff782f */ /* 0x000fe20003800000 */
[----:B-1----:R-:W-:Y:S01]  /*0640*/  ULEA UR4, UR4, UR5, 0x18 ;  /* 0x0000000504047291 */ /* 0x002fe2000f8ec0ff */
[----:B------:R-:W1:Y:S11]  /*0650*/  FENCE.VIEW.ASYNC.S ;  /* 0x00000000000073c6 */ /* 0x000e760000000000 */
[----:B-1----:R1:W3:Y:S01]  /*0660*/  SYNCS.EXCH.64 URZ, [UR4], UR8 ;  /* 0x0000000804ff75b2 */ /* 0x0022e20008000100 */
[----:B------:R1:W4:Y:S01]  /*0670*/  SYNCS.EXCH.64 URZ, [UR4+0x38], UR6 ;  /* 0x0000380604ff75b2 */ /* 0x0003220008000100 */
[----:B------:R1:W1:Y:S01]  /*0680*/  SYNCS.EXCH.64 URZ, [UR4+0x8], UR8 ;  /* 0x0000080804ff75b2 */ /* 0x0002620008000100 */
        /* <DEDUP_REMOVED lines=11> */
[----:B------:R-:W-:Y:S01]  /*0740*/  NOP ;  /* 0x0000000000007918 */ /* 0x000fe20000000000 */
.L_x_9:
[----:B------:R-:W2:Y:S01]  /*0750*/  SHFL.IDX PT, R2, R177, RZ, 0x1f ;  /* 0x00001fffb1027589 */ /* 0x000ea200000e0000 */
[----:B------:R-:W-:Y:S01]  /*0760*/  NOP ;  /* 0x0000000000007918 */ /* 0x000fe20000000000 */
[----:B--2---:R-:W-:-:S13]  /*0770*/  ISETP.NE.AND P0, PT, R2, 0x1, PT ;  /* 0x000000010200780c */ /* 0x004fda0003f05270 */
[----:B------:R-:W-:Y:S05]  /*0780*/  @P0 BRA `(.L_x_10) ;  /* 0x0000000000580947 */ /* 0x000fea0003800000 */
[----:B-1----:R-:W1:Y:S01]  /*0790*/  S2UR UR4, SR_CgaCtaId ;  /* 0x00000000000479c3 */ /* 0x002e620000008800 */
        /* <DEDUP_REMOVED lines=12> */
[----:B-1----:R2:W1:Y:S01]  /*0860*/  SYNCS.EXCH.64 URZ, [UR4+0x70], UR8 ;  /* 0x0000700804ff75b2 */ /* 0x0024620008000100 */
[----:B------:R2:W1:Y:S01]  /*0870*/  SYNCS.EXCH.64 URZ, [UR4+0x90], UR6 ;  /* 0x0000900604ff75b2 */ /* 0x0004620008000100 */
[----:B------:R2:W1:Y:S01]  /*0880*/  SYNCS.EXCH.64 URZ, [UR4+0x78], UR8 ;  /* 0x0000780804ff75b2 */ /* 0x0004620008000100 */
[----:B------:R2:W1:Y:S01]  /*0890*/  SYNCS.EXCH.64 URZ, [UR4+0x98], UR6 ;  /* 0x0000980604ff75b2 */ /* 0x0004620008000100 */
[----:B------:R2:W1:Y:S01]  /*08a0*/  SYNCS.EXCH.64 URZ, [UR4+0x80], UR8 ;  /* 0x0000800804ff75b2 */ /* 0x0004620008000100 */
[----:B------:R2:W1:Y:S01]  /*08b0*/  SYNCS.EXCH.64 URZ, [UR4+0xa0], UR6 ;  /* 0x0000a00604ff75b2 */ /* 0x0004620008000100 */
[----:B------:R2:W1:Y:S01]  /*08c0*/  SYNCS.EXCH.64 URZ, [UR4+0x88], UR8 ;  /* 0x0000880804ff75b2 */ /* 0x0004620008000100 */
[----:B------:R2:W1:Y:S02]  /*08d0*/  SYNCS.EXCH.64 URZ, [UR4+0xa8], UR6 ;  /* 0x0000a80604ff75b2 */ /* 0x0004640008000100 */
[----:B--2---:R-:W-:Y:S01]  /*08e0*/  NOP ;  /* 0x0000000000007918 */ /* 0x004fe20000000000 */
.L_x_10:
[----:B------:R-:W2:Y:S01]  /*08f0*/  SHFL.IDX PT, R2, R177, RZ, 0x1f ;  /* 0x00001fffb1027589 */ /* 0x000ea200000e0000 */
[----:B------:R-:W-:Y:S01]  /*0900*/  NOP ;  /* 0x0000000000007918 */ /* 0x000fe20000000000 */
[----:B--2---:R-:W-:-:S13]  /*0910*/  ISETP.NE.AND P0, PT, R2, 0x3, PT ;  /* 0x000000030200780c */ /* 0x004fda0003f05270 */
[----:B------:R-:W-:Y:S05]  /*0920*/  @P0 BRA `(.L_x_11) ;  /* 0x0000000000300947 */ /* 0x000fea0003800000 */
[----:B-1----:R-:W1:Y:S01]  /*0930*/  S2UR UR4, SR_CgaCtaId ;  /* 0x00000000000479c3 */ /* 0x002e620000008800 */
[----:B------:R-:W-:Y:S01]  /*0940*/  UMOV UR6, 0x400 ;  /* 0x0000040000067882 */ /* 0x000fe20000000000 */
[----:B------:R-:W-:Y:S01]  /*0950*/  UMOV UR5, 0x20 ;  /* 0x0000002000057882 */ /* 0x000fe20000000000 */
[----:B------:R-:W-:Y:S01]  /*0960*/  ELECT P0, URZ, PT ;  /* 0x0000000000ff782f */ /* 0x000fe20003800000 */
[----:B-1----:R-:W-:Y:S02]  /*0970*/  ULEA UR6, UR4, UR6, 0x18 ;  /* 0x0000000604067291 */ /* 0x002fe4000f8ec0ff */
[----:B------:R-:W-:-:S04]  /*0980*/  UIADD3 UR4, UPT, UPT, -UR5, 0x100000, URZ ;  /* 0x0010000005047890 */ /* 0x000fc8000fffe1ff */
[----:B------:R-:W-:Y:S02]  /*0990*/  USHF.L.U32 UR5, UR4, 0xb, URZ ;  /* 0x0000000b04057899 */ /* 0x000fe400080006ff */
[----:B------:R-:W-:Y:S01]  /*09a0*/  USHF.L.U32 UR4, UR4, 0x1, URZ ;  /* 0x0000000104047899 */ /* 0x000fe200080006ff */
[----:B------:R-:W1:Y:S11]  /*09b0*/  FENCE.VIEW.ASYNC.S ;  /* 0x00000000000073c6 */ /* 0x000e760000000000 */
[----:B-1----:R2:W1:Y:S01]  /*09c0*/  SYNCS.EXCH.64 URZ, [UR6+0xb0], UR4 ;  /* 0x0000b00406ff75b2 */ /* 0x0024620008000100 */
[----:B------:R2:W1:Y:S02]  /*09d0*/  SYNCS.EXCH.64 URZ, [UR6+0xb8], UR4 ;  /* 0x0000b80406ff75b2 */ /* 0x0004640008000100 */
[----:B--2---:R-:W-:Y:S01]  /*09e0*/  NOP ;  /* 0x0000000000007918 */ /* 0x004fe20000000000 */
.L_x_11:
[----:B------:R-:W2:Y:S01]  /*09f0*/  SHFL.IDX PT, R2, R177, RZ, 0x1f ;  /* 0x00001fffb1027589 */ /* 0x000ea200000e0000 */
[----:B------:R-:W-:Y:S01]  /*0a00*/  NOP ;  /* 0x0000000000007918 */ /* 0x000fe20000000000 */
[----:B--2---:R-:W-:-:S13]  /*0a10*/  ISETP.NE.AND P0, PT, R2, 0x4, PT ;  /* 0x000000040200780c */ /* 0x004fda0003f05270 */
[----:B------:R-:W-:Y:S05]  /*0a20*/  @P0 BRA `(.L_x_12) ;  /* 0x00000000004c0947 */ /* 0x000fea0003800000 */
[----:B-1----:R-:W1:Y:S01]  /*0a30*/  S2UR UR6, SR_CgaCtaId ;  /* 0x00000000000679c3 */ /* 0x002e620000008800 */
[----:B------:R-:W-:Y:S01]  /*0a40*/  UMOV UR4, 0x3a0 ;  /* 0x000003a000047882 */ /* 0x000fe20000000000 */
[----:B------:R-:W-:Y:S01]  /*0a50*/  UMOV UR5, 0x400 ;  /* 0x0000040000057882 */ /* 0x000fe20000000000 */
[----:B------:R-:W-:Y:S01]  /*0a60*/  USEL UR4, UR4, 0x320, UP3 ;  /* 0x0000032004047887 */ /* 0x000fe20009800000 */
[----:B------:R-:W-:Y:S01]  /*0a70*/  UMOV UR8, 0x1 ;  /* 0x0000000100087882 */ /* 0x000fe20000000000 */
[----:B------:R-:W-:Y:S01]  /*0a80*/  ELECT P0, URZ, PT ;  /* 0x0000000000ff782f */ /* 0x000fe20003800000 */
[----:B------:R-:W-:-:S04]  /*0a90*/  UIADD3 UR8, UPT, UPT, -UR8, 0x100000, URZ ;  /* 0x0010000008087890 */ /* 0x000fc8000fffe1ff */
[----:B------:R-:W-:Y:S02]  /*0aa0*/  USHF.L.U32 UR9, UR8, 0xb, URZ ;  /* 0x0000000b08097899 */ /* 0x000fe400080006ff */
[----:B------:R-:W-:Y:S02]  /*0ab0*/  USHF.L.U32 UR8, UR8, 0x1, URZ ;  /* 0x0000000108087899 */ /* 0x000fe400080006ff */
[----:B-1----:R-:W-:Y:S02]  /*0ac0*/  ULEA UR6, UR6, UR5, 0x18 ;  /* 0x0000000506067291 */ /* 0x002fe4000f8ec0ff */
[----:B------:R-:W-:-:S04]  /*0ad0*/  UIADD3 UR4, UPT, UPT, -UR4, 0x100000, URZ ;  /* 0x0010000004047890 */ /* 0x000fc8000fffe1ff */
[----:B------:R-:W-:Y:S02]  /*0ae0*/  USHF.L.U32 UR5, UR4, 0xb, URZ ;  /* 0x0000000b04057899 */ /* 0x000fe400080006ff */
[----:B------:R-:W-:Y:S01]  /*0af0*/  USHF.L.U32 UR4, UR4, 0x1, URZ ;  /* 0x0000000104047899 */ /* 0x000fe200080006ff */
[----:B------:R-:W1:Y:S03]  /*0b00*/  FENCE.VIEW.ASYNC.S ;  /* 0x00000000000073c6 */ /* 0x000e660000000000 */
[----:B-1----:R2:W1:Y:S08]  /*0b10*/  SYNCS.EXCH.64 URZ, [UR6+0xc0], UR8 ;  /* 0x0000c00806ff75b2 */ /* 0x0024700008000100 */
[----:B------:R2:W1:Y:S01]  /*0b20*/  SYNCS.EXCH.64 URZ, [UR6+0xd0], UR4 ;  /* 0x0000d00406ff75b2 */ /* 0x0004620008000100 */
[----:B------:R2:W1:Y:S01]  /*0b30*/  SYNCS.EXCH.64 URZ, [UR6+0xc8], UR8 ;  /* 0x0000c80806ff75b2 */ /* 0x0004620008000100 */
[----:B------:R2:W1:Y:S02]  /*0b40*/  SYNCS.EXCH.64 URZ, [UR6+0xd8], UR4 ;  /* 0x0000d80406ff75b2 */ /* 0x0004640008000100 */
[----:B--2---:R-:W-:Y:S01]  /*0b50*/  NOP ;  /* 0x0000000000007918 */ /* 0x004fe20000000000 */
.L_x_12:
        /* <DEDUP_REMOVED lines=18> */
[----:B------:R2:W1:Y:S02]  /*0c80*/  SYNCS.EXCH.64 URZ, [UR4+0xe8], UR6 ;  /* 0x0000e80604ff75b2 */ /* 0x0004640008000100 */
[----:B--2---:R-:W-:Y:S01]  /*0c90*/  NOP ;  /* 0x0000000000007918 */ /* 0x004fe20000000000 */
.L_x_13:
[----:B------:R-:W2:Y:S01]  /*0ca0*/  SHFL.IDX PT, R2, R177, RZ, 0x1f ;  /* 0x00001fffb1027589 */ /* 0x000ea200000e0000 */
[----:B------:R-:W-:Y:S01]  /*0cb0*/  ISETP.NE.OR P1, PT, RZ, UR19, !P4 ;  /* 0x00000013ff007c0c */ /* 0x000fe2000e725670 */
[----:B------:R-:W-:Y:S01]  /*0cc0*/  NOP ;  /* 0x0000000000007918 */ /* 0x000fe20000000000 */
[----:B--2---:R-:W-:-:S13]  /*0cd0*/  ISETP.NE.AND P0, PT, R2, 0x3, PT ;  /* 0x000000030200780c */ /* 0x004fda0003f05270 */
[----:B------:R-:W-:Y:S05]  /*0ce0*/  @P0 BRA `(.L_x_14) ;  /* 0x0000000000380947 */ /* 0x000fea0003800000 */
[----:B-1----:R-:W1:Y:S01]  /*0cf0*/  S2UR UR4, SR_CgaCtaId ;  /* 0x00000000000479c3 */ /* 0x002e620000008800 */
[----:B------:R-:W-:Y:S01]  /*0d00*/  UMOV UR5, 0x400 ;  /* 0x0000040000057882 */ /* 0x000fe20000000000 */
[----:B------:R-:W-:Y:S01]  /*0d10*/  UMOV UR6, 0x20 ;  /* 0x0000002000067882 */ /* 0x000fe20000000000 */
[----:B------:R-:W-:Y:S01]  /*0d20*/  ELECT P0, URZ, PT ;  /* 0x0000000000ff782f */ /* 0x000fe20003800000 */
[----:B------:R-:W-:-:S04]  /*0d30*/  UIADD3 UR6, UPT, UPT, -UR6, 0x100000, URZ ;  /* 0x0010000006067890 */ /* 0x000fc8000fffe1ff */
[----:B------:R-:W-:Y:S02]  /*0d40*/  USHF.L.U32 UR7, UR6, 0xb, URZ ;  /* 0x0000000b06077899 */ /* 0x000fe400080006ff */
[----:B------:R-:W-:Y:S02]  /*0d50*/  USHF.L.U32 UR6, UR6, 0x1, URZ ;  /* 0x0000000106067899 */ /* 0x000fe400080006ff */
[----:B-1----:R-:W-:Y:S01]  /*0d60*/  ULEA UR4, UR4, UR5, 0x18 ;  /* 0x0000000504047291 */ /* 0x002fe2000f8ec0ff */
[----:B------:R-:W1:Y:S11]  /*0d70*/  FENCE.VIEW.ASYNC.S ;  /* 0x00000000000073c6 */ /* 0x000e760000000000 */
[----:B-1----:R2:W1:Y:S01]  /*0d80*/  SYNCS.EXCH.64 URZ, [UR4+0xf0], UR6 ;  /* 0x0000f00604ff75b2 */ /* 0x0024620008000100 */
[----:B------:R2:W1:Y:S01]  /*0d90*/  SYNCS.EXCH.64 URZ, [UR4+0x100], UR6 ;  /* 0x0001000604ff75b2 */ /* 0x0004620008000100 */
[----:B------:R2:W1:Y:S01]  /*0da0*/  SYNCS.EXCH.64 URZ, [UR4+0xf8], UR6 ;  /* 0x0000f80604ff75b2 */ /* 0x0004620008000100 */
[----:B------:R2:W1:Y:S02]  /*0db0*/  SYNCS.EXCH.64 URZ, [UR4+0x108], UR6 ;  /* 0x0001080604ff75b2 */ /* 0x0004640008000100 */
[----:B--2---:R-:W-:Y:S01]  /*0dc0*/  NOP ;  /* 0x0000000000007918 */ /* 0x004fe20000000000 */
.L_x_14:
[----:B-1----:R-:W1:Y:S01]  /*0dd0*/  S2UR UR7, SR_CgaCtaId ;  /* 0x00000000000779c3 */ /* 0x002e620000008800 */
[----:B------:R-:W-:Y:S01]  /*0de0*/  VOTEU.ALL UP0, P1 ;  /* 0x0000000000ff7886 */ /* 0x000fe20000800000 */
[----:B------:R-:W-:Y:S01]  /*0df0*/  UMOV UR4, 0x80 ;  /* 0x0000008000047882 */ /* 0x000fe20000000000 */
[----:B------:R-:W-:Y:S01]  /*0e00*/  NOP ;  /* 0x0000000000007918 */ /* 0x000fe20000000000 */
[----:B------:R-:W-:Y:S01]  /*0e10*/  ISETP.NE.OR P4, PT, R0, 0x2, !P4 ;  /* 0x000000020000780c */ /* 0x000fe20006785670 */
[----:B------:R-:W-:Y:S01]  /*0e20*/  UISETP.NE.AND UP4, UPT, UR19, URZ, UPT ;  /* 0x000000ff1300728c */ /* 0x000fe2000bf85270 */
[----:B------:R-:W-:Y:S01]  /*0e30*/  LOP3.LUT R2, R184, 0x1f, RZ, 0xc0, !PT ;  /* 0x0000001fb8027812 */ /* 0x000fe200078ec0ff */
[----:B------:R-:W-:Y:S01]  /*0e40*/  @!UP0 UMOV UR6, 0x400 ;  /* 0x0000040000068882 */ /* 0x000fe20000000000 */
[----:B------:R-:W-:-:S04]  /*0e50*/  @!UP0 UIADD3 UR4, UPT, UPT, -UR4, 0x100000, URZ ;  /* 0x0010000004048890 */ /* 0x000fc8000fffe1ff */
[----:B------:R-:W-:Y:S02]  /*0e60*/  @!UP0 USHF.L.U32 UR5, UR4, 0xb, URZ ;  /* 0x0000000b04058899 */ /* 0x000fe400080006ff */
[----:B------:R-:W-:Y:S02]  /*0e70*/  @!UP0 USHF.L.U32 UR4, UR4, 0x1, URZ ;  /* 0x0000000104048899 */ /* 0x000fe400080006ff */
[----:B-1----:R-:W-:Y:S01]  /*0e80*/  @!UP0 ULEA UR6, UR7, UR6, 0x18 ;  /* 0x0000000607068291 */ /* 0x002fe2000f8ec0ff */
[----:B------:R-:W1:Y:S01]  /*0e90*/  LDCU UR7, c[0x0][0x36c] ;  /* 0x00006d80ff0777ac */ /* 0x000e620008000800 */
[----:B------:R-:W-:Y:S01]  /*0ea0*/  VOTEU.ALL UP0, P1 ;  /* 0x0000000000ff7886 */ /* 0x000fe20000800000 */
[----:B------:R-:W2:Y:S09]  /*0eb0*/  FENCE.VIEW.ASYNC.S ;  /* 0x00000000000073c6 */ /* 0x000eb20000000000 */
[----:B--2---:R2:W2:Y:S01]  /*0ec0*/  @!UP0 SYNCS.EXCH.64 URZ, [UR6+0x110], UR4 ;  /* 0x0001100406ff85b2 */ /* 0x0044a20008000100 */
[----:B-1----:R-:W-:-:S09]  /*0ed0*/  UISETP.EQ.U32.AND UP6, UPT, UR7, 0x1, UPT ;  /* 0x000000010700788c */ /* 0x002fd2000bfc2070 */
[----:B------:R-:W-:Y:S05]  /*0ee0*/  BRA.U !UP6, `(.L_x_15) ;  /* 0x000000010e087547 */ /* 0x000fea000b800000 */
[----:B--234-:R-:W-:Y:S01]  /*0ef0*/  UCGABAR_ARV ;  /* 0x00000000000079c7 */ /* 0x01cfe20008000000 */
[----:B------:R-:W-:Y:S05]  /*0f00*/  BRA `(.L_x_16) ;  /* 0x0000000000047947 */ /* 0x000fea0003800000 */
.L_x_15:
[----:B--234-:R-:W-:Y:S01]  /*0f10*/  NOP ;  /* 0x0000000000007918 */ /* 0x01cfe20000000000 */
.L_x_16:
[----:B------:R-:W1:Y:S01]  /*0f20*/  S2UR UR27, SR_CTAID.X ;  /* 0x00000000001b79c3 */ /* 0x000e620000002500 */
[----:B------:R-:W-:-:S05]  /*0f30*/  CS2R.32 R179, SR_CgaSize ;  /* 0x0000000000b37805 */ /* 0x000fca0000008a00 */
[----:B------:R-:W-:-:S05]  /*0f40*/  IMAD R179, R179, -0xa0, RZ ;  /* 0xffffff60b3b37824 */ /* 0x000fca00078e02ff */
[----:B------:R-:W-:-:S14]  /*0f50*/  R2UR UR5, R179 ;  /* 0x00000000b30572ca */ /* 0x000fdc00000e0000 */
[----:B------:R-:W2:Y:S01]  /*0f60*/  LDCU UR5, c[0x0][UR5+0x2b0] ;  /* 0x00005600050577ac */ /* 0x000ea20008000800 */
[----:B------:R-:W-:-:S05]  /*0f70*/  CS2R.32 R179, SR_CgaSize ;  /* 0x0000000000b37805 */ /* 0x000fca0000008a00 */
[----:B------:R-:W-:-:S05]  /*0f80*/  IMAD R179, R179, -0xa0, RZ ;  /* 0xffffff60b3b37824 */ /* 0x000fca00078e02ff */
[----:B------:R-:W-:-:S14]  /*0f90*/  R2UR UR4, R179 ;  /* 0x00000000b30472ca */ /* 0x000fdc00000e0000 */
[----:B------:R-:W3:Y:S01]  /*0fa0*/  LDCU UR4, c[0x0][UR4+0x2b4] ;  /* 0x00005680040477ac */ /* 0x000ee20008000800 */
[----:B------:R-:W4:Y:S01]  /*0fb0*/  S2UR UR24, SR_CTAID.Y ;  /* 0x00000000001879c3 */ /* 0x000f220000002600 */
[----:B------:R-:W-:-:S05]  /*0fc0*/  CS2R.32 R179, SR_CgaSize ;  /* 0x0000000000b37805 */ /* 0x000fca0000008a00 */
[----:B------:R-:W-:-:S05]  /*0fd0*/  IMAD R179, R179, -0xa0, RZ ;  /* 0xffffff60b3b37824 */ /* 0x000fca00078e02ff */
[----:B------:R-:W-:-:S14]  /*0fe0*/  R2UR UR7, R179 ;  /* 0x00000000b30772ca */ /* 0x000fdc00000e0000 */
[----:B------:R-:W3:Y:S01]  /*0ff0*/  LDCU UR7, c[0x0][UR7+0x2a0] ;  /* 0x00005400070777ac */ /* 0x000ee20008000800 */
[----:B------:R-:W-:-:S05]  /*1000*/  CS2R.32 R179, SR_CgaSize ;  /* 0x0000000000b37805 */ /* 0x000fca0000008a00 */
[----:B------:R-:W-:-:S05]  /*1010*/  IMAD R179, R179, -0xa0, RZ ;  /* 0xffffff60b3b37824 */ /* 0x000fca00078e02ff */
[----:B------:R-:W-:-:S14]  /*1020*/  R2UR UR8, R179 ;  /* 0x00000000b30872ca */ /* 0x000fdc00000e0000 */
[----:B------:R-:W3:Y:S01]  /*1030*/  LDCU UR8, c[0x0][UR8+0x2a4] ;  /* 0x00005480080877ac */ /* 0x000ee20008000800 */
[----:B------:R-:W3:Y:S01]  /*1040*/  S2UR UR9, SR_CgaCtaId ;  /* 0x00000000000979c3 */ /* 0x000ee20000008800 */
[----:B------:R-:W3:Y:S01]  /*1050*/  LDCU UR20, c[0x0][0xf24] ;  /* 0x0001e480ff1477ac */ /* 0x000ee20008000800 */
[----:B------:R-:W3:Y:S01]  /*1060*/  LDCU UR39, c[0x0][0xf24] ;  /* 0x0001e480ff2777ac */ /* 0x000ee20008000800 */
[----:B-1----:R-:W-:Y:S01]  /*1070*/  I2FP.F32.U32 R3, UR27 ;  /* 0x0000001b00037c45 */ /* 0x002fe20008201000 */
[----:B------:R-:W1:Y:S04]  /*1080*/  LDCU UR23, c[0x0][0xf30] ;  /* 0x0001e600ff1777ac */ /* 0x000e680008000800 */
[----:B--2---:R-:W-:Y:S01]  /*1090*/  FMUL R3, R3, UR5 ;  /* 0x0000000503037c20 */ /* 0x004fe20008400000 */
[----:B----4-:R-:W-:-:S05]  /*10a0*/  I2FP.F32.U32 R0, UR24 ;  /* 0x0000001800007c45 */ /* 0x010fca0008201000 */
[----:B------:R-:W2:Y:S01]  /*10b0*/  F2I.U32.TRUNC.NTZ R3, R3 ;  /* 0x0000000300037305 */ /* 0x000ea2000020f000 */
[----:B---3--:R-:W-:Y:S01]  /*10c0*/  FMUL R0, R0, UR4 ;  /* 0x0000000400007c20 */ /* 0x008fe20008400000 */
[----:B------:R-:W-:Y:S02]  /*10d0*/  USHF.L.U32 UR38, UR9, 0xc, URZ ;  /* 0x0000000c09267899 */ /* 0x000fe400080006ff */
[----:B------:R-:W-:-:S04]  /*10e0*/  USHF.L.U32 UR45, UR9, 0x8, URZ ;  /* 0x00000008092d7899 */ /* 0x000fc800080006ff */
[----:B------:R-:W3:Y:S01]  /*10f0*/  F2I.U32.TRUNC.NTZ R0, R0 ;  /* 0x0000000000007305 */ /* 0x000ee2000020f000 */
[----:B------:R-:W-:Y:S02]  /*1100*/  USHF.L.U32 UR18, UR9, 0x7, URZ ;  /* 0x0000000709127899 */ /* 0x000fe400080006ff */
[----:B------:R-:W-:Y:S02]  /*1110*/  ULOP3.LUT UR38, UR38, 0x3000, URZ, 0xc0, !UPT ;  /* 0x0000300026267892 */ /* 0x000fe4000f8ec0ff */
[----:B------:R-:W-:Y:S01]  /*1120*/  ULOP3.LUT UR45, UR45, 0x300, URZ, 0xc0, !UPT ;  /* 0x000003002d2d7892 */ /* 0x000fe2000f8ec0ff */
[----:B--2---:R-:W-:Y:S01]  /*1130*/  R2UR UR4, R3 ;  /* 0x00000000030472ca */ /* 0x004fe200000e0000 */
[----:B------:R-:W-:Y:S01]  /*1140*/  ULOP3.LUT UR18, UR18, 0x80, URZ, 0xc0, !UPT ;  /* 0x0000008012127892 */ /* 0x000fe2000f8ec0ff */
[----:B---3--:R-:W-:Y:S02]  /*1150*/  R2UR UR6, R0 ;  /* 0x00000000000672ca */ /* 0x008fe400000e0000 */
[----:B------:R-:W-:-:S09]  /*1160*/  PRMT R0, RZ, 0x7610, R0 ;  /* 0x00007610ff007816 */ /* 0x000fd20000000000 */
[----:B------:R-:W-:-:S04]  /*1170*/  UIADD3 UR5, UPT, UPT, -UR4, URZ, URZ ;  /* 0x000000ff04057290 */ /* 0x000fc8000fffe1ff */
[----:B------:R-:W-:Y:S02]  /*1180*/  UIMAD UR5, UR7, UR5, UR27 ;  /* 0x00000005070572a4 */ /* 0x000fe4000f8e021b */
[----:B------:R-:W-:-:S04]  /*1190*/  UIADD3 UR4, UPT, UPT, -UR6, URZ, URZ ;  /* 0x000000ff06047290 */ /* 0x000fc8000fffe1ff */
[----:B------:R-:W-:Y:S01]  /*11a0*/  IMAD.U32 R179, RZ, RZ, UR5 ;  /* 0x00000005ffb37e24 */ /* 0x000fe2000f8e00ff */
[----:B------:R-:W-:-:S06]  /*11b0*/  UIMAD UR4, UR8, UR4, UR24 ;  /* 0x00000004080472a4 */ /* 0x000fcc000f8e0218 */
[----:B------:R-:W-:Y:S01]  /*11c0*/  IMAD.U32 R178, RZ, RZ, UR4 ;  /* 0x00000004ffb27e24 */ /* 0x000fe2000f8e00ff */
[----:B-1----:R-:W-:Y:S06]  /*11d0*/  BRA.U UP4, `(.L_x_17) ;  /* 0x0000000104487547 */ /* 0x002fec000b800000 */
[----:B------:R-:W-:Y:S02]  /*11e0*/  R2UR UR4, R178 ;  /* 0x00000000b20472ca */ /* 0x000fe400000e0000 */
[----:B------:R-:W-:-:S11]  /*11f0*/  R2UR UR8, R179 ;  /* 0x00000000b30872ca */ /* 0x000fd600000e0000 */
[----:B------:R-:W-:Y:S02]  /*1200*/  UISETP.NE.AND UP0, UPT, UR4, URZ, UPT ;  /* 0x000000ff0400728c */ /* 0x000fe4000bf05270 */
[----:B------:R-:W-:Y:S02]  /*1210*/  UISETP.NE.AND UP1, UPT, UR8, 0x1, UPT ;  /* 0x000000010800788c */ /* 0x000fe4000bf25270 */
[----:B------:R-:W-:-:S04]  /*1220*/  UISETP.EQ.OR UP0, UPT, UR8, URZ, !UP0 ;  /* 0x000000ff0800728c */ /* 0x000fc8000c702670 */
[----:B------:R-:W-:Y:S02]  /*1230*/  USEL UR7, URZ, 0x1, !UP0 ;  /* 0x00000001ff077887 */ /* 0x000fe4000c000000 */
[----:B------:R-:W-:-:S04]  /*1240*/  UISETP.NE.AND UP0, UPT, UR4, URZ, UPT ;  /* 0x000000ff0400728c */ /* 0x000fc8000bf05270 */
[----:B------:R-:W-:-:S04]  /*1250*/  USEL UR4, URZ, 0x2, UP0 ;  /* 0x00000002ff047887 */ /* 0x000fc80008000000 */
[----:B------:R-:W-:Y:S02]  /*1260*/  USEL UR6, UR4, 0x2, UP1 ;  /* 0x0000000204067887 */ /* 0x000fe40008800000 */
[----:B------:R-:W-:Y:S02]  /*1270*/  USEL UR4, URZ, 0x4, UP0 ;  /* 0x00000004ff047887 */ /* 0x000fe40008000000 */
[----:B------:R-:W-:-:S04]  /*1280*/  UISETP.NE.AND UP1, UPT, UR8, 0x2, UPT ;  /* 0x000000020800788c */ /* 0x000fc8000bf25270 */
[----:B------:R-:W-:Y:S02]  /*1290*/  USEL UR5, UR4, 0x4, UP1 ;  /* 0x0000000404057887 */ /* 0x000fe40008800000 */
[----:B------:R-:W-:Y:S02]  /*12a0*/  USEL UR4, URZ, 0x8, UP0 ;  /* 0x00000008ff047887 */ /* 0x000fe40008000000 */
[----:B------:R-:W-:Y:S02]  /*12b0*/  UISETP.NE.AND UP0, UPT, UR8, 0x3, UPT ;  /* 0x000000030800788c */ /* 0x000fe4000bf05270 */
[----:B------:R-:W-:Y:S02]  /*12c0*/  UIADD3 UR5, UPT, UPT, UR5, UR6, UR7 ;  /* 0x0000000605057290 */ /* 0x000fe4000fffe007 */
[----:B------:R-:W-:-:S04]  /*12d0*/  USEL UR4, UR4, 0x8, UP0 ;  /* 0x0000000804047887 */ /* 0x000fc80008000000 */
[----:B------:R-:W-:-:S06]  /*12e0*/  UIADD3 UR4, UPT, UPT, UR5, UR4, URZ ;  /* 0x0000000405047290 */ /* 0x000fcc000fffe0ff */
[----:B------:R-:W-:-:S07]  /*12f0*/  IMAD.U32 R0, RZ, RZ, UR4 ;  /* 0x00000004ff007e24 */ /* 0x000fce000f8e00ff */
.L_x_17:
[----:B------:R-:W1:Y:S01]  /*1300*/  S2UR UR44, SR_CTAID.Z ;  /* 0x00000000002c79c3 */ /* 0x000e620000002700 */
[----:B------:R-:W-:-:S09]  /*1310*/  UISETP.GE.AND UP0, UPT, UR20, 0x1, UPT ;  /* 0x000000011400788c */ /* 0x000fd2000bf06270 */
[----:B------:R-:W-:Y:S05]  /*1320*/  BRA.U !UP0, `(.L_x_18) ;  /* 0x0000000108d07547 */ /* 0x000fea000b800000 */
[----:B------:R-:W2:Y:S01]  /*1330*/  LDCU UR21, c[0x0][0xf0c] ;  /* 0x0001e180ff1577ac */ /* 0x000ea20008000800 */
[----:B------:R-:W3:Y:S01]  /*1340*/  LDCU.128 UR12, c[0x0][0xf10] ;  /* 0x0001e200ff0c77ac */ /* 0x000ee20008000c00 */
[----:B------:R-:W4:Y:S01]  /*1350*/  LDCU UR6, c[0x0][0x370] ;  /* 0x00006e00ff0677ac */ /* 0x000f220008000800 */
[----:B------:R-:W1:Y:S01]  /*1360*/  LDCU UR7, c[0x0][0x374] ;  /* 0x00006e80ff0777ac */ /* 0x000e620008000800 */
[----:B------:R-:W1:Y:S01]  /*1370*/  LDCU UR22, c[0x0][0xf20] ;  /* 0x0001e400ff1677ac */ /* 0x000e620008000800 */
[----:B--2---:R-:W-:Y:S02]  /*1380*/  UISETP.NE.AND UP0, UPT, UR21, 0x1, UPT ;  /* 0x000000011500788c */ /* 0x004fe4000bf05270 */
[----:B---3--:R-:W-:Y:S01]  /*1390*/  UIMAD.WIDE.U32 UR4, UR27, UR12, URZ ;  /* 0x0000000c1b0472a5 */ /* 0x008fe2000f8e00ff */
[----:B------:R-:W2:Y:S01]  /*13a0*/  LDCU.64 UR8, c[0x0][0xf28] ;  /* 0x0001e500ff0877ac */ /* 0x000ea20008000a00 */
[----:B----4-:R-:W-:Y:S02]  /*13b0*/  UIMAD.WIDE.U32 UR10, UR6, UR12, URZ ;  /* 0x0000000c060a72a5 */ /* 0x010fe4000f8e00ff */
[----:B------:R-:W-:-:S02]  /*13c0*/  USHF.R.U32.HI UR5, URZ, UR13, UR5 ;  /* 0x0000000dff057299 */ /* 0x000fc40008011605 */
[----:B------:R-:W-:Y:S02]  /*13d0*/  UISETP.NE.AND UP1, UPT, UR20, 0x1, UPT ;  /* 0x000000011400788c */ /* 0x000fe4000bf25270 */
[----:B------:R-:W-:Y:S01]  /*13e0*/  USEL UR5, UR27, UR5, !UP0 ;  /* 0x000000051b057287 */ /* 0x000fe2000c000000 */
[----:B------:R-:W-:Y:S01]  /*13f0*/  UMOV UR10, UR11 ;  /* 0x0000000b000a7c82 */ /* 0x000fe20008000000 */
[----:B------:R-:W-:Y:S02]  /*1400*/  UIMAD.WIDE.U32 UR16, UR24, UR15, URZ ;  /* 0x0000000f181072a5 */ /* 0x000fe4000f8e00ff */
[----:B------:R-:W-:Y:S02]  /*1410*/  @UP0 USHF.R.U32.HI UR6, URZ, UR13, UR10 ;  /* 0x0000000dff060299 */ /* 0x000fe4000801160a */
[----:B------:R-:W-:Y:S02]  /*1420*/  UISETP.NE.AND UP0, UPT, UR14, 0x1, UPT ;  /* 0x000000010e00788c */ /* 0x000fe4000bf05270 */
[----:B-1----:R-:W-:-:S02]  /*1430*/  UIMAD.WIDE.U32 UR10, UR7, UR15, URZ ;  /* 0x0000000f070a72a5 */ /* 0x002fc4000f8e00ff */
[----:B--2---:R-:W-:Y:S01]  /*1440*/  UIMAD.WIDE.U32 UR12, UR6, UR8, URZ ;  /* 0x00000008060c72a5 */ /* 0x004fe2000f8e00ff */
[----:B------:R-:W-:Y:S02]  /*1450*/  UMOV UR4, UR17 ;  /* 0x0000001100047c82 */ /* 0x000fe40008000000 */
[----:B------:R-:W-:Y:S02]  /*1460*/  USHF.R.U32.HI UR4, URZ, UR22, UR4 ;  /* 0x00000016ff047299 */ /* 0x000fe40008011604 */
[----:B------:R-:W-:Y:S02]  /*1470*/  UMOV UR10, UR11 ;  /* 0x0000000b000a7c82 */ /* 0x000fe40008000000 */
[----:B------:R-:W-:Y:S01]  /*1480*/  UMOV UR12, UR13 ;  /* 0x0000000d000c7c82 */ /* 0x000fe20008000000 */
[----:B------:R-:W-:Y:S02]  /*1490*/  @UP0 USHF.R.U32.HI UR7, URZ, UR22, UR10 ;  /* 0x00000016ff070299 */ /* 0x000fe4000801160a */
[----:B------:R-:W-:-:S02]  /*14a0*/  USEL UR4, UR24, UR4, !UP0 ;  /* 0x0000000418047287 */ /* 0x000fc4000c000000 */
[----:B------:R-:W-:Y:S02]  /*14b0*/  UIMAD.WIDE.U32 UR10, UR7, UR8, URZ ;  /* 0x00000008070a72a5 */ /* 0x000fe4000f8e00ff */
[----:B------:R-:W-:Y:S02]  /*14c0*/  @UP1 USHF.R.U32.HI UR6, URZ, UR9, UR12 ;  /* 0x00000009ff061299 */ /* 0x000fe4000801160c */
[----:B------:R-:W-:-:S03]  /*14d0*/  UIMAD.WIDE.U32 UR12, UR4, UR8, URZ ;  /* 0x00000008040c72a5 */ /* 0x000fc6000f8e00ff */
[----:B------:R-:W-:Y:S02]  /*14e0*/  UMOV UR10, UR11 ;  /* 0x0000000b000a7c82 */ /* 0x000fe40008000000 */
[----:B------:R-:W-:Y:S02]  /*14f0*/  @UP1 USHF.R.U32.HI UR7, URZ, UR9, UR10 ;  /* 0x00000009ff071299 */ /* 0x000fe4000801160a */
[----:B------:R-:W-:Y:S02]  /*1500*/  UIMAD UR10, UR6, UR20, URZ ;  /* 0x00000014060a72a4 */ /* 0x000fe4000f8e02ff */
[----:B------:R-:W-:-:S04]  /*1510*/  UIMAD UR7, UR7, UR20, URZ ;  /* 0x00000014070772a4 */ /* 0x000fc8000f8e02ff */
[----:B------:R-:W-:-:S03]  /*1520*/  UISETP.GE.AND UP0, UPT, UR4, UR7, UPT ;  /* 0x000000070400728c */ /* 0x000fc6000bf06270 */
[----:B------:R-:W-:Y:S01]  /*1530*/  UMOV UR7, UR13 ;  /* 0x0000000d00077c82 */ /* 0x000fe20008000000 */
[----:B------:R-:W-:Y:S02]  /*1540*/  UISETP.GE.OR UP0, UPT, UR5, UR10, UP0 ;  /* 0x0000000a0500728c */ /* 0x000fe40008706670 */
[----:B------:R-:W-:Y:S02]  /*1550*/  UIMAD.WIDE.U32 UR10, UR5, UR8, URZ ;  /* 0x00000008050a72a5 */ /* 0x000fe4000f8e00ff */
[----:B------:R-:W-:Y:S02]  /*1560*/  USHF.R.U32.HI UR7, URZ, UR9, UR7 ;  /* 0x00000009ff077299 */ /* 0x000fe40008011607 */
[----:B------:R-:W-:Y:S02]  /*1570*/  UIADD3 UR10, UPT, UPT, -UR4, URZ, URZ ;  /* 0x000000ff040a7290 */ /* 0x000fe4000fffe1ff */
[----:B------:R-:W-:Y:S02]  /*1580*/  USEL UR7, UR4, UR7, !UP1 ;  /* 0x0000000704077287 */ /* 0x000fe4000c800000 */
[----:B------:R-:W-:Y:S01]  /*1590*/  UIMAD UR10, UR14, UR10, UR24 ;  /* 0x0000000a0e0a72a4 */ /* 0x000fe2000f8e0218 */
[----:B------:R-:W-:Y:S01]  /*15a0*/  @!UP0 UMOV UR8, UR11 ;  /* 0x0000000b00088c82 */ /* 0x000fe20008000000 */
[----:B------:R-:W-:-:S02]  /*15b0*/  UIADD3 UR11, UPT, UPT, -UR5, URZ, URZ ;  /* 0x000000ff050b7290 */ /* 0x000fc4000fffe1ff */
[----:B------:R-:W-:Y:S02]  /*15c0*/  @!UP0 USHF.R.U32.HI UR8, URZ, UR9, UR8 ;  /* 0x00000009ff088299 */ /* 0x000fe40008011608 */
[----:B------:R-:W-:Y:S02]  /*15d0*/  UIADD3 UR9, UPT, UPT, -UR7, URZ, URZ ;  /* 0x000000ff07097290 */ /* 0x000fe4000fffe1ff */
[----:B------:R-:W-:Y:S02]  /*15e0*/  @!UP0 USEL UR8, UR5, UR8, !UP1 ;  /* 0x0000000805088287 */ /* 0x000fe4000c800000 */
[----:B------:R-:W-:Y:S02]  /*15f0*/  UIMAD UR9, UR20, UR9, UR4 ;  /* 0x00000009140972a4 */ /* 0x000fe4000f8e0204 */
[----:B------:R-:W-:Y:S02]  /*1600*/  @!UP0 UIADD3 UR7, UPT, UPT, UR7, -UR8, URZ ;  /* 0x8000000807078290 */ /* 0x000fe4000fffe0ff */
[----:B------:R-:W-:-:S02]  /*1610*/  @!UP0 UIMAD UR6, UR9, UR6, UR8 ;  /* 0x00000006090682a4 */ /* 0x000fc4000f8e0208 */
[----:B------:R-:W-:Y:S02]  /*1620*/  @!UP0 UIMAD UR4, UR7, UR20, UR5 ;  /* 0x00000014070482a4 */ /* 0x000fe4000f8e0205 */
[----:B------:R-:W-:Y:S02]  /*1630*/  UIMAD UR27, UR21, UR11, UR27 ;  /* 0x0000000b151b72a4 */ /* 0x000fe4000f8e021b */
[----:B------:R-:W-:Y:S01]  /*1640*/  UIMAD UR24, UR4, UR14, UR10 ;  /* 0x0000000e041872a4 */ /* 0x000fe2000f8e020a */
[----:B------:R-:W-:Y:S02]  /*1650*/  @!UP0 UMOV UR5, UR6 ;  /* 0x0000000600058c82 */ /* 0x000fe40008000000 */
[----:B------:R-:W-:-:S12]  /*1660*/  UIMAD UR27, UR5, UR21, UR27 ;  /* 0x00000015051b72a4 */ /* 0x000fd8000f8e021b */
.L_x_18:
[----:B------:R-:W-:-:S09]  /*1670*/  UISETP.NE.AND UP0, UPT, UR23, 0x1, UPT ;  /* 0x000000011700788c */ /* 0x000fd2000bf05270 */
[----:B------:R-:W-:Y:S05]  /*1680*/  BRA.U UP0, `(.L_x_19) ;  /* 0x0000000100407547 */ /* 0x000fea000b800000 */
[----:B------:R-:W2:Y:S01]  /*1690*/  LDCU.128 UR8, c[0x0][0xf10] ;  /* 0x0001e200ff0877ac */ /* 0x000ea20008000c00 */
[----:B------:R-:W3:Y:S01]  /*16a0*/  LDCU UR12, c[0x0][0xf0c] ;  /* 0x0001e180ff0c77ac */ /* 0x000ee20008000800 */
[----:B------:R-:W4:Y:S01]  /*16b0*/  LDCU UR13, c[0x0][0xf20] ;  /* 0x0001e400ff0d77ac */ /* 0x000f220008000800 */
[----:B--2---:R-:W-:Y:S02]  /*16c0*/  UIMAD.WIDE.U32 UR4, UR27, UR8, URZ ;  /* 0x000000081b0472a5 */ /* 0x004fe4000f8e00ff */
[----:B------:R-:W-:Y:S02]  /*16d0*/  UIMAD.WIDE.U32 UR6, UR24, UR11, URZ ;  /* 0x0000000b180672a5 */ /* 0x000fe4000f8e00ff */
[----:B---3--:R-:W-:Y:S02]  /*16e0*/  UISETP.NE.AND UP0, UPT, UR12, 0x1, UPT ;  /* 0x000000010c00788c */ /* 0x008fe4000bf05270 */
[----:B------:R-:W-:-:S03]  /*16f0*/  USHF.R.U32.HI UR5, URZ, UR9, UR5 ;  /* 0x00000009ff057299 */ /* 0x000fc60008011605 */
[----:B------:R-:W-:Y:S01]  /*1700*/  UMOV UR4, UR7 ;  /* 0x0000000700047c82 */ /* 0x000fe20008000000 */
[----:B------:R-:W-:Y:S02]  /*1710*/  USEL UR5, UR27, UR5, !UP0 ;  /* 0x000000051b057287 */ /* 0x000fe4000c000000 */
[----:B------:R-:W-:Y:S02]  /*1720*/  UISETP.NE.AND UP0, UPT, UR10, 0x1, UPT ;  /* 0x000000010a00788c */ /* 0x000fe4000bf05270 */
[----:B----4-:R-:W-:-:S04]  /*1730*/  USHF.R.U32.HI UR4, URZ, UR13, UR4 ;  /* 0x0000000dff047299 */ /* 0x010fc80008011604 */
[----:B------:R-:W-:-:S04]  /*1740*/  USEL UR4, UR24, UR4, !UP0 ;  /* 0x0000000418047287 */ /* 0x000fc8000c000000 */
[----:B------:R-:W-:Y:S02]  /*1750*/  UIADD3 UR6, UPT, UPT, UR5, -UR4, URZ ;  /* 0x8000000405067290 */ /* 0x000fe4000fffe0ff */
[----:B------:R-:W-:Y:S02]  /*1760*/  UIADD3 UR4, UPT, UPT, -UR5, UR4, URZ ;  /* 0x0000000405047290 */ /* 0x000fe4000fffe1ff */
[----:B------:R-:W-:Y:S02]  /*1770*/  UIMAD UR24, UR6, UR10, UR24 ;  /* 0x0000000a061872a4 */ /* 0x000fe4000f8e0218 */
[----:B------:R-:W-:-:S12]  /*1780*/  UIMAD UR27, UR4, UR12, UR27 ;  /* 0x0000000c041b72a4 */ /* 0x000fd8000f8e021b */
.L_x_19:
[----:B------:R-:W-:Y:S01]  /*1790*/  UISETP.NE.AND UP0, UPT, UR19, 0x2, UPT ;  /* 0x000000021300788c */ /* 0x000fe2000bf05270 */
[----:B------:R-:W-:Y:S09]  /*17a0*/  BRA.U !UP6, `(.L_x_20) ;  /* 0x000000010e0c7547 */ /* 0x000ff2000b800000 */
[----:B------:R-:W-:Y:S01]  /*17b0*/  UCGABAR_WAIT ;  /* 0x0000000000007dc7 */ /* 0x000fe20008000000 */
[----:B------:R-:W-:Y:S01]  /*17c0*/  CCTL.IVALL ;  /* 0x00000000ff00798f */ /* 0x000fe20002000000 */
[----:B------:R-:W-:Y:S05]  /*17d0*/  BRA `(.L_x_21) ;  /* 0x0000000000047947 */ /* 0x000fea0003800000 */
.L_x_20:
[----:B------:R-:W-:Y:S06]  /*17e0*/  BAR.SYNC.DEFER_BLOCKING 0x0 ;  /* 0x0000000000007b1d */ /* 0x000fec0000010000 */
.L_x_21:
[----:B------:R-:W-:Y:S05]  /*17f0*/  BRA.U UP0, `(.L_x_22) ;  /* 0x0000001500dc7547 */ /* 0x000fea000b800000 */
[----:B------:R-:W2:Y:S01]  /*1800*/  LDCU UR6, c[0x0][0x38c] ;  /* 0x00007180ff0677ac */ /* 0x000ea20008000800 */
[----:B------:R-:W3:Y:S01]  /*1810*/  S2UR UR8, SR_CgaCtaId ;  /* 0x00000000000879c3 */ /* 0x000ee20000008800 */
[----:B------:R-:W-:Y:S01]  /*1820*/  PLOP3.LUT P2, PT, PT, PT, UP3, 0x80, 0x8 ;  /* 0x000000000008781c */ /* 0x000fe20003f4f038 */
[----:B------:R-:W-:Y:S01]  /*1830*/  IMAD.MOV.U32 R12, RZ, RZ, 0x1 ;  /* 0x00000001ff0c7424 */ /* 0x000fe200078e00ff */
[----:B------:R-:W-:Y:S01]  /*1840*/  UMOV UR7, 0x400 ;  /* 0x0000040000077882 */ /* 0x000fe20000000000 */
[----:B------:R-:W-:Y:S01]  /*1850*/  UISETP.NE.AND UP1, UPT, UR19, URZ, UPT ;  /* 0x000000ff1300728c */ /* 0x000fe2000bf25270 */
[----:B------:R-:W-:Y:S01]  /*1860*/  ISETP.EQ.OR P3, PT, R2, RZ, P4 ;  /* 0x000000ff0200720c */ /* 0x000fe20002762670 */
[----:B------:R-:W-:Y:S01]  /*1870*/  USEL UR37, URZ, 0x1, UP5 ;  /* 0x00000001ff257887 */ /* 0x000fe2000a800000 */
[----:B------:R-:W-:Y:S02]  /*1880*/  PLOP3.LUT P2, PT, P2, PT, PT, 0x8, 0x80 ;  /* 0x000000000080781c */ /* 0x000fe4000174e170 */
[----:B------:R-:W-:Y:S01]  /*1890*/  CS2R R10, SRZ ;  /* 0x00000000000a7805 */ /* 0x000fe2000001ff00 */
[----:B------:R-:W-:Y:S01]  /*18a0*/  IMAD.MOV.U32 R9, RZ, RZ, RZ ;  /* 0x000000ffff097224 */ /* 0x000fe200078e00ff */
[----:B------:R-:W4:Y:S01]  /*18b0*/  LDCU UR52, c[0x0][0x370] ;  /* 0x00006e00ff3477ac */ /* 0x000f220008000800 */
[----:B------:R-:W-:Y:S01]  /*18c0*/  IMAD.MOV.U32 R8, RZ, RZ, 0x1 ;  /* 0x00000001ff087424 */ /* 0x000fe200078e00ff */
[----:B------:R-:W1:Y:S01]  /*18d0*/  LDCU.64 UR30, c[0x0][0x348] ;  /* 0x00006900ff1e77ac */ /* 0x000e620008000a00 */
[----:B--2---:R-:W-:-:S02]  /*18e0*/  UIADD3 UR5, UPT, UPT, UR6, 0x7f, URZ ;  /* 0x0000007f06057890 */ /* 0x004fc4000fffe0ff */
[----:B------:R-:W-:Y:S02]  /*18f0*/  UIADD3 UR58, UPT, UPT, UR6, 0xfe, URZ ;  /* 0x000000fe063a7890 */ /* 0x000fe4000fffe0ff */
[----:B------:R-:W-:Y:S02]  /*1900*/  USHF.R.S32.HI UR4, URZ, 0x1f, UR5 ;  /* 0x0000001fff047899 */ /* 0x000fe40008011405 */
[----:B---3--:R-:W-:Y:S02]  /*1910*/  USHF.L.U32 UR56, UR8, 0x6, URZ ;  /* 0x0000000608387899 */ /* 0x008fe400080006ff */
[----:B------:R-:W-:Y:S02]  /*1920*/  ULEA.HI UR4, UR4, UR5, URZ, 0x7 ;  /* 0x0000000504047291 */ /* 0x000fe4000f8f38ff */
[----:B------:R-:W-:Y:S02]  /*1930*/  UIADD3 UR5, UPT, UPT, UR6, -0x1, URZ ;  /* 0xffffffff06057890 */ /* 0x000fe4000fffe0ff */
[----:B------:R-:W-:-:S02]  /*1940*/  USHF.R.S32.HI UR54, URZ, 0x7, UR4 ;  /* 0x00000007ff367899 */ /* 0x000fc40008011404 */
[----:B------:R-:W-:Y:S02]  /*1950*/  UISETP.GE.U32.AND UP2, UPT, UR5, -0xff, UPT ;  /* 0xffffff010500788c */ /* 0x000fe4000bf46070 */
[----:B------:R-:W-:Y:S02]  /*1960*/  UISETP.LT.U32.AND UP0, UPT, UR54, 0x7, UPT ;  /* 0x000000073600788c */ /* 0x000fe4000bf01070 */
[----:B------:R-:W-:Y:S02]  /*1970*/  ULEA UR6, UR8, UR7, 0x18 ;  /* 0x0000000708067291 */ /* 0x000fe4000f8ec0ff */
[----:B------:R-:W-:Y:S02]  /*1980*/  USEL UR53, UR54, 0x7, UP0 ;  /* 0x0000000736357887 */ /* 0x000fe40008000000 */
[----:B------:R-:W-:Y:S02]  /*1990*/  USHF.R.U32.HI UR57, URZ, 0x9, UR45 ;  /* 0x00000009ff397899 */ /* 0x000fe4000801162d */
[----:B------:R-:W-:-:S02]  /*19a0*/  UIADD3 UR15, UPT, UPT, UR53, -0x1, URZ ;  /* 0xffffffff350f7890 */ /* 0x000fc4000fffe0ff */
[----:B------:R-:W-:Y:S01]  /*19b0*/  @UP2 UIADD3 UR15, UPT, UPT, UR53, URZ, URZ ;  /* 0x000000ff350f2290 */ /* 0x000fe2000fffe0ff */
[----:B------:R-:W2:Y:S01]  /*19c0*/  LDCU UR51, c[0x0][0x374] ;  /* 0x00006e80ff3377ac */ /* 0x000ea20008000800 */
[----:B------:R-:W-:Y:S02]  /*19d0*/  ULOP3.LUT UR56, UR56, 0xc0, URZ, 0xe2, !UPT ;  /* 0x000000c038387892 */ /* 0x000fe4000f8ee2ff */
[----:B------:R-:W-:Y:S02]  /*19e0*/  USEL UR37, UR37, 0x2, UP1 ;  /* 0x0000000225257887 */ /* 0x000fe40008800000 */
[----:B------:R-:W-:Y:S02]  /*19f0*/  UIADD3 UR48, UPT, UPT, UR6, 0x33200, UR45 ;  /* 0x0003320006307890 */ /* 0x000fe4000fffe02d */
[----:B------:R-:W-:Y:S02]  /*1a00*/  UIADD3 UR55, UPT, UPT, UR54, -UR53, URZ ;  /* 0x8000003536377290 */ /* 0x000fe4000fffe0ff */
[----:B------:R-:W-:Y:S01]  /*1a10*/  UIADD3 UR15, UPT, UPT, UR15, 0x1, URZ ;  /* 0x000000010f0f7890 */ /* 0x000fe2000fffe0ff */
[----:B-1--4-:R-:W-:-:S11]  /*1a20*/  UMOV UR14, URZ ;  /* 0x000000ff000e7c82 */ /* 0x012fd60008000000 */
.L_x_46:
[----:B-1----:R-:W1:Y:S02]  /*1a30*/  S2UR UR4, SR_CgaCtaId ;  /* 0x00000000000479c3 */ /* 0x002e640000008800 */
[----:B-1----:R-:W-:-:S09]  /*1a40*/  UISETP.NE.AND UP0, UPT, UR4, URZ, UPT ;  /* 0x000000ff0400728c */ /* 0x002fd2000bf05270 */
[----:B---3--:R-:W-:Y:S05]  /*1a50*/  BRA.U UP0, `(.L_x_23) ;  /* 0x0000000100287547 */ /* 0x008fea000b800000 */
[----:B------:R-:W-:Y:S02]  /*1a60*/  LEA R0, R9, UR6, 0x3 ;  /* 0x0000000609007c11 */ /* 0x000fe4000f8e18ff */
[----:B------:R-:W-:-:S04]  /*1a70*/  SHF.L.U32 R3, R8, 0x1f, RZ ;  /* 0x0000001f08037819 */ /* 0x000fc800000006ff */
[----:B------:R-:W1:Y:S02]  /*1a80*/  SYNCS.PHASECHK.TRANS64.TRYWAIT P0, [R0+URZ+0x100], R3 ;  /* 0x00010003000075a7 */ /* 0x000e6400080011ff */
[----:B-1----:R-:W-:Y:S05]  /*1a90*/  @!P0 BRA `(.L_x_24) ;  /* 0x0000011400148947 */ /* 0x002fea0003800000 */
.L_x_197:
[----:B------:R3:W-:Y:S01]  /*1aa0*/  SYNCS.ARRIVE.TRANS64.A1T0 RZ, [R0+URZ+0xf0], RZ ;  /* 0x0000f0ff00ff79a7 */ /* 0x0007e200081000ff */
[----:B------:R-:W-:-:S05]  /*1ab0*/  VIADD R9, R9, 0x1 ;  /* 0x0000000109097836 */ /* 0x000fca0000000000 */
[----:B------:R-:W-:-:S04]  /*1ac0*/  ISETP.NE.AND P0, PT, R9, 0x2, PT ;  /* 0x000000020900780c */ /* 0x000fc80003f05270 */
[----:B-1----:R-:W-:Y:S02]  /*1ad0*/  SEL R3, RZ, 0x1, P0 ;  /* 0x00000001ff037807 */ /* 0x002fe40000000000 */
[----:B------:R-:W-:Y:S02]  /*1ae0*/  SEL R9, R9, RZ, P0 ;  /* 0x000000ff09097207 */ /* 0x000fe40000000000 */
[----:B------:R-:W-:Y:S02]  /*1af0*/  LOP3.LUT R8, R8, R3, RZ, 0x3c, !PT ;  /* 0x0000000308087212 */ /* 0x000fe400078e3cff */
.L_x_23:
[----:B------:R-:W-:Y:S01]  /*1b00*/  ULEA UR4, UR14, UR6, 0x3 ;  /* 0x000000060e047291 */ /* 0x000fe2000f8e18ff */
[----:B---3--:R-:W-:Y:S01]  /*1b10*/  SHF.L.U32 R0, R12, 0x1f, RZ ;  /* 0x0000001f0c007819 */ /* 0x008fe200000006ff */
[----:B------:R-:W-:Y:S02]  /*1b20*/  UISETP.GE.U32.AND UP0, UPT, UR58, 0xff, UPT ;  /* 0x000000ff3a00788c */ /* 0x000fe4000bf06070 */
[----:B------:R-:W-:Y:S02]  /*1b30*/  USHF.L.U32 UR43, UR27, 0x7, URZ ;  /* 0x000000071b2b7899 */ /* 0x000fe400080006ff */
[----:B------:R-:W-:Y:S02]  /*1b40*/  ULEA UR35, UR24, UR56, 0x8 ;  /* 0x0000003818237291 */ /* 0x000fe4000f8e40ff */
[----:B------:R-:W-:Y:S01]  /*1b50*/  ULEA UR19, UR24, UR57, 0x1 ;  /* 0x0000003918137291 */ /* 0x000fe2000f8e08ff */
[----:B------:R1:W3:Y:S01]  /*1b60*/  SYNCS.PHASECHK.TRANS64.TRYWAIT P1, [UR4+0x38], R0 ;  /* 0x00003800ff0075a7 */ /* 0x0002e20008021104 */
[----:B------:R-:W-:Y:S01]  /*1b70*/  UMOV UR12, URZ ;  /* 0x000000ff000c7c82 */ /* 0x000fe20008000000 */
[----:B------:R-:W-:Y:S09]  /*1b80*/  BRA.U !UP0, `(.L_x_25) ;  /* 0x0000000508107547 */ /* 0x000ff2000b800000 */
[----:B------:R-:W-:Y:S01]  /*1b90*/  UMOV UR4, UR14 ;  /* 0x0000000e00047c82 */ /* 0x000fe20008000000 */
[----:B------:R-:W-:-:S05]  /*1ba0*/  UMOV UR28, URZ ;  /* 0x000000ff001c7c82 */ /* 0x000fca0008000000 */
.L_x_33:
[----:B------:R-:W-:Y:S01]  /*1bb0*/  ULEA UR41, UR4, UR6, 0x3 ;  /* 0x0000000604297291 */ /* 0x000fe2000f8e18ff */
[----:B---3--:R-:W-:Y:S01]  /*1bc0*/  @!P4 MOV R2, 0x6600 ;  /* 0x000066000002c802 */ /* 0x008fe20000000f00 */
[----:B--23--:R-:W-:Y:S10]  /*1bd0*/  @P1 BRA `(.L_x_26) ;  /* 0x00000000000c1947 */ /* 0x00cff40003800000 */
[----:B------:R-:W-:-:S04]  /*1be0*/  SHF.L.U32 R3, R12, 0x1f, RZ ;  /* 0x0000001f0c037819 */ /* 0x000fc800000006ff */
[----:B------:R-:W3:Y:S02]  /*1bf0*/  SYNCS.PHASECHK.TRANS64.TRYWAIT P0, [UR41+0x38], R3 ;  /* 0x00003803ff0075a7 */ /* 0x000ee40008001129 */
[----:B---3--:R-:W-:Y:S05]  /*1c00*/  @!P0 BRA `(.L_x_27) ;  /* 0x0000011000cc8947 */ /* 0x008fea0003800000 */
.L_x_26:
[----:B------:R3:W-:Y:S01]  /*1c10*/  @!P4 SYNCS.ARRIVE.TRANS64 RZ, [UR41], R2 ;  /* 0x00000002ffffc9a7 */ /* 0x0007e20008000029 */
[----:B------:R-:W-:-:S04]  /*1c20*/  ULOP3.LUT UR5, UR37, 0x2, URZ, 0xfc, !UPT ;  /* 0x0000000225057892 */ /* 0x000fc8000f8efcff */
[----:B------:R-:W-:-:S09]  /*1c30*/  UISETP.NE.AND UP0, UPT, UR5, 0x2, UPT ;  /* 0x000000020500788c */ /* 0x000fd2000bf05270 */
[----:B------:R-:W-:Y:S05]  /*1c40*/  BRA.U UP0, `(.L_x_28) ;  /* 0x0000000100047547 */ /* 0x000fea000b800000 */
[----:B--2---:R-:W-:Y:S05]  /*1c50*/  BPT.TRAP 0x1 ;  /* 0x000000040000795c */ /* 0x004fea0000300000 */
.L_x_28:
[----:B------:R-:W-:Y:S04]  /*1c60*/  BSSY.RECONVERGENT B0, `(.L_x_29) ;  /* 0x0000003000007945 */ /* 0x000fe80003800200 */
[----:B------:R-:W-:Y:S05]  /*1c70*/  @P3 BRA `(.L_x_30) ;  /* 0x0000000000043947 */ /* 0x000fea0003800000 */
[----:B--2---:R-:W-:Y:S05]  /*1c80*/  BPT.TRAP 0x1 ;  /* 0x000000040000795c */ /* 0x004fea0000300000 */
.L_x_30:
[----:B--2---:R-:W-:Y:S05]  /*1c90*/  BSYNC.RECONVERGENT B0 ;  /* 0x0000000000007941 */ /* 0x004fea0003800200 */
.L_x_29:
[----:B------:R-:W-:Y:S01]  /*1ca0*/  UIADD3 UR5, UPT, UPT, UR4, 0x1, URZ ;  /* 0x0000000104057890 */ /* 0x000fe2000fffe0ff */
[----:B------:R-:W-:Y:S01]  /*1cb0*/  BSSY.RECONVERGENT B0, `(.L_x_31) ;  /* 0x000002c000007945 */ /* 0x000fe20003800200 */
[----:B------:R-:W-:Y:S02]  /*1cc0*/  ELECT P0, URZ, PT ;  /* 0x0000000000ff782f */ /* 0x000fe40003800000 */
[----:B------:R-:W-:-:S04]  /*1cd0*/  UISETP.NE.AND UP0, UPT, UR5, 0x7, UPT ;  /* 0x000000070500788c */ /* 0x000fc8000bf05270 */
[----:B------:R-:W-:Y:S02]  /*1ce0*/  USEL UR7, URZ, 0x1, UP0 ;  /* 0x00000001ff077887 */ /* 0x000fe40008000000 */
[----:B------:R-:W-:-:S04]  /*1cf0*/  USEL UR14, UR5, URZ, UP0 ;  /* 0x000000ff050e7287 */ /* 0x000fc80008000000 */
[----:B------:R-:W-:Y:S01]  /*1d00*/  ULEA UR5, UR14, UR6, 0x3 ;  /* 0x000000060e057291 */ /* 0x000fe2000f8e18ff */
[----:B------:R-:W-:-:S04]  /*1d10*/  LOP3.LUT R12, R12, UR7, RZ, 0x3c, !PT ;  /* 0x000000070c0c7c12 */ /* 0x000fc8000f8e3cff */
[----:B-1----:R-:W-:-:S04]  /*1d20*/  SHF.L.U32 R0, R12, 0x1f, RZ ;  /* 0x0000001f0c007819 */ /* 0x002fc800000006ff */
[----:B------:R1:W2:Y:S01]  /*1d30*/  SYNCS.PHASECHK.TRANS64.TRYWAIT P1, [UR5+0x38], R0 ;  /* 0x00003800ff0075a7 */ /* 0x0002a20008021105 */
[----:B------:R-:W-:Y:S05]  /*1d40*/  @!P0 BRA `(.L_x_32) ;  /* 0x0000000000888947 */ /* 0x000fea0003800000 */
[----:B------:R-:W-:Y:S02]  /*1d50*/  ULEA UR40, UR4, UR6, 0xd ;  /* 0x0000000604287291 */ /* 0x000fe4000f8e68ff */
[----:B------:R-:W-:Y:S02]  /*1d60*/  UIADD3 UR22, UP3, UPT, UR30, 0x80, URZ ;  /* 0x000000801e167890 */ /* 0x000fe4000ff7e0ff */
[----:B------:R-:W-:Y:S02]  /*1d70*/  ULEA UR32, UR4, UR38, 0xe ;  /* 0x0000002604207291 */ /* 0x000fe4000f8e70ff */
[----:B------:R-:W-:Y:S02]  /*1d80*/  UIADD3 UR12, UP2, UPT, UR30, 0x180, URZ ;  /* 0x000001801e0c7890 */ /* 0x000fe4000ff5e0ff */
[----:B------:R-:W-:Y:S02]  /*1d90*/  ULEA UR24, UR4, UR6, 0x9 ;  /* 0x0000000604187291 */ /* 0x000fe4000f8e48ff */
[----:B------:R-:W-:-:S02]  /*1da0*/  UIADD3 UR10, UP1, UPT, UR30, 0x280, URZ ;  /* 0x000002801e0a7890 */ /* 0x000fc4000ff3e0ff */
[----:B------:R-:W-:Y:S02]  /*1db0*/  ULEA UR16, UR4, UR45, 0xa ;  /* 0x0000002d04107291 */ /* 0x000fe4000f8e50ff */
[----:B------:R-:W-:Y:S02]  /*1dc0*/  UIADD3 UR8, UP0, UPT, UR30, 0x380, URZ ;  /* 0x000003801e087890 */ /* 0x000fe4000ff1e0ff */
[----:B------:R-:W-:Y:S02]  /*1dd0*/  USHF.L.U32 UR42, UR28, 0x7, URZ ;  /* 0x000000071c2a7899 */ /* 0x000fe400080006ff */
[----:B------:R-:W-:Y:S02]  /*1de0*/  UIADD3.X UR23, UPT, UPT, URZ, UR31, URZ, UP3, !UPT ;  /* 0x0000001fff177290 */ /* 0x000fe40009ffe4ff */
[----:B------:R-:W-:Y:S02]  /*1df0*/  UIADD3 UR40, UPT, UPT, UR40, 0x8400, URZ ;  /* 0x0000840028287890 */ /* 0x000fe4000fffe0ff */
[----:B------:R-:W-:-:S02]  /*1e00*/  UIADD3.X UR13, UPT, UPT, URZ, UR31, URZ, UP2, !UPT ;  /* 0x0000001fff0d7290 */ /* 0x000fc400097fe4ff */
[----:B------:R-:W-:Y:S02]  /*1e10*/  UIADD3 UR32, UPT, UPT, UR6, 0x16400, UR32 ;  /* 0x0001640006207890 */ /* 0x000fe4000fffe020 */
[----:B------:R-:W-:Y:S02]  /*1e20*/  UIADD3.X UR11, UPT, UPT, URZ, UR31, URZ, UP1, !UPT ;  /* 0x0000001fff0b7290 */ /* 0x000fe40008ffe4ff */
[----:B------:R-:W-:Y:S02]  /*1e30*/  UIADD3 UR24, UPT, UPT, UR24, 0x32400, URZ ;  /* 0x0003240018187890 */ /* 0x000fe4000fffe0ff */
[----:B------:R-:W-:Y:S02]  /*1e40*/  UIADD3.X UR9, UPT, UPT, URZ, UR31, URZ, UP0, !UPT ;  /* 0x0000001fff097290 */ /* 0x000fe400087fe4ff */
[----:B------:R-:W-:Y:S01]  /*1e50*/  UIADD3 UR16, UPT, UPT, UR6, 0x33200, UR16 ;  /* 0x0003320006107890 */ /* 0x000fe2000fffe010 */
[----:B------:R-:W-:Y:S01]  /*1e60*/  UMOV UR46, 0x0 ;  /* 0x00000000002e7882 */ /* 0x000fe20000000000 */
[----:B------:R-:W-:Y:S01]  /*1e70*/  UMOV UR47, 0x10000000 ;  /* 0x10000000002f7882 */ /* 0x000fe20000000000 */
[----:B------:R-:W-:Y:S01]  /*1e80*/  UMOV UR5, 0xf0000 ;  /* 0x000f000000057882 */ /* 0x000fe20000000000 */
[----:B------:R-:W-:Y:S01]  /*1e90*/  UMOV UR33, UR41 ;  /* 0x0000002900217c82 */ /* 0x000fe20008000000 */
[----:B------:R-:W-:Y:S01]  /*1ea0*/  UMOV UR36, UR44 ;  /* 0x0000002c00247c82 */ /* 0x000fe20008000000 */
[----:B------:R-:W-:Y:S01]  /*1eb0*/  UMOV UR34, UR42 ;  /* 0x0000002a00227c82 */ /* 0x000fe20008000000 */
[----:B------:R-:W-:Y:S01]  /*1ec0*/  UMOV UR26, URZ ;  /* 0x000000ff001a7c82 */ /* 0x000fe20008000000 */
[----:B------:R-:W-:Y:S01]  /*1ed0*/  UMOV UR25, UR41 ;  /* 0x0000002900197c82 */ /* 0x000fe20008000000 */
[----:B------:R-:W-:Y:S01]  /*1ee0*/  UMOV UR29, UR44 ;  /* 0x0000002c001d7c82 */ /* 0x000fe20008000000 */
[----:B------:R4:W-:Y:S01]  /*1ef0*/  UTMALDG.3D [UR40], [UR22], desc[UR46] ;  /* 0x00002e28160075b4 */ /* 0x0009e20008011000 */
[----:B------:R-:W-:Y:S01]  /*1f00*/  UMOV UR17, UR41 ;  /* 0x0000002900117c82 */ /* 0x000fe20008000000 */
[----:B------:R-:W-:Y:S01]  /*1f10*/  UMOV UR20, UR28 ;  /* 0x0000001c00147c82 */ /* 0x000fe20008000000 */
[----:B------:R-:W-:Y:S01]  /*1f20*/  UMOV UR21, UR44 ;  /* 0x0000002c00157c82 */ /* 0x000fe20008000000 */
[----:B------:R4:W-:Y:S01]  /*1f30*/  UTMALDG.3D.MULTICAST [UR32], [UR12], UR5, desc[UR46] ;  /* 0x00002e200c0073b4 */ /* 0x0009e20008011805 */
[----:B------:R4:W-:Y:S01]  /*1f40*/  UTMALDG.4D [UR24], [UR10], desc[UR46] ;  /* 0x00002e180a0075b4 */ /* 0x0009e20008019000 */
[----:B------:R4:W-:Y:S02]  /*1f50*/  UTMALDG.4D.MULTICAST [UR16], [UR8], UR5, desc[UR46] ;  /* 0x00002e10080073b4 */ /* 0x0009e40008019805 */
[----:B----4-:R-:W-:Y:S01]  /*1f60*/  NOP ;  /* 0x0000000000007918 */ /* 0x010fe20000000000 */
.L_x_32:
[----:B------:R-:W-:Y:S05]  /*1f70*/  BSYNC.RECONVERGENT B0 ;  /* 0x0000000000007941 */ /* 0x000fea0003800200 */
.L_x_31:
[----:B------:R-:W-:Y:S01]  /*1f80*/  UIADD3 UR28, UPT, UPT, UR28, 0x1, URZ ;  /* 0x000000011c1c7890 */ /* 0x000fe2000fffe0ff */
[----:B------:R-:W-:Y:S01]  /*1f90*/  UMOV UR4, UR14 ;  /* 0x0000000e00047c82 */ /* 0x000fe20008000000 */
[----:B------:R-:W-:Y:S02]  /*1fa0*/  UMOV UR12, UR15 ;  /* 0x0000000f000c7c82 */ /* 0x000fe40008000000 */
[----:B------:R-:W-:-:S09]  /*1fb0*/  UISETP.NE.AND UP0, UPT, UR28, UR15, UPT ;  /* 0x0000000f1c00728c */ /* 0x000fd2000bf05270 */
[----:B------:R-:W-:Y:S05]  /*1fc0*/  BRA.U UP0, `(.L_x_33) ;  /* 0xfffffff900f87547 */ /* 0x000fea000b83ffff */
.L_x_25:
[----:B------:R-:W-:Y:S01]  /*1fd0*/  ULEA UR4, UR14, UR6, 0x3 ;  /* 0x000000060e047291 */ /* 0x000fe2000f8e18ff */
[----:B-1----:R-:W-:Y:S01]  /*1fe0*/  SHF.L.U32 R0, R12, 0x1f, RZ ;  /* 0x0000001f0c007819 */ /* 0x002fe200000006ff */
[----:B------:R-:W-:Y:S01]  /*1ff0*/  @!P2 SYNCS.ARRIVE.TRANS64.A1T0 RZ, [UR6+0xb8], RZ ;  /* 0x0000b8ffffffa9a7 */ /* 0x000fe20008100006 */
[----:B------:R-:W-:-:S06]  /*2000*/  UISETP.GT.AND UP0, UPT, UR54, UR53, UPT ;  /* 0x000000353600728c */ /* 0x000fcc000bf04270 */
[----:B--23--:R1:W2:Y:S03]  /*2010*/  SYNCS.PHASECHK.TRANS64.TRYWAIT P1, [UR4+0x38], R0 ;  /* 0x00003800ff0075a7 */ /* 0x00c2a60008021104 */
[----:B------:R-:W-:Y:S05]  /*2020*/  BRA.U !UP0, `(.L_x_34) ;  /* 0x00000005080c7547 */ /* 0x000fea000b800000 */
[----:B------:R-:W-:Y:S01]  /*2030*/  UIADD3 UR26, UPT, UPT, UR55, UR12, URZ ;  /* 0x0000000c371a7290 */ /* 0x000fe2000fffe0ff */
[----:B------:R-:W-:-:S11]  /*2040*/  UMOV UR4, UR14 ;  /* 0x0000000e00047c82 */ /* 0x000fd60008000000 */
.L_x_42:
[----:B------:R-:W-:Y:S01]  /*2050*/  ULEA UR41, UR4, UR6, 0x3 ;  /* 0x0000000604297291 */ /* 0x000fe2000f8e18ff */
[----:B--2---:R-:W-:Y:S01]  /*2060*/  @!P4 MOV R2, 0x6600 ;  /* 0x000066000002c802 */ /* 0x004fe20000000f00 */
[----:B--23--:R-:W-:Y:S10]  /*2070*/  @P1 BRA `(.L_x_35) ;  /* 0x00000000000c1947 */ /* 0x00cff40003800000 */
[----:B------:R-:W-:-:S04]  /*2080*/  SHF.L.U32 R3, R12, 0x1f, RZ ;  /* 0x0000001f0c037819 */ /* 0x000fc800000006ff */
[----:B------:R-:W2:Y:S02]  /*2090*/  SYNCS.PHASECHK.TRANS64.TRYWAIT P0, [UR41+0x38], R3 ;  /* 0x00003803ff0075a7 */ /* 0x000ea40008001129 */
[----:B--2---:R-:W-:Y:S05]  /*20a0*/  @!P0 BRA `(.L_x_36) ;  /* 0x0000010c00bc8947 */ /* 0x004fea0003800000 */
.L_x_35:
[----:B------:R2:W-:Y:S01]  /*20b0*/  @!P4 SYNCS.ARRIVE.TRANS64 RZ, [UR41], R2 ;  /* 0x00000002ffffc9a7 */ /* 0x0005e20008000029 */
[----:B------:R-:W-:-:S04]  /*20c0*/  ULOP3.LUT UR5, UR37, 0x2, URZ, 0xfc, !UPT ;  /* 0x0000000225057892 */ /* 0x000fc8000f8efcff */
[----:B------:R-:W-:-:S09]  /*20d0*/  UISETP.NE.AND UP0, UPT, UR5, 0x2, UPT ;  /* 0x000000020500788c */ /* 0x000fd2000bf05270 */
[----:B------:R-:W-:Y:S05]  /*20e0*/  BRA.U UP0, `(.L_x_37) ;  /* 0x0000000100047547 */ /* 0x000fea000b800000 */
[----:B------:R-:W-:Y:S05]  /*20f0*/  BPT.TRAP 0x1 ;  /* 0x000000040000795c */ /* 0x000fea0000300000 */
.L_x_37:
[----:B------:R-:W-:Y:S04]  /*2100*/  BSSY.RECONVERGENT B0, `(.L_x_38) ;  /* 0x0000003000007945 */ /* 0x000fe80003800200 */
[----:B------:R-:W-:Y:S05]  /*2110*/  @P3 BRA `(.L_x_39) ;  /* 0x0000000000043947 */ /* 0x000fea0003800000 */
[----:B------:R-:W-:Y:S05]  /*2120*/  BPT.TRAP 0x1 ;  /* 0x000000040000795c */ /* 0x000fea0000300000 */
.L_x_39:
[----:B------:R-:W-:Y:S05]  /*2130*/  BSYNC.RECONVERGENT B0 ;  /* 0x0000000000007941 */ /* 0x000fea0003800200 */
.L_x_38:
        /* <DEDUP_REMOVED lines=9> */
[----:B------:R1:W3:Y:S01]  /*21d0*/  SYNCS.PHASECHK.TRANS64.TRYWAIT P1, [UR5+0x38], R0 ;  /* 0x00003800ff0075a7 */ /* 0x0002e20008021105 */
[----:B------:R-:W-:Y:S05]  /*21e0*/  @!P0 BRA `(.L_x_41) ;  /* 0x0000000000888947 */ /* 0x000fea0003800000 */
[----:B------:R-:W-:Y:S02]  /*21f0*/  ULEA UR40, UR4, UR6, 0xd ;  /* 0x0000000604287291 */ /* 0x000fe4000f8e68ff */
[----:B------:R-:W-:Y:S02]  /*2200*/  UIADD3 UR22, UP3, UPT, UR30, 0x80, URZ ;  /* 0x000000801e167890 */ /* 0x000fe4000ff7e0ff */
[----:B------:R-:W-:Y:S02]  /*2210*/  ULEA UR32, UR4, UR38, 0xe ;  /* 0x0000002604207291 */ /* 0x000fe4000f8e70ff */
[----:B------:R-:W-:Y:S02]  /*2220*/  UIADD3 UR20, UP2, UPT, UR30, 0x180, URZ ;  /* 0x000001801e147890 */ /* 0x000fe4000ff5e0ff */
[----:B------:R-:W-:Y:S02]  /*2230*/  ULEA UR8, UR4, UR6, 0x9 ;  /* 0x0000000604087291 */ /* 0x000fe4000f8e48ff */
[----:B------:R-:W-:-:S02]  /*2240*/  UIADD3 UR28, UP1, UPT, UR30, 0x280, URZ ;  /* 0x000002801e1c7890 */ /* 0x000fc4000ff3e0ff */
[----:B------:R-:W-:Y:S02]  /*2250*/  UIADD3 UR24, UP0, UPT, UR30, 0x380, URZ ;  /* 0x000003801e187890 */ /* 0x000fe4000ff1e0ff */
[----:B------:R-:W-:Y:S02]  /*2260*/  USHF.L.U32 UR42, UR12, 0x7, URZ ;  /* 0x000000070c2a7899 */ /* 0x000fe400080006ff */
[----:B------:R-:W-:Y:S02]  /*2270*/  UIADD3.X UR23, UPT, UPT, URZ, UR31, URZ, UP3, !UPT ;  /* 0x0000001fff177290 */ /* 0x000fe40009ffe4ff */
[----:B------:R-:W-:Y:S02]  /*2280*/  UIADD3 UR40, UPT, UPT, UR40, 0x8400, URZ ;  /* 0x0000840028287890 */ /* 0x000fe4000fffe0ff */
[----:B------:R-:W-:Y:S02]  /*2290*/  UIADD3 UR32, UPT, UPT, UR6, 0x16400, UR32 ;  /* 0x0001640006207890 */ /* 0x000fe4000fffe020 */
[----:B------:R-:W-:-:S02]  /*22a0*/  UIADD3.X UR21, UPT, UPT, URZ, UR31, URZ, UP2, !UPT ;  /* 0x0000001fff157290 */ /* 0x000fc400097fe4ff */
[----:B------:R-:W-:Y:S02]  /*22b0*/  UIADD3.X UR29, UPT, UPT, URZ, UR31, URZ, UP1, !UPT ;  /* 0x0000001fff1d7290 */ /* 0x000fe40008ffe4ff */
[----:B------:R-:W-:Y:S02]  /*22c0*/  UIADD3 UR8, UPT, UPT, UR8, 0x32400, URZ ;  /* 0x0003240008087890 */ /* 0x000fe4000fffe0ff */
[----:B------:R-:W-:Y:S02]  /*22d0*/  ULEA UR16, UR4, UR48, 0xa ;  /* 0x0000003004107291 */ /* 0x000fe4000f8e50ff */
[----:B------:R-:W-:Y:S01]  /*22e0*/  UIADD3.X UR25, UPT, UPT, URZ, UR31, URZ, UP0, !UPT ;  /* 0x0000001fff197290 */ /* 0x000fe200087fe4ff */
[----:B------:R-:W-:Y:S01]  /*22f0*/  UMOV UR46, 0x0 ;  /* 0x00000000002e7882 */ /* 0x000fe20000000000 */
[----:B------:R-:W-:Y:S01]  /*2300*/  UMOV UR47, 0x10000000 ;  /* 0x10000000002f7882 */ /* 0x000fe20000000000 */
[----:B------:R-:W-:Y:S01]  /*2310*/  UMOV UR5, 0xf0000 ;  /* 0x000f000000057882 */ /* 0x000fe20000000000 */
[----:B------:R-:W-:Y:S01]  /*2320*/  UMOV UR33, UR41 ;  /* 0x0000002900217c82 */ /* 0x000fe20008000000 */
[----:B------:R-:W-:Y:S01]  /*2330*/  UMOV UR36, UR44 ;  /* 0x0000002c00247c82 */ /* 0x000fe20008000000 */
[----:B------:R-:W-:Y:S01]  /*2340*/  UMOV UR34, UR42 ;  /* 0x0000002a00227c82 */ /* 0x000fe20008000000 */
[----:B------:R-:W-:Y:S01]  /*2350*/  UTMALDG.3D [UR40], [UR22], desc[UR46] ;  /* 0x00002e28160075b4 */ /* 0x000fe20008011000 */
[----:B------:R-:W-:Y:S01]  /*2360*/  UMOV UR10, URZ ;  /* 0x000000ff000a7c82 */ /* 0x000fe20008000000 */
[----:B------:R-:W-:Y:S01]  /*2370*/  UMOV UR9, UR41 ;  /* 0x0000002900097c82 */ /* 0x000fe20008000000 */
[----:B------:R-:W-:Y:S01]  /*2380*/  UMOV UR11, UR27 ;  /* 0x0000001b000b7c82 */ /* 0x000fe20008000000 */
[----:B------:R-:W-:Y:S01]  /*2390*/  UMOV UR13, UR44 ;  /* 0x0000002c000d7c82 */ /* 0x000fe20008000000 */
[----:B------:R-:W-:Y:S01]  /*23a0*/  UMOV UR17, UR41 ;  /* 0x0000002900117c82 */ /* 0x000fe20008000000 */
[----:B------:R4:W-:Y:S01]  /*23b0*/  UTMALDG.3D.MULTICAST [UR32], [UR20], UR5, desc[UR46] ;  /* 0x00002e20140073b4 */ /* 0x0009e20008011805 */
[----:B------:R1:W-:Y:S01]  /*23c0*/  UTMALDG.4D [UR8], [UR28], desc[UR46] ;  /* 0x00002e081c0075b4 */ /* 0x0003e20008019000 */
[----:B----4-:R-:W-:Y:S01]  /*23d0*/  UMOV UR20, UR12 ;  /* 0x0000000c00147c82 */ /* 0x010fe20008000000 */
[----:B------:R-:W-:-:S02]  /*23e0*/  UMOV UR21, UR44 ;  /* 0x0000002c00157c82 */ /* 0x000fc40008000000 */
[----:B------:R1:W-:Y:S02]  /*23f0*/  UTMALDG.4D.MULTICAST [UR16], [UR24], UR5, desc[UR46] ;  /* 0x00002e10180073b4 */ /* 0x0003e40008019805 */
[----:B-1----:R-:W-:Y:S01]  /*2400*/  NOP ;  /* 0x0000000000007918 */ /* 0x002fe20000000000 */
.L_x_41:
[----:B------:R-:W-:Y:S05]  /*2410*/  BSYNC.RECONVERGENT B0 ;  /* 0x0000000000007941 */ /* 0x000fea0003800200 */
.L_x_40:
[----:B------:R-:W-:Y:S01]  /*2420*/  UIADD3 UR12, UPT, UPT, UR12, 0x1, URZ ;  /* 0x000000010c0c7890 */ /* 0x000fe2000fffe0ff */
[----:B------:R-:W-:-:S03]  /*2430*/  UMOV UR4, UR14 ;  /* 0x0000000e00047c82 */ /* 0x000fc60008000000 */
[----:B------:R-:W-:-:S09]  /*2440*/  UISETP.NE.AND UP0, UPT, UR12, UR26, UPT ;  /* 0x0000001a0c00728c */ /* 0x000fd2000bf05270 */
[----:B------:R-:W-:Y:S05]  /*2450*/  BRA.U UP0, `(.L_x_42) ;  /* 0xfffffff900fc7547 */ /* 0x000fea000b83ffff */
.L_x_34:
[C---:B------:R-:W-:Y:S01]  /*2460*/  LEA R3, R11.reuse, UR6, 0x3 ;  /* 0x000000060b037c11 */ /* 0x040fe2000f8e18ff */
[----:B------:R-:W-:Y:S01]  /*2470*/  NOP ;  /* 0x0000000000007918 */ /* 0x000fe20000000000 */
[----:B-1----:R-:W-:Y:S02]  /*2480*/  SHF.L.U32 R0, R10, 0x1f, RZ ;  /* 0x0000001f0a007819 */ /* 0x002fe400000006ff */
[----:B------:R-:W-:Y:S02]  /*2490*/  LEA R5, R11, UR6, 0x4 ;  /* 0x000000060b057c11 */ /* 0x000fe4000f8e20ff */
[----:B------:R-:W1:Y:S02]  /*24a0*/  SYNCS.PHASECHK.TRANS64.TRYWAIT P0, [R3+URZ+0xc0], R0 ;  /* 0x0000c000030075a7 */ /* 0x000e6400080011ff */
[----:B-1----:R-:W-:Y:S05]  /*24b0*/  @!P0 BRA `(.L_x_43) ;  /* 0x0000010800d08947 */ /* 0x002fea0003800000 */
.L_x_200:
[----:B------:R-:W4:Y:S01]  /*24c0*/  LDS.128 R4, [R5+0x120] ;  /* 0x0001200005047984 */ /* 0x000f220000000c00 */
[----:B------:R-:W-:Y:S01]  /*24d0*/  UISETP.GE.AND UP0, UPT, UR39, 0x1, UPT ;  /* 0x000000012700788c */ /* 0x000fe2000bf06270 */
[----:B------:R-:W-:Y:S01]  /*24e0*/  @!PT LDS RZ, [RZ] ;  /* 0x00000000fffff984 */ /* 0x000fe20000000800 */
[----:B------:R-:W-:Y:S01]  /*24f0*/  @!PT LDS RZ, [RZ] ;  /* 0x00000000fffff984 */ /* 0x000fe20000000800 */
[----:B------:R-:W-:Y:S01]  /*2500*/  @!PT LDS RZ, [RZ] ;  /* 0x00000000fffff984 */ /* 0x000fe20000000800 */
[----:B------:R-:W-:Y:S01]  /*2510*/  @!PT LDS RZ, [RZ] ;  /* 0x00000000fffff984 */ /* 0x000fe20000000800 */
[----:B------:R1:W-:Y:S06]  /*2520*/  MEMBAR.ALL.CTA ;  /* 0x0000000000007992 */ /* 0x0003ec0000008000 */
[----:B-1----:R-:W1:Y:S01]  /*2530*/  FENCE.VIEW.ASYNC.S ;  /* 0x00000000000073c6 */ /* 0x002e620000000000 */
[----:B----4-:R-:W-:-:S13]  /*2540*/  LOP3.LUT P0, RZ, R6, 0x1, RZ, 0xc0, !PT ;  /* 0x0000000106ff7812 */ /* 0x010fda000780c0ff */
[----:B-1----:R-:W-:Y:S01]  /*2550*/  VOTEU.ANY UP1, P0 ;  /* 0x0000000000ff7886 */ /* 0x002fe20000020100 */
[----:B------:R-:W-:-:S13]  /*2560*/  PLOP3.LUT P0, PT, PT, PT, UP1, 0x80, 0x8 ;  /* 0x000000000008781c */ /* 0x000fda0003f0f018 */
[----:B------:R-:W-:Y:S02]  /*2570*/  @P0 LOP3.LUT R0, R5, 0xffff, RZ, 0xc0, !PT ;  /* 0x0000ffff05000812 */ /* 0x000fe400078ec0ff */
[----:B--2---:R-:W-:Y:S02]  /*2580*/  @P0 MOV R2, R4 ;  /* 0x0000000400020202 */ /* 0x004fe40000000f00 */
[----:B------:R-:W-:Y:S01]  /*2590*/  @P0 R2UR UR5, R0 ;  /* 0x00000000000502ca */ /* 0x000fe200000e0000 */
[----:B------:R-:W-:Y:S01]  /*25a0*/  VIADD R0, R3, 0xd0 ;  /* 0x000000d003007836 */ /* 0x000fe20000000000 */
[----:B------:R-:W-:Y:S02]  /*25b0*/  @P0 SHF.R.U32.HI R4, RZ, 0x10, R5 ;  /* 0x00000010ff040819 */ /* 0x000fe40000011605 */
[----:B------:R-:W-:Y:S02]  /*25c0*/  @P0 R2UR UR7, R2 ;  /* 0x00000000020702ca */ /* 0x000fe400000e0000 */
[----:B------:R-:W-:-:S02]  /*25d0*/  PRMT R0, RZ, 0x654, R0 ;  /* 0x00000654ff007816 */ /* 0x000fc40000000000 */
[----:B------:R-:W-:Y:S02]  /*25e0*/  @P0 R2UR UR4, R4 ;  /* 0x00000000040402ca */ /* 0x000fe400000e0000 */
[----:B------:R1:W-:Y:S03]  /*25f0*/  SYNCS.ARRIVE.TRANS64.RED.A1T0 RZ, [R0+URZ], RZ ;  /* 0x000000ff00ff79a7 */ /* 0x0003e600081004ff */
[----:B------:R-:W-:-:S04]  /*2600*/  @UP1 UMOV UR49, UR5 ;  /* 0x0000000500311c82 */ /* 0x000fc80008000000 */
[----:B------:R-:W-:-:S04]  /*2610*/  @UP1 UMOV UR50, UR7 ;  /* 0x0000000700321c82 */ /* 0x000fc80008000000 */
[----:B------:R-:W-:Y:S01]  /*2620*/  @UP1 UMOV UR44, UR4 ;  /* 0x00000004002c1c82 */ /* 0x000fe20008000000 */
[----:B------:R-:W-:Y:S05]  /*2630*/  BRA.U !UP0, `(.L_x_44) ;  /* 0x0000000108d47547 */ /* 0x000fea000b800000 */
[----:B------:R-:W2:Y:S01]  /*2640*/  LDCU.128 UR20, c[0x0][0xf10] ;  /* 0x0001e200ff1477ac */ /* 0x000ea20008000c00 */
[----:B------:R-:W4:Y:S01]  /*2650*/  LDCU UR24, c[0x0][0xf20] ;  /* 0x0001e400ff1877ac */ /* 0x000f220008000800 */
[----:B------:R-:W3:Y:S01]  /*2660*/  LDCU UR19, c[0x0][0xf0c] ;  /* 0x0001e180ff1377ac */ /* 0x000ee20008000800 */
[----:B------:R-:W1:Y:S01]  /*2670*/  LDCU.64 UR8, c[0x0][0xf28] ;  /* 0x0001e500ff0877ac */ /* 0x000e620008000a00 */
[----:B------:R-:W-:Y:S02]  /*2680*/  UISETP.NE.AND UP3, UPT, UR39, 0x1, UPT ;  /* 0x000000012700788c */ /* 0x000fe4000bf65270 */
[----:B--2---:R-:W-:Y:S02]  /*2690*/  UIMAD.WIDE.U32 UR10, UR51, UR23, URZ ;  /* 0x00000017330a72a5 */ /* 0x004fe4000f8e00ff */
[----:B------:R-:W-:Y:S02]  /*26a0*/  UIMAD.WIDE.U32 UR4, UR52, UR20, URZ ;  /* 0x00000014340472a5 */ /* 0x000fe4000f8e00ff */
[----:B------:R-:W-:-:S02]  /*26b0*/  UISETP.NE.AND UP0, UPT, UR22, 0x1, UPT ;  /* 0x000000011600788c */ /* 0x000fc4000bf05270 */
[----:B------:R-:W-:Y:S01]  /*26c0*/  UIMAD.WIDE.U32 UR16, UR49, UR23, URZ ;  /* 0x00000017311072a5 */ /* 0x000fe2000f8e00ff */
[----:B------:R-:W-:Y:S02]  /*26d0*/  UMOV UR10, UR11 ;  /* 0x0000000b000a7c82 */ /* 0x000fe40008000000 */
[----:B------:R-:W-:Y:S01]  /*26e0*/  UMOV UR4, UR5 ;  /* 0x0000000500047c82 */ /* 0x000fe20008000000 */
[----:B----4-:R-:W-:Y:S02]  /*26f0*/  USHF.R.U32.HI UR10, URZ, UR24, UR10 ;  /* 0x00000018ff0a7299 */ /* 0x010fe4000801160a */
[----:B---3--:R-:W-:Y:S02]  /*2700*/  UISETP.NE.AND UP2, UPT, UR19, 0x1, UPT ;  /* 0x000000011300788c */ /* 0x008fe4000bf45270 */
[----:B------:R-:W-:Y:S02]  /*2710*/  USHF.R.U32.HI UR4, URZ, UR21, UR4 ;  /* 0x00000015ff047299 */ /* 0x000fe40008011604 */
[----:B------:R-:W-:-:S02]  /*2720*/  USEL UR5, UR51, UR10, !UP0 ;  /* 0x0000000a33057287 */ /* 0x000fc4000c000000 */
[----:B------:R-:W-:Y:S02]  /*2730*/  USEL UR7, UR52, UR4, !UP2 ;  /* 0x0000000434077287 */ /* 0x000fe4000d000000 */
[----:B-1----:R-:W-:Y:S01]  /*2740*/  UIMAD.WIDE.U32 UR10, UR5, UR8, URZ ;  /* 0x00000008050a72a5 */ /* 0x002fe2000f8e00ff */
[----:B------:R-:W-:Y:S01]  /*2750*/  UMOV UR4, UR17 ;  /* 0x0000001100047c82 */ /* 0x000fe20008000000 */
[----:B------:R-:W-:Y:S02]  /*2760*/  UIMAD.WIDE.U32 UR12, UR50, UR20, URZ ;  /* 0x00000014320c72a5 */ /* 0x000fe4000f8e00ff */
[----:B------:R-:W-:-:S03]  /*2770*/  UIMAD.WIDE.U32 UR16, UR7, UR8, URZ ;  /* 0x00000008071072a5 */ /* 0x000fc6000f8e00ff */
[----:B------:R-:W-:Y:S01]  /*2780*/  UMOV UR10, UR11 ;  /* 0x0000000b000a7c82 */ /* 0x000fe20008000000 */
[----:B------:R-:W-:Y:S02]  /*2790*/  USHF.R.U32.HI UR4, URZ, UR24, UR4 ;  /* 0x00000018ff047299 */ /* 0x000fe40008011604 */
[----:B------:R-:W-:Y:S01]  /*27a0*/  @UP3 USHF.R.U32.HI UR5, URZ, UR9, UR10 ;  /* 0x00000009ff053299 */ /* 0x000fe2000801160a */
[----:B------:R-:W-:Y:S01]  /*27b0*/  UMOV UR12, UR13 ;  /* 0x0000000d000c7c82 */ /* 0x000fe20008000000 */
[----:B------:R-:W-:Y:S01]  /*27c0*/  UMOV UR16, UR17 ;  /* 0x0000001100107c82 */ /* 0x000fe20008000000 */
[----:B------:R-:W-:Y:S02]  /*27d0*/  USHF.R.U32.HI UR21, URZ, UR21, UR12 ;  /* 0x00000015ff157299 */ /* 0x000fe4000801160c */
[----:B------:R-:W-:Y:S02]  /*27e0*/  USEL UR4, UR49, UR4, !UP0 ;  /* 0x0000000431047287 */ /* 0x000fe4000c000000 */
[----:B------:R-:W-:-:S02]  /*27f0*/  @UP3 USHF.R.U32.HI UR7, URZ, UR9, UR16 ;  /* 0x00000009ff073299 */ /* 0x000fc40008011610 */
[----:B------:R-:W-:Y:S02]  /*2800*/  UIMAD UR10, UR39, UR5, URZ ;  /* 0x00000005270a72a4 */ /* 0x000fe4000f8e02ff */
[----:B------:R-:W-:Y:S02]  /*2810*/  USEL UR5, UR50, UR21, !UP2 ;  /* 0x0000001532057287 */ /* 0x000fe4000d000000 */
[----:B------:R-:W-:Y:S02]  /*2820*/  UIMAD UR12, UR39, UR7, URZ ;  /* 0x00000007270c72a4 */ /* 0x000fe4000f8e02ff */
[----:B------:R-:W-:Y:S02]  /*2830*/  UISETP.GE.AND UP0, UPT, UR4, UR10, UPT ;  /* 0x0000000a0400728c */ /* 0x000fe4000bf06270 */
[----:B------:R-:W-:Y:S02]  /*2840*/  UIMAD.WIDE.U32 UR10, UR4, UR8, URZ ;  /* 0x00000008040a72a5 */ /* 0x000fe4000f8e00ff */
[----:B------:R-:W-:-:S02]  /*2850*/  UISETP.GE.OR UP0, UPT, UR5, UR12, UP0 ;  /* 0x0000000c0500728c */ /* 0x000fc40008706670 */
[----:B------:R-:W-:Y:S02]  /*2860*/  UIMAD.WIDE.U32 UR12, UR5, UR8, URZ ;  /* 0x00000008050c72a5 */ /* 0x000fe4000f8e00ff */
[----:B------:R-:W-:Y:S01]  /*2870*/  UIADD3 UR12, UPT, UPT, -UR5, URZ, URZ ;  /* 0x000000ff050c7290 */ /* 0x000fe2000fffe1ff */
[----:B------:R-:W-:Y:S01]  /*2880*/  UMOV UR10, UR11 ;  /* 0x0000000b000a7c82 */ /* 0x000fe20008000000 */
[----:B------:R-:W-:Y:S02]  /*2890*/  UIADD3 UR11, UPT, UPT, -UR4, URZ, URZ ;  /* 0x000000ff040b7290 */ /* 0x000fe4000fffe1ff */
[----:B------:R-:W-:-:S03]  /*28a0*/  USHF.R.U32.HI UR10, URZ, UR9, UR10 ;  /* 0x00000009ff0a7299 */ /* 0x000fc6000801160a */
[----:B------:R-:W-:Y:S01]  /*28b0*/  @!UP0 UMOV UR8, UR13 ;  /* 0x0000000d00088c82 */ /* 0x000fe20008000000 */
[----:B------:R-:W-:Y:S02]  /*28c0*/  UIMAD UR11, UR22, UR11, UR49 ;  /* 0x0000000b160b72a4 */ /* 0x000fe4000f8e0231 */
[----:B------:R-:W-:Y:S02]  /*28d0*/  USEL UR10, UR4, UR10, !UP3 ;  /* 0x0000000a040a7287 */ /* 0x000fe4000d800000 */
[----:B------:R-:W-:Y:S02]  /*28e0*/  @!UP0 USHF.R.U32.HI UR8, URZ, UR9, UR8 ;  /* 0x00000009ff088299 */ /* 0x000fe40008011608 */
[----:B------:R-:W-:Y:S02]  /*28f0*/  UIADD3 UR9, UPT, UPT, -UR10, URZ, URZ ;  /* 0x000000ff0a097290 */ /* 0x000fe4000fffe1ff */
[----:B------:R-:W-:Y:S02]  /*2900*/  @!UP0 USEL UR8, UR5, UR8, !UP3 ;  /* 0x0000000805088287 */ /* 0x000fe4000d800000 */
[----:B------:R-:W-:-:S02]  /*2910*/  UIMAD UR9, UR39, UR9, UR4 ;  /* 0x00000009270972a4 */ /* 0x000fc4000f8e0204 */
[----:B------:R-:W-:Y:S02]  /*2920*/  @!UP0 UIADD3 UR10, UPT, UPT, UR10, -UR8, URZ ;  /* 0x800000080a0a8290 */ /* 0x000fe4000fffe0ff */
[----:B------:R-:W-:Y:S02]  /*2930*/  @!UP0 UIMAD UR8, UR9, UR7, UR8 ;  /* 0x00000007090882a4 */ /* 0x000fe4000f8e0208 */
[----:B------:R-:W-:Y:S02]  /*2940*/  @!UP0 UIMAD UR4, UR39, UR10, UR5 ;  /* 0x0000000a270482a4 */ /* 0x000fe4000f8e0205 */
[----:B------:R-:W-:Y:S02]  /*2950*/  UIMAD UR7, UR19, UR12, UR50 ;  /* 0x0000000c130772a4 */ /* 0x000fe4000f8e0232 */
[----:B------:R-:W-:Y:S01]  /*2960*/  UIMAD UR49, UR4, UR22, UR11 ;  /* 0x00000016043172a4 */ /* 0x000fe2000f8e020b */
[----:B------:R-:W-:Y:S02]  /*2970*/  @!UP0 UMOV UR5, UR8 ;  /* 0x0000000800058c82 */ /* 0x000fe40008000000 */
[----:B------:R-:W-:-:S12]  /*2980*/  UIMAD UR50, UR5, UR19, UR7 ;  /* 0x00000013053272a4 */ /* 0x000fd8000f8e0207 */
.L_x_44:
[----:B------:R-:W2:Y:S02]  /*2990*/  LDCU UR4, c[0x0][0xf30] ;  /* 0x0001e600ff0477ac */ /* 0x000ea40008000800 */
[----:B--2---:R-:W-:-:S09]  /*29a0*/  UISETP.NE.AND UP0, UPT, UR4, 0x1, UPT ;  /* 0x000000010400788c */ /* 0x004fd2000bf05270 */
[----:B------:R-:W-:Y:S05]  /*29b0*/  BRA.U UP0, `(.L_x_45) ;  /* 0x0000000100447547 */ /* 0x000fea000b800000 */
[----:B------:R-:W2:Y:S01]  /*29c0*/  LDCU.128 UR20, c[0x0][0xf10] ;  /* 0x0001e200ff1477ac */ /* 0x000ea20008000c00 */
[----:B------:R-:W4:Y:S01]  /*29d0*/  LDCU UR10, c[0x0][0xf0c] ;  /* 0x0001e180ff0a77ac */ /* 0x000f220008000800 */
[----:B------:R-:W1:Y:S01]  /*29e0*/  LDCU UR7, c[0x0][0xf20] ;  /* 0x0001e400ff0777ac */ /* 0x000e620008000800 */
[----:B--2---:R-:W-:Y:S02]  /*29f0*/  UIMAD.WIDE.U32 UR8, UR50, UR20, URZ ;  /* 0x00000014320872a5 */ /* 0x004fe4000f8e00ff */
[----:B------:R-:W-:Y:S02]  /*2a00*/  UIMAD.WIDE.U32 UR4, UR49, UR23, URZ ;  /* 0x00000017310472a5 */ /* 0x000fe4000f8e00ff */
[----:B----4-:R-:W-:Y:S02]  /*2a10*/  UISETP.NE.AND UP2, UPT, UR10, 0x1, UPT ;  /* 0x000000010a00788c */ /* 0x010fe4000bf45270 */
[----:B------:R-:W-:Y:S01]  /*2a20*/  UISETP.NE.AND UP0, UPT, UR22, 0x1, UPT ;  /* 0x000000011600788c */ /* 0x000fe2000bf05270 */
[----:B------:R-:W-:-:S02]  /*2a30*/  UMOV UR8, UR9 ;  /* 0x0000000900087c82 */ /* 0x000fc40008000000 */
[----:B------:R-:W-:Y:S01]  /*2a40*/  UMOV UR4, UR5 ;  /* 0x0000000500047c82 */ /* 0x000fe20008000000 */
[----:B------:R-:W-:Y:S02]  /*2a50*/  USHF.R.U32.HI UR21, URZ, UR21, UR8 ;  /* 0x00000015ff157299 */ /* 0x000fe40008011608 */
[----:B-1----:R-:W-:Y:S02]  /*2a60*/  USHF.R.U32.HI UR4, URZ, UR7, UR4 ;  /* 0x00000007ff047299 */ /* 0x002fe40008011604 */
[----:B------:R-:W-:Y:S02]  /*2a70*/  USEL UR5, UR50, UR21, !UP2 ;  /* 0x0000001532057287 */ /* 0x000fe4000d000000 */
[----:B------:R-:W-:-:S04]  /*2a80*/  USEL UR4, UR49, UR4, !UP0 ;  /* 0x0000000431047287 */ /* 0x000fc8000c000000 */
[----:B------:R-:W-:Y:S02]  /*2a90*/  UIADD3 UR7, UPT, UPT, UR5, -UR4, URZ ;  /* 0x8000000405077290 */ /* 0x000fe4000fffe0ff */
[----:B------:R-:W-:Y:S02]  /*2aa0*/  UIADD3 UR4, UPT, UPT, -UR5, UR4, URZ ;  /* 0x0000000405047290 */ /* 0x000fe4000fffe1ff */
[----:B------:R-:W-:Y:S02]  /*2ab0*/  UIMAD UR49, UR7, UR22, UR49 ;  /* 0x00000016073172a4 */ /* 0x000fe4000f8e0231 */
[----:B------:R-:W-:-:S12]  /*2ac0*/  UIMAD UR50, UR4, UR10, UR50 ;  /* 0x0000000a043272a4 */ /* 0x000fd8000f8e0232 */
.L_x_45:
[----:B------:R-:W-:Y:S01]  /*2ad0*/  VIADD R11, R11, 0x1 ;  /* 0x000000010b0b7836 */ /* 0x000fe20000000000 */
[----:B------:R-:W-:Y:S02]  /*2ae0*/  R2UR UR5, R178 ;  /* 0x00000000b20572ca */ /* 0x000fe400000e0000 */
[----:B------:R-:W-:Y:S02]  /*2af0*/  R2UR UR4, R179 ;  /* 0x00000000b30472ca */ /* 0x000fe400000e0000 */
[C---:B------:R-:W-:Y:S02]  /*2b00*/  ISETP.NE.AND P0, PT, R11.reuse, 0x2, PT ;  /* 0x000000020b00780c */ /* 0x040fe40003f05270 */
[----:B------:R-:W-:Y:S02]  /*2b10*/  PLOP3.LUT P2, PT, PT, PT, PT, 0x80, 0x8 ;  /* 0x000000000008781c */ /* 0x000fe40003f4f070 */
[----:B------:R-:W-:Y:S02]  /*2b20*/  SEL R3, RZ, 0x1, P0 ;  /* 0x00000001ff037807 */ /* 0x000fe40000000000 */
[----:B------:R-:W-:-:S02]  /*2b30*/  SEL R11, R11, RZ, P0 ;  /* 0x000000ff0b0b7207 */ /* 0x000fc40000000000 */
[----:B------:R-:W-:Y:S01]  /*2b40*/  LOP3.LUT R10, R10, R3, RZ, 0x3c, !PT ;  /* 0x000000030a0a7212 */ /* 0x000fe200078e3cff */
[----:B------:R-:W-:Y:S02]  /*2b50*/  UIADD3 UR24, UPT, UPT, UR49, UR5, URZ ;  /* 0x0000000531187290 */ /* 0x000fe4000fffe0ff */
[----:B------:R-:W-:Y:S01]  /*2b60*/  UIADD3 UR27, UPT, UPT, UR50, UR4, URZ ;  /* 0x00000004321b7290 */ /* 0x000fe2000fffe0ff */
[----:B------:R-:W-:Y:S11]  /*2b70*/  BRA.U UP1, `(.L_x_46) ;  /* 0xffffffed01ac7547 */ /* 0x000ff6000b83ffff */
[----:B------:R-:W-:Y:S01]  /*2b80*/  UIADD3 UR7, UPT, UPT, UR6, 0x38, URZ ;  /* 0x0000003806077890 */ /* 0x000fe2000fffe0ff */
[----:B------:R-:W-:-:S03]  /*2b90*/  SHF.L.U32 R3, R12, 0x1f, RZ ;  /* 0x0000001f0c037819 */ /* 0x000fc600000006ff */
[----:B------:R-:W-:-:S09]  /*2ba0*/  ULEA UR4, UR14, UR7, 0x3 ;  /* 0x000000070e047291 */ /* 0x000fd2000f8e18ff */
[----:B------:R-:W2:Y:S02]  /*2bb0*/  SYNCS.PHASECHK.TRANS64.TRYWAIT P0, [UR4], R3 ;  /* 0x00000003ff0075a7 */ /* 0x000ea40008001104 */
[----:B--2---:R-:W-:Y:S05]  /*2bc0*/  @!P0 BRA `(.L_x_47) ;  /* 0x0000010400208947 */ /* 0x004fea0003800000 */
.L_x_202:
[----:B------:R-:W-:-:S04]  /*2bd0*/  UIADD3 UR4, UPT, UPT, UR14, 0x1, URZ ;  /* 0x000000010e047890 */ /* 0x000fc8000fffe0ff */
[----:B------:R-:W-:-:S04]  /*2be0*/  UISETP.NE.AND UP0, UPT, UR4, 0x7, UPT ;  /* 0x000000070400788c */ /* 0x000fc8000bf05270 */
[----:B------:R-:W-:Y:S02]  /*2bf0*/  USEL UR6, URZ, 0x1, UP0 ;  /* 0x00000001ff067887 */ /* 0x000fe40008000000 */
[----:B------:R-:W-:-:S04]  /*2c00*/  USEL UR4, UR4, URZ, UP0 ;  /* 0x000000ff04047287 */ /* 0x000fc80008000000 */
[----:B------:R-:W-:Y:S01]  /*2c10*/  ULEA UR5, UR4, UR7, 0x3 ;  /* 0x0000000704057291 */ /* 0x000fe2000f8e18ff */
[----:B------:R-:W-:-:S04]  /*2c20*/  LOP3.LUT R2, R12, UR6, RZ, 0x3c, !PT ;  /* 0x000000060c027c12 */ /* 0x000fc8000f8e3cff */
[----:B-1----:R-:W-:-:S04]  /*2c30*/  SHF.L.U32 R3, R2, 0x1f, RZ ;  /* 0x0000001f02037819 */ /* 0x002fc800000006ff */
[----:B------:R-:W1:Y:S02]  /*2c40*/  SYNCS.PHASECHK.TRANS64.TRYWAIT P0, [UR5], R3 ;  /* 0x00000003ff0075a7 */ /* 0x000e640008001105 */
[----:B-1----:R-:W-:Y:S05]  /*2c50*/  @!P0 BRA `(.L_x_48) ;  /* 0x0000010400148947 */ /* 0x002fea0003800000 */
.L_x_204:
        /* <DEDUP_REMOVED lines=9> */
.L_x_206:
        /* <DEDUP_REMOVED lines=9> */
.L_x_208:
        /* <DEDUP_REMOVED lines=9> */
.L_x_210:
        /* <DEDUP_REMOVED lines=9> */
.L_x_212:
[----:B------:R-:W-:-:S04]  /*2ea0*/  UIADD3 UR4, UPT, UPT, UR4, 0x1, URZ ;  /* 0x0000000104047890 */ /* 0x000fc8000fffe0ff */
[----:B------:R-:W-:-:S04]  /*2eb0*/  UISETP.NE.AND UP0, UPT, UR4, 0x7, UPT ;  /* 0x000000070400788c */ /* 0x000fc8000bf05270 */
[----:B------:R-:W-:Y:S02]  /*2ec0*/  USEL UR5, URZ, 0x1, UP0 ;  /* 0x00000001ff057887 */ /* 0x000fe40008000000 */
[----:B------:R-:W-:-:S04]  /*2ed0*/  USEL UR4, UR4, URZ, UP0 ;  /* 0x000000ff04047287 */ /* 0x000fc80008000000 */
[----:B------:R-:W-:Y:S01]  /*2ee0*/  ULEA UR4, UR4, UR7, 0x3 ;  /* 0x0000000704047291 */ /* 0x000fe2000f8e18ff */
[----:B-1----:R-:W-:-:S04]  /*2ef0*/  LOP3.LUT R3, R2, UR5, RZ, 0x3c, !PT ;  /* 0x0000000502037c12 */ /* 0x002fc8000f8e3cff */
[----:B------:R-:W-:Y:S01]  /*2f00*/  SHF.L.U32 R3, R3, 0x1f, RZ ;  /* 0x0000001f03037819 */ /* 0x000fe200000006ff */
[----:B------:R-:W-:-:S07]  /*2f10*/  IMAD.U32 R0, RZ, RZ, UR4 ;  /* 0x00000004ff007e24 */ /* 0x000fce000f8e00ff */
.L_x_53:
[----:B-1----:R1:W2:Y:S02]  /*2f20*/  SYNCS.PHASECHK.TRANS64.TRYWAIT P0, [R0+URZ], R3 ;  /* 0x00000003000075a7 */ /* 0x0022a400080011ff */
[----:B--2---:R-:W-:Y:S05]  /*2f30*/  @!P0 NANOSLEEP.SYNCS 0x989680 ;  /* 0x009896800000895d */ /* 0x004fea0003900000 */
[----:B------:R-:W2:Y:S02]  /*2f40*/  @!P0 SYNCS.PHASECHK.TRANS64 P0, [R0+URZ], R3 ;  /* 0x00000003000085a7 */ /* 0x000ea400080010ff */
[----:B--2---:R-:W-:Y:S05]  /*2f50*/  @P0 EXIT ;  /* 0x000000000000094d */ /* 0x004fea0003800000 */
[----:B------:R-:W-:Y:S05]  /*2f60*/  BRA `(.L_x_53) ;  /* 0xfffffffc00ec7947 */ /* 0x000fea000383ffff */
.L_x_22:
[----:B------:R-:W2:Y:S02]  /*2f70*/  S2UR UR4, SR_CgaCtaId ;  /* 0x00000000000479c3 */ /* 0x000ea40000008800 */
[----:B--2---:R-:W-:-:S04]  /*2f80*/  UISETP.NE.AND UP0, UPT, UR4, URZ, UPT ;  /* 0x000000ff0400728c */ /* 0x004fc8000bf05270 */
[----:B------:R-:W-:-:S09]  /*2f90*/  UISETP.NE.OR UP0, UPT, UR19, 0x1, UP0 ;  /* 0x000000011300788c */ /* 0x000fd20008705670 */
[----:B------:R-:W-:Y:S05]  /*2fa0*/  BRA.U UP0, `(.L_x_54) ;  /* 0x00000005004c7547 */ /* 0x000fea000b800000 */
[----:B------:R-:W2:Y:S01]  /*2fb0*/  S2UR UR5, SR_CgaCtaId ;  /* 0x00000000000579c3 */ /* 0x000ea20000008800 */
[----:B------:R-:W-:Y:S01]  /*2fc0*/  UMOV UR4, 0x400 ;  /* 0x0000040000047882 */ /* 0x000fe20000000000 */
[----:B------:R-:W-:Y:S01]  /*2fd0*/  ISETP.GE.U32.AND P2, PT, R2, 0x4, PT ;  /* 0x000000040200780c */ /* 0x000fe20003f46070 */
[----:B------:R-:W-:Y:S01]  /*2fe0*/  IMAD.MOV.U32 R12, RZ, RZ, 0x1 ;  /* 0x00000001ff0c7424 */ /* 0x000fe200078e00ff */
[----:B------:R-:W-:Y:S02]  /*2ff0*/  CS2R R10, SRZ ;  /* 0x00000000000a7805 */ /* 0x000fe4000001ff00 */
[----:B------:R-:W-:Y:S01]  /*3000*/  CS2R R8, SRZ ;  /* 0x0000000000087805 */ /* 0x000fe2000001ff00 */
[----:B--2---:R-:W-:-:S03]  /*3010*/  ULEA UR6, UR5, UR4, 0x18 ;  /* 0x0000000405067291 */ /* 0x004fc6000f8ec0ff */
[----:B------:R-:W-:-:S09]  /*3020*/  UMOV UR5, URZ ;  /* 0x000000ff00057c82 */ /* 0x000fd20008000000 */
.L_x_58:
[----:B------:R-:W-:Y:S02]  /*3030*/  LEA R0, R8, UR6, 0x3 ;  /* 0x0000000608007c11 */ /* 0x000fe4000f8e18ff */
[----:B------:R-:W-:-:S03]  /*3040*/  SHF.L.U32 R5, R9, 0x1f, RZ ;  /* 0x0000001f09057819 */ /* 0x000fc600000006ff */
[----:B------:R-:W-:Y:S01]  /*3050*/  VIADD R4, R0, 0x100 ;  /* 0x0000010000047836 */ /* 0x000fe20000000000 */
[----:B------:R-:W2:Y:S02]  /*3060*/  SYNCS.PHASECHK.TRANS64.TRYWAIT P0, [R0+URZ+0xf0], R5 ;  /* 0x0000f005000075a7 */ /* 0x000ea400080011ff */
[----:B--2---:R-:W-:Y:S05]  /*3070*/  @!P0 BRA `(.L_x_55) ;  /* 0x0000010000848947 */ /* 0x004fea0003800000 */
.L_x_213:
[----:B------:R-:W-:Y:S01]  /*3080*/  ULEA UR4, UR5, UR6, 0x3 ;  /* 0x0000000605047291 */ /* 0x000fe2000f8e18ff */
[----:B------:R-:W-:Y:S02]  /*3090*/  PRMT R4, RZ, 0x654, R4 ;  /* 0x00000654ff047816 */ /* 0x000fe40000000004 */
[----:B--2---:R-:W-:Y:S01]  /*30a0*/  SHF.L.U32 R5, R12, 0x1f, RZ ;  /* 0x0000001f0c057819 */ /* 0x004fe200000006ff */
[----:B------:R-:W-:Y:S01]  /*30b0*/  UIADD3 UR7, UPT, UPT, UR4, 0xc0, URZ ;  /* 0x000000c004077890 */ /* 0x000fe2000fffe0ff */
[----:B------:R2:W-:Y:S05]  /*30c0*/  SYNCS.ARRIVE.TRANS64.RED.A1T0 RZ, [R4+URZ], RZ ;  /* 0x000000ff04ff79a7 */ /* 0x0005ea00081004ff */
[----:B------:R-:W-:Y:S01]  /*30d0*/  IMAD.U32 R7, RZ, RZ, UR7 ;  /* 0x00000007ff077e24 */ /* 0x000fe2000f8e00ff */
[----:B------:R-:W3:Y:S04]  /*30e0*/  SYNCS.PHASECHK.TRANS64.TRYWAIT P0, [UR4+0xd0], R5 ;  /* 0x0000d005ff0075a7 */ /* 0x000ee80008001104 */
[----:B------:R-:W-:Y:S01]  /*30f0*/  PRMT R6, R2, 0x654, R7 ;  /* 0x0000065402067816 */ /* 0x000fe20000000007 */
[----:B--2---:R-:W-:Y:S01]  /*3100*/  @!P2 IMAD.MOV.U32 R4, RZ, RZ, 0x10 ;  /* 0x00000010ff04a424 */ /* 0x004fe200078e00ff */
[----:B---3--:R-:W-:Y:S06]  /*3110*/  @!P0 BRA `(.L_x_56) ;  /* 0x0000010000708947 */ /* 0x008fec0003800000 */
.L_x_215:
[----:B------:R-:W-:Y:S01]  /*3120*/  ULEA UR8, UR5, UR6, 0x4 ;  /* 0x0000000605087291 */ /* 0x000fe2000f8e20ff */
[----:B------:R-:W-:Y:S01]  /*3130*/  SEL R3, R6, R3, !P2 ;  /* 0x0000000306037207 */ /* 0x000fe20005000000 */
[----:B------:R-:W-:Y:S01]  /*3140*/  UIADD3 UR9, UPT, UPT, UR4, 0xc0, URZ ;  /* 0x000000c004097890 */ /* 0x000fe2000fffe0ff */
[----:B--2---:R-:W-:Y:S01]  /*3150*/  LEA R0, R11, UR6, 0x3 ;  /* 0x000000060b007c11 */ /* 0x004fe2000f8e18ff */
[----:B------:R-:W-:Y:S01]  /*3160*/  UIADD3 UR8, UPT, UPT, UR8, 0x120, URZ ;  /* 0x0000012008087890 */ /* 0x000fe2000fffe0ff */
[----:B------:R-:W-:Y:S01]  /*3170*/  SHF.L.U32 R5, R10, 0x1f, RZ ;  /* 0x0000001f0a057819 */ /* 0x000fe200000006ff */
[----:B------:R2:W-:Y:S01]  /*3180*/  @!P2 SYNCS.ARRIVE.TRANS64.RED RZ, [R3+URZ], R4 ;  /* 0x0000000403ffa9a7 */ /* 0x0005e200080004ff */
[----:B------:R-:W-:Y:S01]  /*3190*/  UIADD3 UR4, UPT, UPT, UR5, 0x1, URZ ;  /* 0x0000000105047890 */ /* 0x000fe2000fffe0ff */
[----:B------:R-:W-:-:S03]  /*31a0*/  VIADD R8, R8, 0x1 ;  /* 0x0000000108087836 */ /* 0x000fc60000000000 */
[----:B------:R-:W-:Y:S02]  /*31b0*/  UISETP.NE.AND UP0, UPT, UR4, 0x2, UPT ;  /* 0x000000020400788c */ /* 0x000fe4000bf05270 */
[----:B------:R-:W-:Y:S06]  /*31c0*/  UGETNEXTWORKID.BROADCAST [UR8], [UR9] ;  /* 0x00000000080073ca */ /* 0x000fec0008000100 */
[----:B------:R-:W-:Y:S01]  /*31d0*/  USEL UR7, URZ, 0x1, UP0 ;  /* 0x00000001ff077887 */ /* 0x000fe20008000000 */
[----:B------:R-:W-:Y:S01]  /*31e0*/  ISETP.NE.AND P0, PT, R8, 0x2, PT ;  /* 0x000000020800780c */ /* 0x000fe20003f05270 */
[----:B------:R-:W-:Y:S01]  /*31f0*/  USEL UR5, UR4, URZ, UP0 ;  /* 0x000000ff04057287 */ /* 0x000fe20008000000 */
[----:B------:R-:W3:Y:S03]  /*3200*/  SYNCS.PHASECHK.TRANS64.TRYWAIT P1, [R0+URZ+0xc0], R5 ;  /* 0x0000c005000075a7 */ /* 0x000ee600080211ff */
[----:B------:R-:W-:Y:S01]  /*3210*/  LOP3.LUT R12, R12, UR7, RZ, 0x3c, !PT ;  /* 0x000000070c0c7c12 */ /* 0x000fe2000f8e3cff */
[----:B--23--:R-:W-:Y:S07]  /*3220*/  @!P1 BRA `(.L_x_57) ;  /* 0x0000010000449947 */ /* 0x00cfee0003800000 */
.L_x_216:
[C---:B------:R-:W-:Y:S01]  /*3230*/  LEA R4, R11.reuse, UR6, 0x4 ;  /* 0x000000060b047c11 */ /* 0x040fe2000f8e20ff */
[----:B--2---:R-:W-:Y:S01]  /*3240*/  VIADD R0, R0, 0xd0 ;  /* 0x000000d000007836 */ /* 0x004fe20000000000 */
[----:B------:R-:W-:Y:S01]  /*3250*/  SEL R8, R8, RZ, P0 ;  /* 0x000000ff08087207 */ /* 0x000fe20000000000 */
[----:B------:R-:W-:-:S03]  /*3260*/  VIADD R11, R11, 0x1 ;  /* 0x000000010b0b7836 */ /* 0x000fc60000000000 */
[----:B------:R-:W2:Y:S01]  /*3270*/  LDS.128 R4, [R4+0x120] ;  /* 0x0001200004047984 */ /* 0x000ea20000000c00 */
[----:B------:R-:W-:Y:S02]  /*3280*/  PRMT R0, RZ, 0x654, R0 ;  /* 0x00000654ff007816 */ /* 0x000fe40000000000 */
[C---:B------:R-:W-:Y:S01]  /*3290*/  ISETP.NE.AND P1, PT, R11.reuse, 0x2, PT ;  /* 0x000000020b00780c */ /* 0x040fe20003f25270 */
[----:B------:R-:W-:Y:S01]  /*32a0*/  @!PT LDS RZ, [RZ] ;  /* 0x00000000fffff984 */ /* 0x000fe20000000800 */
[----:B------:R-:W-:Y:S01]  /*32b0*/  @!PT LDS RZ, [RZ] ;  /* 0x00000000fffff984 */ /* 0x000fe20000000800 */
[----:B------:R-:W-:Y:S01]  /*32c0*/  @!PT LDS RZ, [RZ] ;  /* 0x00000000fffff984 */ /* 0x000fe20000000800 */
[----:B------:R-:W-:Y:S01]  /*32d0*/  @!PT LDS RZ, [RZ] ;  /* 0x00000000fffff984 */ /* 0x000fe20000000800 */
[----:B------:R3:W-:Y:S06]  /*32e0*/  MEMBAR.ALL.CTA ;  /* 0x0000000000007992 */ /* 0x0007ec0000008000 */
[----:B---3--:R-:W3:Y:S01]  /*32f0*/  FENCE.VIEW.ASYNC.S ;  /* 0x00000000000073c6 */ /* 0x008ee20000000000 */
[----:B------:R-:W-:Y:S01]  /*3300*/  SEL R11, R11, RZ, P1 ;  /* 0x000000ff0b0b7207 */ /* 0x000fe20000800000 */
[----:B---3--:R3:W-:Y:S01]  /*3310*/  SYNCS.ARRIVE.TRANS64.RED.A1T0 RZ, [R0+URZ], RZ ;  /* 0x000000ff00ff79a7 */ /* 0x0087e200081004ff */
[----:B--2---:R-:W-:-:S02]  /*3320*/  LOP3.LUT P3, RZ, R6, 0x1, RZ, 0xc0, !PT ;  /* 0x0000000106ff7812 */ /* 0x004fc4000786c0ff */
[----:B------:R-:W-:-:S04]  /*3330*/  SEL R5, RZ, 0x1, P1 ;  /* 0x00000001ff057807 */ /* 0x000fc80000800000 */
[----:B------:R-:W-:Y:S02]  /*3340*/  LOP3.LUT R10, R10, R5, RZ, 0x3c, !PT ;  /* 0x000000050a0a7212 */ /* 0x000fe400078e3cff */
[----:B---3--:R-:W-:-:S04]  /*3350*/  SEL R0, RZ, 0x1, P0 ;  /* 0x00000001ff007807 */ /* 0x008fc80000000000 */
[----:B------:R-:W-:Y:S01]  /*3360*/  LOP3.LUT R9, R9, R0, RZ, 0x3c, !PT ;  /* 0x0000000009097212 */ /* 0x000fe200078e3cff */
[----:B------:R-:W-:Y:S06]  /*3370*/  @P3 BRA `(.L_x_58) ;  /* 0xfffffffc002c3947 */ /* 0x000fec000383ffff */
[----:B------:R-:W-:Y:S01]  /*3380*/  ULEA UR4, UR5, UR6, 0x3 ;  /* 0x0000000605047291 */ /* 0x000fe2000f8e18ff */
[----:B------:R-:W-:-:S08]  /*3390*/  SHF.L.U32 R3, R12, 0x1f, RZ ;  /* 0x0000001f0c037819 */ /* 0x000fd000000006ff */
[----:B------:R-:W2:Y:S02]  /*33a0*/  SYNCS.PHASECHK.TRANS64 P0, [UR4+0xd0], R3 ;  /* 0x0000d003ff0075a7 */ /* 0x000ea40008001004 */
[----:B--2---:R-:W-:Y:S05]  /*33b0*/  @P0 BRA `(.L_x_59) ;  /* 0x0000000000080947 */ /* 0x004fea0003800000 */
[----:B------:R-:W2:Y:S02]  /*33c0*/  SYNCS.PHASECHK.TRANS64.TRYWAIT P0, [UR4+0xd0], R3 ;  /* 0x0000d003ff0075a7 */ /* 0x000ea40008001104 */
[----:B--2---:R-:W-:Y:S05]  /*33d0*/  @!P0 BRA `(.L_x_60) ;  /* 0x000000fc00ec8947 */ /* 0x004fea0003800000 */
.L_x_59:
[----:B------:R-:W-:-:S04]  /*33e0*/  UIADD3 UR7, UPT, UPT, UR5, 0x1, URZ ;  /* 0x0000000105077890 */ /* 0x000fc8000fffe0ff */
[----:B------:R-:W-:-:S04]  /*33f0*/  UISETP.NE.AND UP0, UPT, UR7, 0x2, UPT ;  /* 0x000000020700788c */ /* 0x000fc8000bf05270 */
[----:B------:R-:W-:Y:S02]  /*3400*/  USEL UR8, URZ, 0x1, UP0 ;  /* 0x00000001ff087887 */ /* 0x000fe40008000000 */
[----:B------:R-:W-:-:S04]  /*3410*/  USEL UR7, UR7, URZ, UP0 ;  /* 0x000000ff07077287 */ /* 0x000fc80008000000 */
[----:B------:R-:W-:Y:S01]  /*3420*/  ULEA UR7, UR7, UR6, 0x3 ;  /* 0x0000000607077291 */ /* 0x000fe2000f8e18ff */
[----:B--2---:R-:W-:-:S04]  /*3430*/  LOP3.LUT R3, R12, UR8, RZ, 0x3c, !PT ;  /* 0x000000080c037c12 */ /* 0x004fc8000f8e3cff */
[----:B------:R-:W-:-:S04]  /*3440*/  SHF.L.U32 R0, R3, 0x1f, RZ ;  /* 0x0000001f03007819 */ /* 0x000fc800000006ff */
[----:B------:R-:W2:Y:S02]  /*3450*/  SYNCS.PHASECHK.TRANS64 P0, [UR7+0xd0], R0 ;  /* 0x0000d000ff0075a7 */ /* 0x000ea40008001007 */
[----:B-12---:R-:W-:Y:S05]  /*3460*/  @P0 EXIT ;  /* 0x000000000000094d */ /* 0x006fea0003800000 */
[----:B------:R-:W-:Y:S02]  /*3470*/  SHF.L.U32 R3, R3, 0x1f, RZ ;  /* 0x0000001f03037819 */ /* 0x000fe400000006ff */
[----:B------:R-:W-:-:S07]  /*3480*/  MOV R0, UR7 ;  /* 0x0000000700007c02 */ /* 0x000fce0008000f00 */
.L_x_61:
[----:B-1----:R1:W2:Y:S02]  /*3490*/  SYNCS.PHASECHK.TRANS64.TRYWAIT P0, [R0+URZ+0xd0], R3 ;  /* 0x0000d003000075a7 */ /* 0x0022a400080011ff */
[----:B--2---:R-:W-:Y:S05]  /*34a0*/  @!P0 NANOSLEEP.SYNCS 0x989680 ;  /* 0x009896800000895d */ /* 0x004fea0003900000 */
[----:B------:R-:W2:Y:S02]  /*34b0*/  @!P0 SYNCS.PHASECHK.TRANS64 P0, [R0+URZ+0xd0], R3 ;  /* 0x0000d003000085a7 */ /* 0x000ea400080010ff */
[----:B--2---:R-:W-:Y:S05]  /*34c0*/  @P0 EXIT ;  /* 0x000000000000094d */ /* 0x004fea0003800000 */
[----:B------:R-:W-:Y:S05]  /*34d0*/  BRA `(.L_x_61) ;  /* 0xfffffffc00ec7947 */ /* 0x000fea000383ffff */
.L_x_54:
[----:B------:R-:W-:Y:S05]  /*34e0*/  BRA.U UP4, `(.L_x_62) ;  /* 0x0000001504507547 */ /* 0x000fea000b800000 */
[----:B------:R-:W2:Y:S01]  /*34f0*/  S2UR UR7, SR_CgaCtaId ;  /* 0x00000000000779c3 */ /* 0x000ea20000008800 */
[----:B------:R-:W-:Y:S01]  /*3500*/  UMOV UR4, 0x40 ;  /* 0x0000004000047882 */ /* 0x000fe20000000000 */
[----:B------:R-:W-:Y:S01]  /*3510*/  NOP ;  /* 0x0000000000007918 */ /* 0x000fe20000000000 */
[----:B------:R-:W-:Y:S01]  /*3520*/  UMOV UR6, 0x400 ;  /* 0x0000040000067882 */ /* 0x000fe20000000000 */
[----:B--2---:R-:W-:Y:S02]  /*3530*/  ULEA UR5, UR7, UR4, 0x18 ;  /* 0x0000000407057291 */ /* 0x004fe4000f8ec0ff */
[----:B------:R-:W-:-:S07]  /*3540*/  ULEA UR6, UR7, UR6, 0x18 ;  /* 0x0000000607067291 */ /* 0x000fce000f8ec0ff */
[----:B------:R-:W2:Y:S02]  /*3550*/  LDS.U8 R2, [UR5+0x1c] ;  /* 0x00001c05ff027984 */ /* 0x000ea40008000000 */
[----:B--2---:R-:W-:-:S13]  /*3560*/  ISETP.NE.AND P0, PT, R2, RZ, PT ;  /* 0x000000ff0200720c */ /* 0x004fda0003f05270 */
[----:B------:R-:W-:Y:S05]  /*3570*/  @P0 BRA `(.L_x_63) ;  /* 0x0000000000580947 */ /* 0x000fea0003800000 */
[----:B------:R-:W-:-:S13]  /*3580*/  ELECT P0, URZ, PT ;  /* 0x0000000000ff782f */ /* 0x000fda0003800000 */
[----:B------:R-:W-:Y:S05]  /*3590*/  @!P0 BRA `(.L_x_64) ;  /* 0x0000000000608947 */ /* 0x000fea0003800000 */
[----:B------:R-:W-:Y:S01]  /*35a0*/  UMOV UR4, 0x10 ;  /* 0x0000001000047882 */ /* 0x000fe20000000000 */
[----:B------:R-:W-:Y:S01]  /*35b0*/  HFMA2 R2, -RZ, RZ, 0, 5.9604644775390625e-08 ;  /* 0x00000001ff027431 */ /* 0x000fe200000001ff */
[----:B------:R-:W-:-:S03]  /*35c0*/  MOV R3, 0xffff ;  /* 0x0000ffff00037802 */ /* 0x000fc60000000f00 */
[----:B------:R-:W-:Y:S04]  /*35d0*/  DEPBAR.LE SB2, 0x36 ;  /* 0x0000ad800000791a */ /* 0x000fe80000000000 */
[----:B------:R-:W2:Y:S02]  /*35e0*/  UTCATOMSWS.FIND_AND_SET.ALIGN UP0, UR4, UR4 ;  /* 0x00000004000475e3 */ /* 0x000ea40008000800 */
[----:B--2---:R-:W-:Y:S01]  /*35f0*/  MOV R4, UR4 ;  /* 0x0000000400047c02 */ /* 0x004fe20008000f00 */
[----:B------:R-:W-:Y:S06]  /*3600*/  BRA.U UP0, `(.L_x_65) ;  /* 0x0000000100187547 */ /* 0x000fec000b800000 */
.L_x_66:
[----:B------:R-:W-:Y:S05]  /*3610*/  NANOSLEEP 0x64 ;  /* 0x000000640000795d */ /* 0x000fea0003800000 */
[----:B------:R-:W-:-:S05]  /*3620*/  UMOV UR4, 0x10 ;  /* 0x0000001000047882 */ /* 0x000fca0000000000 */
[----:B------:R-:W-:Y:S04]  /*3630*/  DEPBAR.LE SB2, 0x36 ;  /* 0x0000ad800000791a */ /* 0x000fe80000000000 */
[----:B------:R-:W2:Y:S02]  /*3640*/  UTCATOMSWS.FIND_AND_SET.ALIGN UP0, UR4, UR4 ;  /* 0x00000004000475e3 */ /* 0x000ea40008000800 */
[----:B--2---:R-:W-:Y:S01]  /*3650*/  MOV R4, UR4 ;  /* 0x0000000400047c02 */ /* 0x004fe20008000f00 */
[----:B------:R-:W-:Y:S05]  /*3660*/  BRA.U !UP0, `(.L_x_66) ;  /* 0xfffffffd08e87547 */ /* 0x000fea000b83ffff */
.L_x_65:
[-C--:B------:R-:W-:Y:S02]  /*3670*/  SHF.L.U32 R3, R3, R4.reuse, RZ ;  /* 0x0000000403037219 */ /* 0x080fe400000006ff */
[----:B------:R-:W-:Y:S01]  /*3680*/  SHF.L.U32 R2, R2, R4, RZ ;  /* 0x0000000402027219 */ /* 0x000fe200000006ff */
[----:B------:R-:W-:Y:S02]  /*3690*/  IMAD.SHL.U32 R4, R4, 0x20, RZ ;  /* 0x0000002004047824 */ /* 0x000fe400078e00ff */
[----:B------:R2:W-:Y:S04]  /*36a0*/  ATOMS.OR RZ, [UR5+0x14], R3 ;  /* 0x00001403ffff798c */ /* 0x0005e8000b000005 */
[----:B------:R2:W-:Y:S04]  /*36b0*/  ATOMS.OR RZ, [UR5+0x18], R2 ;  /* 0x00001802ffff798c */ /* 0x0005e8000b000005 */
[----:B------:R2:W-:Y:S01]  /*36c0*/  STS [UR6+0x140], R4 ;  /* 0x00014004ff007988 */ /* 0x0005e20008000806 */
[----:B------:R-:W-:Y:S05]  /*36d0*/  BRA `(.L_x_64) ;  /* 0x0000000000107947 */ /* 0x000fea0003800000 */
.L_x_63:
[----:B------:R-:W-:-:S05]  /*36e0*/  MOV R2, 0xffffffff ;  /* 0xffffffff00027802 */ /* 0x000fca0000000f00 */
[----:B------:R2:W-:Y:S02]  /*36f0*/  STS [UR6+0x140], R2 ;  /* 0x00014002ff007988 */ /* 0x0005e40008000806 */
[----:B--2---:R-:W-:Y:S02]  /*3700*/  MOV R2, 0x3720 ;  /* 0x0000372000027802 */ /* 0x004fe40000000f00 */
[----:B-1---5:R-:W-:Y:S05]  /*3710*/  CALL.REL.NOINC `($__internal_1_$__cuda_sm10x_tcgen05_guardrail_trap_phase_invalid_during_alloc) ;  /* 0x0000010400a87944 */ /* 0x022fea0003c00000 */
.L_x_64:
[----:B------:R-:W-:Y:S05]  /*3720*/  WARPSYNC.ALL ;  /* 0x0000000000007948 */ /* 0x000fea0003800000 */
[----:B--2---:R-:W2:Y:S01]  /*3730*/  S2R R3, SR_CgaCtaId ;  /* 0x0000000000037919 */ /* 0x004ea20000008800 */
[----:B------:R-:W-:Y:S01]  /*3740*/  MOV R2, 0x400 ;  /* 0x0000040000027802 */ /* 0x000fe20000000f00 */
[----:B------:R-:W-:Y:S01]  /*3750*/  NOP ;  /* 0x0000000000007918 */ /* 0x000fe20000000000 */
[----:B------:R-:W-:Y:S08]  /*3760*/  BAR.ARV 0x6, 0xa0 ;  /* 0x0182800000007b1d */ /* 0x000ff00000002000 */
[----:B------:R-:W3:Y:S01]  /*3770*/  LDC R5, c[0x0][0x38c] ;  /* 0x0000e300ff057b82 */ /* 0x000ee20000000800 */
[----:B------:R-:W-:Y:S01]  /*3780*/  IMAD.MOV.U32 R18, RZ, RZ, RZ ;  /* 0x000000ffff127224 */ /* 0x000fe200078e00ff */
[----:B------:R-:W-:Y:S01]  /*3790*/  CS2R R12, SRZ ;  /* 0x00000000000c7805 */ /* 0x000fe2000001ff00 */
[----:B------:R-:W-:Y:S01]  /*37a0*/  IMAD.MOV.U32 R14, RZ, RZ, RZ ;  /* 0x000000ffff0e7224 */ /* 0x000fe200078e00ff */
[----:B------:R-:W-:Y:S01]  /*37b0*/  UMOV UR10, 0x1 ;  /* 0x00000001000a7882 */ /* 0x000fe20000000000 */
[----:B------:R-:W-:Y:S01]  /*37c0*/  UMOV UR34, URZ ;  /* 0x000000ff00227c82 */ /* 0x000fe20008000000 */
[----:B------:R-:W-:Y:S01]  /*37d0*/  UMOV UR32, URZ ;  /* 0x000000ff00207c82 */ /* 0x000fe20008000000 */
[----:B------:R-:W-:Y:S01]  /*37e0*/  UMOV UR26, URZ ;  /* 0x000000ff001a7c82 */ /* 0x000fe20008000000 */
[----:B------:R-:W-:Y:S01]  /*37f0*/  UMOV UR24, URZ ;  /* 0x000000ff00187c82 */ /* 0x000fe20008000000 */
[----:B--2---:R-:W-:-:S05]  /*3800*/  LEA R3, R3, R2, 0x18 ;  /* 0x0000000203037211 */ /* 0x004fca00078ec0ff */
[----:B------:R-:W2:Y:S01]  /*3810*/  LDS R2, [R3+0x140] ;  /* 0x0001400003027984 */ /* 0x000ea20000000800 */
[----:B---3--:R-:W-:Y:S02]  /*3820*/  VIADD R5, R5, 0x7f ;  /* 0x0000007f05057836 */ /* 0x008fe40000000000 */
[C---:B------:R-:W-:Y:S02]  /*3830*/  VIADD R8, R3.reuse, 0x8400 ;  /* 0x0000840003087836 */ /* 0x040fe40000000000 */
[C---:B------:R-:W-:Y:S02]  /*3840*/  VIADD R9, R3.reuse, 0x16400 ;  /* 0x0001640003097836 */ /* 0x040fe40000000000 */
[C---:B------:R-:W-:Y:S01]  /*3850*/  VIADD R10, R3.reuse, 0x32400 ;  /* 0x00032400030a7836 */ /* 0x040fe20000000000 */
[----:B------:R-:W-:Y:S01]  /*3860*/  SHF.R.U32.HI R8, RZ, 0x4, R8 ;  /* 0x00000004ff087819 */ /* 0x000fe20000011608 */
[----:B------:R-:W-:Y:S01]  /*3870*/  VIADD R11, R3, 0x33200 ;  /* 0x00033200030b7836 */ /* 0x000fe20000000000 */
[----:B------:R-:W-:-:S02]  /*3880*/  SHF.R.U32.HI R9, RZ, 0x4, R9 ;  /* 0x00000004ff097819 */ /* 0x000fc40000011609 */
[----:B------:R-:W-:Y:S02]  /*3890*/  SHF.R.U32.HI R10, RZ, 0x4, R10 ;  /* 0x00000004ff0a7819 */ /* 0x000fe4000001160a */
[----:B------:R-:W-:Y:S02]  /*38a0*/  SHF.R.U32.HI R11, RZ, 0x4, R11 ;  /* 0x00000004ff0b7819 */ /* 0x000fe4000001160b */
[----:B------:R-:W-:Y:S02]  /*38b0*/  LOP3.LUT R8, R8, 0x3fff, RZ, 0xc0, !PT ;  /* 0x00003fff08087812 */ /* 0x000fe400078ec0ff */
[----:B------:R-:W-:Y:S02]  /*38c0*/  LOP3.LUT R9, R9, 0x3fff, RZ, 0xc0, !PT ;  /* 0x00003fff09097812 */ /* 0x000fe400078ec0ff */
[----:B------:R-:W-:Y:S02]  /*38d0*/  LOP3.LUT R10, R10, 0x3fff, RZ, 0xc0, !PT ;  /* 0x00003fff0a0a7812 */ /* 0x000fe400078ec0ff */
[----:B------:R-:W-:-:S02]  /*38e0*/  LOP3.LUT R11, R11, 0x3fff, RZ, 0xc0, !PT ;  /* 0x00003fff0b0b7812 */ /* 0x000fc400078ec0ff */
[----:B------:R-:W-:Y:S02]  /*38f0*/  LOP3.LUT R8, R8, 0x10000, RZ, 0xfc, !PT ;  /* 0x0001000008087812 */ /* 0x000fe400078efcff */
[----:B------:R-:W-:Y:S02]  /*3900*/  LOP3.LUT R9, R9, 0x10000, RZ, 0xfc, !PT ;  /* 0x0001000009097812 */ /* 0x000fe400078efcff */
[----:B------:R-:W-:Y:S02]  /*3910*/  LOP3.LUT R10, R10, 0x10000, RZ, 0xfc, !PT ;  /* 0x000100000a0a7812 */ /* 0x000fe400078efcff */
[----:B------:R-:W-:Y:S02]  /*3920*/  LOP3.LUT R11, R11, 0x10000, RZ, 0xfc, !PT ;  /* 0x000100000b0b7812 */ /* 0x000fe400078efcff */
[----:B--2---:R-:W-:Y:S02]  /*3930*/  R2UR UR18, R2 ;  /* 0x00000000021272ca */ /* 0x004fe400000e0000 */
[----:B------:R-:W-:-:S04]  /*3940*/  SHF.R.S32.HI R2, RZ, 0x1f, R5 ;  /* 0x0000001fff027819 */ /* 0x000fc80000011405 */
[----:B------:R-:W-:-:S04]  /*3950*/  LEA.HI R2, R2, R5, RZ, 0x7 ;  /* 0x0000000502027211 */ /* 0x000fc800078f38ff */
[----:B------:R-:W-:-:S03]  /*3960*/  SHF.R.S32.HI R2, RZ, 0x7, R2 ;  /* 0x00000007ff027819 */ /* 0x000fc60000011402 */
[----:B------:R-:W-:Y:S02]  /*3970*/  UIADD3 UR30, UPT, UPT, UR18, 0x1c0, URZ ;  /* 0x000001c0121e7890 */ /* 0x000fe4000fffe0ff */
[----:B------:R-:W-:Y:S01]  /*3980*/  UIADD3 UR31, UPT, UPT, UR18, 0x1c4, URZ ;  /* 0x000001c4121f7890 */ /* 0x000fe2000fffe0ff */
[----:B------:R-:W-:Y:S01]  /*3990*/  VIADD R15, R2, 0xffffffff ;  /* 0xffffffff020f7836 */ /* 0x000fe20000000000 */
[----:B------:R-:W-:Y:S02]  /*39a0*/  UIADD3 UR28, UPT, UPT, UR18, -0x7ffffe40, URZ ;  /* 0x800001c0121c7890 */ /* 0x000fe4000fffe0ff */
[----:B------:R-:W-:Y:S02]  /*39b0*/  UIADD3 UR29, UPT, UPT, UR18, -0x7ffffe3c, URZ ;  /* 0x800001c4121d7890 */ /* 0x000fe4000fffe0ff */
[----:B------:R-:W-:Y:S02]  /*39c0*/  USHF.R.U32.HI UR6, URZ, 0x11, UR30 ;  /* 0x00000011ff067899 */ /* 0x000fe4000801161e */
[----:B------:R-:W-:-:S02]  /*39d0*/  USHF.R.U32.HI UR5, URZ, 0x1a, UR31 ;  /* 0x0000001aff057899 */ /* 0x000fc4000801161f */
[----:B------:R-:W-:Y:S02]  /*39e0*/  USHF.R.U32.HI UR4, URZ, 0x11, UR28 ;  /* 0x00000011ff047899 */ /* 0x000fe4000801161c */
[----:B------:R-:W-:Y:S02]  /*39f0*/  USHF.R.U32.HI UR7, URZ, 0x1a, UR29 ;  /* 0x0000001aff077899 */ /* 0x000fe4000801161d */
[----:B------:R-:W-:Y:S02]  /*3a00*/  ULOP3.LUT UR8, UR6, 0x6000, URZ, 0xc0, !UPT ;  /* 0x0000600006087892 */ /* 0x000fe4000f8ec0ff */
[----:B------:R-:W-:Y:S02]  /*3a10*/  ULOP3.LUT UR6, UR5, 0x30, URZ, 0xc0, !UPT ;  /* 0x0000003005067892 */ /* 0x000fe4000f8ec0ff */
[----:B------:R-:W-:Y:S02]  /*3a20*/  ULOP3.LUT UR5, UR4, 0x6000, URZ, 0xc0, !UPT ;  /* 0x0000600004057892 */ /* 0x000fe4000f8ec0ff */
[----:B------:R-:W-:-:S02]  /*3a30*/  ULOP3.LUT UR4, UR7, 0x30, URZ, 0xc0, !UPT ;  /* 0x0000003007047892 */ /* 0x000fc4000f8ec0ff */
[----:B------:R-:W-:Y:S02]  /*3a40*/  ULOP3.LUT UR8, UR8, 0x8c0, URZ, 0xfc, !UPT ;  /* 0x000008c008087892 */ /* 0x000fe4000f8efcff */
[----:B------:R-:W-:Y:S02]  /*3a50*/  ULOP3.LUT UR6, UR6, 0x480, URZ, 0xfc, !UPT ;  /* 0x0000048006067892 */ /* 0x000fe4000f8efcff */
[----:B------:R-:W-:Y:S02]  /*3a60*/  ULOP3.LUT UR5, UR5, 0x8c0, URZ, 0xfc, !UPT ;  /* 0x000008c005057892 */ /* 0x000fe4000f8efcff */
[----:B------:R-:W-:Y:S02]  /*3a70*/  ULOP3.LUT UR4, UR4, 0x480, URZ, 0xfc, !UPT ;  /* 0x0000048004047892 */ /* 0x000fe4000f8efcff */
[----:B------:R-:W-:Y:S02]  /*3a80*/  UPRMT UR35, UR6, 0x5410, UR8 ;  /* 0x0000541006237896 */ /* 0x000fe40008000008 */
[----:B------:R-:W-:-:S05]  /*3a90*/  UPRMT UR33, UR4, 0x5410, UR5 ;  /* 0x0000541004217896 */ /* 0x000fca0008000005 */
[----:B------:R-:W-:Y:S02]  /*3aa0*/  UMOV UR27, UR35 ;  /* 0x00000023001b7c82 */ /* 0x000fe40008000000 */
[----:B------:R-:W-:-:S05]  /*3ab0*/  UMOV UR25, UR33 ;  /* 0x0000002100197c82 */ /* 0x000fca0008000000 */
.L_x_76:
[C---:B------:R-:W-:Y:S01]  /*3ac0*/  IMAD R16, R18.reuse, 0x8, R3 ;  /* 0x0000000812107824 */ /* 0x040fe200078e0203 */
[----:B------:R-:W-:Y:S02]  /*3ad0*/  SHF.L.U32 R5, R13, 0x1f, RZ ;  /* 0x0000001f0d057819 */ /* 0x000fe400000006ff */
[----:B------:R-:W-:Y:S02]  /*3ae0*/  LEA R4, R18, R3, 0x4 ;  /* 0x0000000312047211 */ /* 0x000fe400078e20ff */
[----:B--2---:R-:W2:Y:S02]  /*3af0*/  SYNCS.PHASECHK.TRANS64.TRYWAIT P0, [R16+URZ+0xc0], R5 ;  /* 0x0000c005100075a7 */ /* 0x004ea400080011ff */
[----:B--2---:R-:W-:Y:S05]  /*3b00*/  @!P0 BRA `(.L_x_67) ;  /* 0x000000f800388947 */ /* 0x004fea0003800000 */
.L_x_218:
[----:B--2---:R-:W2:Y:S01]  /*3b10*/  LDS.128 R4, [R4+0x120] ;  /* 0x0001200004047984 */ /* 0x004ea20000000c00 */
[----:B------:R-:W3:Y:S01]  /*3b20*/  LDC R17, c[0x0][0x38c] ;  /* 0x0000e300ff117b82 */ /* 0x000ee20000000800 */
[----:B------:R-:W-:Y:S01]  /*3b30*/  VIADD R16, R16, 0xd0 ;  /* 0x000000d010107836 */ /* 0x000fe20000000000 */
[----:B------:R-:W-:Y:S01]  /*3b40*/  ULOP3.LUT UR23, UR10, 0x1, URZ, 0x3c, !UPT ;  /* 0x000000010a177892 */ /* 0x000fe2000f8e3cff */
[----:B------:R-:W-:Y:S01]  /*3b50*/  @!PT LDS RZ, [RZ] ;  /* 0x00000000fffff984 */ /* 0x000fe20000000800 */
[----:B------:R-:W-:Y:S01]  /*3b60*/  @!PT LDS RZ, [RZ] ;  /* 0x00000000fffff984 */ /* 0x000fe20000000800 */
[----:B------:R-:W-:Y:S01]  /*3b70*/  @!PT LDS RZ, [RZ] ;  /* 0x00000000fffff984 */ /* 0x000fe20000000800 */
[----:B------:R-:W-:Y:S01]  /*3b80*/  @!PT LDS RZ, [RZ] ;  /* 0x00000000fffff984 */ /* 0x000fe20000000800 */
[----:B------:R4:W-:Y:S06]  /*3b90*/  MEMBAR.ALL.CTA ;  /* 0x0000000000007992 */ /* 0x0009ec0000008000 */
[----:B----4-:R-:W4:Y:S01]  /*3ba0*/  FENCE.VIEW.ASYNC.S ;  /* 0x00000000000073c6 */ /* 0x010f220000000000 */
[----:B------:R-:W-:Y:S01]  /*3bb0*/  UMOV UR21, URZ ;  /* 0x000000ff00157c82 */ /* 0x000fe20008000000 */
[----:B------:R-:W-:Y:S01]  /*3bc0*/  PRMT R16, RZ, 0x654, R16 ;  /* 0x00000654ff107816 */ /* 0x000fe20000000010 */
[----:B------:R-:W-:Y:S01]  /*3bd0*/  UIMAD UR20, UR23, 0xc0, UR18 ;  /* 0x000000c0171478a4 */ /* 0x000fe2000f8e0212 */
[----:B---3--:R-:W-:-:S02]  /*3be0*/  ISETP.GE.AND P1, PT, R17, 0x1, PT ;  /* 0x000000011100780c */ /* 0x008fc40003f26270 */
[----:B----4-:R3:W-:Y:S01]  /*3bf0*/  SYNCS.ARRIVE.TRANS64.RED.A1T0 RZ, [R16+URZ], RZ ;  /* 0x000000ff10ff79a7 */ /* 0x0107e200081004ff */
[----:B--2---:R-:W-:Y:S01]  /*3c00*/  LOP3.LUT P0, RZ, R6, 0x1, RZ, 0xc0, !PT ;  /* 0x0000000106ff7812 */ /* 0x004fe2000780c0ff */
[----:B------:R-:W-:Y:S02]  /*3c10*/  HFMA2 R4, -RZ, RZ, 0, 5.9604644775390625e-08 ;  /* 0x00000001ff047431 */ /* 0x000fe400000001ff */
[----:B------:R-:W-:Y:S02]  /*3c20*/  IMAD.MOV.U32 R5, RZ, RZ, R2 ;  /* 0x000000ffff057224 */ /* 0x000fe400078e0002 */
[----:B---3--:R-:W-:-:S05]  /*3c30*/  VIADD R16, R18, 0x1 ;  /* 0x0000000112107836 */ /* 0x008fca0000000000 */
[----:B------:R-:W-:Y:S05]  /*3c40*/  @!P1 BRA `(.L_x_68) ;  /* 0x0000000400449947 */ /* 0x000fea0003800000 */
[----:B------:R-:W-:Y:S02]  /*3c50*/  LEA R4, R14, R3, 0x3 ;  /* 0x000000030e047211 */ /* 0x000fe400078e18ff */
[----:B------:R-:W-:-:S04]  /*3c60*/  SHF.L.U32 R5, R12, 0x1f, RZ ;  /* 0x0000001f0c057819 */ /* 0x000fc800000006ff */
[----:B------:R-:W2:Y:S02]  /*3c70*/  SYNCS.PHASECHK.TRANS64.TRYWAIT P1, [R4+URZ], R5 ;  /* 0x00000005040075a7 */ /* 0x000ea400080211ff */
[----:B--2---:R-:W-:Y:S05]  /*3c80*/  @P1 BRA `(.L_x_69) ;  /* 0x0000000000081947 */ /* 0x004fea0003800000 */
[----:B------:R-:W2:Y:S02]  /*3c90*/  SYNCS.PHASECHK.TRANS64.TRYWAIT P1, [R4+URZ], R5 ;  /* 0x00000005040075a7 */ /* 0x000ea400080211ff */
[----:B--2---:R-:W-:Y:S05]  /*3ca0*/  @!P1 BRA `(.L_x_70) ;  /* 0x000000f400e49947 */ /* 0x004fea0003800000 */
.L_x_69:
[----:B------:R-:W-:Y:S02]  /*3cb0*/  ELECT P3, URZ, PT ;  /* 0x0000000000ff782f */ /* 0x000fe40003860000 */
[----:B------:R-:W-:-:S11]  /*3cc0*/  ISETP.GE.U32.AND P1, PT, R17, 0x81, PT ;  /* 0x000000811100780c */ /* 0x000fd60003f26070 */
[C---:B--2---:R-:W-:Y:S02]  /*3cd0*/  @P3 IMAD R5, R14.reuse, 0x20, R10 ;  /* 0x000000200e053824 */ /* 0x044fe400078e020a */
[----:B------:R-:W-:Y:S02]  /*3ce0*/  @P3 IMAD R6, R14, 0x40, R11 ;  /* 0x000000400e063824 */ /* 0x000fe400078e020b */
[----:B------:R-:W-:Y:S01]  /*3cf0*/  @P3 IMAD.MOV.U32 R7, RZ, RZ, 0x4008 ;  /* 0x00004008ff073424 */ /* 0x000fe200078e00ff */
[----:B------:R-:W-:Y:S01]  /*3d00*/  @P3 R2UR UR6, R5 ;  /* 0x00000000050632ca */ /* 0x000fe200000e0000 */
[C---:B------:R-:W-:Y:S01]  /*3d10*/  @P3 VIADD R5, R6.reuse, 0x20 ;  /* 0x0000002006053836 */ /* 0x040fe20000000000 */
[----:B------:R-:W-:Y:S01]  /*3d20*/  @P3 R2UR UR4, R6 ;  /* 0x00000000060432ca */ /* 0x000fe200000e0000 */
[----:B------:R-:W-:Y:S01]  /*3d30*/  @P3 IMAD.MOV.U32 R19, RZ, RZ, 0x4008 ;  /* 0x00004008ff133424 */ /* 0x000fe200078e00ff */
[----:B------:R-:W-:Y:S01]  /*3d40*/  @P3 R2UR UR9, R7 ;  /* 0x00000000070932ca */ /* 0x000fe200000e0000 */
[----:B------:R-:W-:Y:S01]  /*3d50*/  @P3 IMAD.MOV.U32 R21, RZ, RZ, 0x4008 ;  /* 0x00004008ff153424 */ /* 0x000fe200078e00ff */
[----:B------:R-:W-:Y:S01]  /*3d60*/  @P3 R2UR UR5, R5 ;  /* 0x00000000050532ca */ /* 0x000fe200000e0000 */
[----:B------:R-:W-:-:S03]  /*3d70*/  VIADD R5, R14, 0x1 ;  /* 0x000000010e057836 */ /* 0x000fc60000000000 */
[----:B------:R-:W-:Y:S02]  /*3d80*/  @P3 R2UR UR7, R21 ;  /* 0x00000000150732ca */ /* 0x000fe400000e0000 */
[----:B------:R-:W-:Y:S01]  /*3d90*/  ISETP.NE.AND P2, PT, R5, 0x7, PT ;  /* 0x000000070500780c */ /* 0x000fe20003f45270 */
[----:B------:R-:W-:Y:S02]  /*3da0*/  IMAD.U32 R6, RZ, RZ, UR6 ;  /* 0x00000006ff067e24 */ /* 0x000fe4000f8e00ff */
[----:B------:R-:W-:Y:S01]  /*3db0*/  IMAD.U32 R18, RZ, RZ, UR4 ;  /* 0x00000004ff127e24 */ /* 0x000fe2000f8e00ff */
[----:B------:R-:W-:Y:S02]  /*3dc0*/  SEL R7, RZ, 0x1, P2 ;  /* 0x00000001ff077807 */ /* 0x000fe40001000000 */
[----:B------:R-:W-:Y:S01]  /*3dd0*/  @P3 R2UR UR8, R6 ;  /* 0x00000000060832ca */ /* 0x000fe200000e0000 */
[----:B------:R-:W-:Y:S01]  /*3de0*/  IMAD.U32 R20, RZ, RZ, UR5 ;  /* 0x00000005ff147e24 */ /* 0x000fe2000f8e00ff */
[----:B------:R-:W-:-:S02]  /*3df0*/  @P3 R2UR UR4, R18 ;  /* 0x00000000120432ca */ /* 0x000fc400000e0000 */
[----:B------:R-:W-:Y:S02]  /*3e00*/  @P3 R2UR UR5, R19 ;  /* 0x00000000130532ca */ /* 0x000fe400000e0000 */
[----:B------:R-:W-:Y:S02]  /*3e10*/  @P3 R2UR UR6, R20 ;  /* 0x00000000140632ca */ /* 0x000fe400000e0000 */
[----:B------:R-:W-:Y:S01]  /*3e20*/  SEL R6, R5, RZ, P2 ;  /* 0x000000ff05067207 */ /* 0x000fe20001000000 */
[----:B------:R-:W-:Y:S01]  /*3e30*/  IMAD.U32 R5, RZ, RZ, UR10 ;  /* 0x0000000aff057e24 */ /* 0x000fe2000f8e00ff */
[----:B------:R-:W-:-:S03]  /*3e40*/  LOP3.LUT R12, R12, R7, RZ, 0x3c, !PT ;  /* 0x000000070c0c7212 */ /* 0x000fc600078e3cff */
[----:B------:R-:W-:Y:S01]  /*3e50*/  @P1 IMAD R18, R6, 0x8, R3 ;  /* 0x0000000806121824 */ /* 0x000fe200078e0203 */
[----:B------:R-:W-:Y:S02]  /*3e60*/  @P1 SHF.L.U32 R7, R12, 0x1f, RZ ;  /* 0x0000001f0c071819 */ /* 0x000fe400000006ff */
[----:B------:R-:W-:Y:S01]  /*3e70*/  SHF.L.U32 R20, R5, 0x1f, RZ ;  /* 0x0000001f05147819 */ /* 0x000fe200000006ff */
[C---:B------:R-:W-:Y:S01]  /*3e80*/  IMAD R5, R14.reuse, 0x400, R9 ;  /* 0x000004000e057824 */ /* 0x040fe200078e0209 */
[----:B------:R2:W3:Y:S01]  /*3e90*/  @P1 SYNCS.PHASECHK.TRANS64.TRYWAIT P5, [R18+URZ], R7 ;  /* 0x00000007120015a7 */ /* 0x0004e200080a11ff */
[----:B------:R2:W-:Y:S01]  /*3ea0*/  UTCCP.T.S.4x32dp128bit tmem[UR18+0x1c0], gdesc[UR8] ;  /* 0x0001c008120079e7 */ /* 0x0005e20009100000 */
[----:B------:R2:W-:Y:S01]  /*3eb0*/  UTCCP.T.S.4x32dp128bit tmem[UR18+0x1c4], gdesc[UR4] ;  /* 0x0001c404120079e7 */ /* 0x0005e20009100000 */
[----:B------:R2:W-:Y:S01]  /*3ec0*/  UTCCP.T.S.4x32dp128bit tmem[UR18+0x1c8], gdesc[UR6] ;  /* 0x0001c806120079e7 */ /* 0x0005e20009100000 */
[----:B------:R-:W-:Y:S01]  /*3ed0*/  IMAD R14, R14, 0x200, R8 ;  /* 0x000002000e0e7824 */ /* 0x000fe200078e0208 */
[----:B------:R-:W4:Y:S02]  /*3ee0*/  SYNCS.PHASECHK.TRANS64.TRYWAIT P2, [R3+URZ+0xe8], R20 ;  /* 0x0000e814030075a7 */ /* 0x000f2400080411ff */
[----:B--234-:R-:W-:Y:S05]  /*3ef0*/  @!P2 BRA `(.L_x_71) ;  /* 0x000000f40064a947 */ /* 0x01cfea0003800000 */
.L_x_219:
[----:B------:R-:W-:Y:S02]  /*3f00*/  ELECT P2, URZ, PT ;  /* 0x0000000000ff782f */ /* 0x000fe40003840000 */
[C---:B------:R-:W-:Y:S02]  /*3f10*/  R2UR UR5, R5.reuse ;  /* 0x00000000050572ca */ /* 0x040fe400000e0000 */
[----:B------:R-:W-:Y:S02]  /*3f20*/  ELECT P4, URZ, PT ;  /* 0x0000000000ff782f */ /* 0x000fe40003880000 */
[C---:B------:R-:W-:Y:S01]  /*3f30*/  R2UR UR4, R14.reuse ;  /* 0x000000000e0472ca */ /* 0x040fe200000e0000 */
[----:B------:R-:W-:Y:S01]  /*3f40*/  VIADD R5, R5, 0x2 ;  /* 0x0000000205057836 */ /* 0x000fe20000000000 */
[----:B------:R-:W-:Y:S01]  /*3f50*/  ELECT P3, URZ, PT ;  /* 0x0000000000ff782f */ /* 0x000fe20003860000 */
[----:B------:R-:W-:Y:S01]  /*3f60*/  VIADD R14, R14, 0x2 ;  /* 0x000000020e0e7836 */ /* 0x000fe20000000000 */
[----:B------:R-:W-:-:S02]  /*3f70*/  UMOV UR21, 0x1 ;  /* 0x0000000100157882 */ /* 0x000fc40000000000 */
[----:B------:R-:W-:Y:S02]  /*3f80*/  R2UR UR7, R5 ;  /* 0x00000000050772ca */ /* 0x000fe400000e0000 */
[----:B------:R-:W-:Y:S01]  /*3f90*/  R2UR UR6, R14 ;  /* 0x000000000e0672ca */ /* 0x000fe200000e0000 */
[----:B------:R-:W-:Y:S02]  /*3fa0*/  IMAD.MOV.U32 R14, RZ, RZ, R6 ;  /* 0x000000ffff0e7224 */ /* 0x000fe400078e0006 */
[----:B------:R-:W-:Y:S02]  /*3fb0*/  @P2 VIADD R4, R4, 0x38 ;  /* 0x0000003804042836 */ /* 0x000fe40000000000 */
[----:B------:R-:W-:Y:S02]  /*3fc0*/  IMAD.U32 R18, RZ, RZ, UR5 ;  /* 0x00000005ff127e24 */ /* 0x000fe4000f8e00ff */
[----:B------:R-:W-:Y:S01]  /*3fd0*/  @P4 IMAD.MOV.U32 R19, RZ, RZ, -0x7fffbfe0 ;  /* 0x80004020ff134424 */ /* 0x000fe200078e00ff */
[----:B------:R-:W-:Y:S01]  /*3fe0*/  @P2 R2UR UR13, R4 ;  /* 0x00000000040d22ca */ /* 0x000fe200000e0000 */
[----:B------:R-:W-:Y:S01]  /*3ff0*/  IMAD.U32 R4, RZ, RZ, UR4 ;  /* 0x00000004ff047e24 */ /* 0x000fe2000f8e00ff */
[----:B------:R-:W-:Y:S01]  /*4000*/  @P4 R2UR UR10, R18 ;  /* 0x00000000120a42ca */ /* 0x000fe200000e0000 */
[----:B------:R-:W-:Y:S01]  /*4010*/  @P4 IMAD.MOV.U32 R5, RZ, RZ, -0x7fffbfe0 ;  /* 0x80004020ff054424 */ /* 0x000fe200078e00ff */
[----:B------:R-:W-:Y:S01]  /*4020*/  @P4 R2UR UR11, R19 ;  /* 0x00000000130b42ca */ /* 0x000fe200000e0000 */
[----:B--2---:R-:W-:Y:S01]  /*4030*/  IMAD.U32 R20, RZ, RZ, UR7 ;  /* 0x00000007ff147e24 */ /* 0x004fe2000f8e00ff */
[----:B------:R-:W-:Y:S01]  /*4040*/  @P4 R2UR UR8, R4 ;  /* 0x00000000040842ca */ /* 0x000fe200000e0000 */
[----:B------:R-:W-:Y:S01]  /*4050*/  IMAD.U32 R18, RZ, RZ, UR6 ;  /* 0x00000006ff127e24 */ /* 0x000fe2000f8e00ff */
[----:B------:R-:W-:Y:S01]  /*4060*/  @P2 LOP3.LUT R4, R0, 0xffff, RZ, 0xc0, !PT ;  /* 0x0000ffff00042812 */ /* 0x000fe200078ec0ff */
[----:B------:R-:W-:Y:S01]  /*4070*/  @P3 IMAD.MOV.U32 R21, RZ, RZ, -0x7fffbfe0 ;  /* 0x80004020ff153424 */ /* 0x000fe200078e00ff */
[----:B------:R-:W-:Y:S01]  /*4080*/  @P4 R2UR UR9, R5 ;  /* 0x00000000050942ca */ /* 0x000fe200000e0000 */
[----:B------:R-:W-:Y:S01]  /*4090*/  @P3 IMAD.MOV.U32 R19, RZ, RZ, -0x7fffbfe0 ;  /* 0x80004020ff133424 */ /* 0x000fe200078e00ff */
[----:B------:R-:W-:Y:S01]  /*40a0*/  @P3 R2UR UR6, R20 ;  /* 0x00000000140632ca */ /* 0x000fe200000e0000 */
[----:B------:R-:W-:Y:S01]  /*40b0*/  IMAD.MOV.U32 R5, RZ, RZ, R15 ;  /* 0x000000ffff057224 */ /* 0x000fe200078e000f */
[----:B------:R-:W-:-:S02]  /*40c0*/  @P3 R2UR UR7, R21 ;  /* 0x00000000150732ca */ /* 0x000fc400000e0000 */
[----:B------:R-:W-:Y:S02]  /*40d0*/  @P3 R2UR UR4, R18 ;  /* 0x00000000120432ca */ /* 0x000fe400000e0000 */
[----:B------:R-:W-:Y:S02]  /*40e0*/  @P3 R2UR UR5, R19 ;  /* 0x00000000130532ca */ /* 0x000fe400000e0000 */
[----:B------:R-:W-:Y:S01]  /*40f0*/  @P2 R2UR UR12, R4 ;  /* 0x00000000040c22ca */ /* 0x000fe200000e0000 */
[----:B------:R-:W-:Y:S01]  /*4100*/  IMAD.MOV.U32 R4, RZ, RZ, 0x1 ;  /* 0x00000001ff047424 */ /* 0x000fe200078e00ff */
[----:B------:R-:W-:Y:S01]  /*4110*/  @P1 SEL R4, RZ, 0x1, !P5 ;  /* 0x00000001ff041807 */ /* 0x000fe20006800000 */
[----:B------:R2:W-:Y:S08]  /*4120*/  UTCOMMA gdesc[UR8], gdesc[UR10], tmem[UR20], tmem[UR34], idesc[UR35], tmem[UR30], !UPT ;  /* 0xc01e220a080075ea */ /* 0x0005f0000f800014 */
[----:B------:R2:W-:Y:S02]  /*4130*/  UTCOMMA gdesc[UR4], gdesc[UR6], tmem[UR20], tmem[UR32], idesc[UR33], tmem[UR28], UPT ;  /* 0xc01c2006040075ea */ /* 0x0005e4000b800014 */
[----:B------:R2:W-:Y:S01]  /*4140*/  UTCBAR.MULTICAST [UR13], URZ, UR12 ;  /* 0x000000ff0d0073e9 */ /* 0x0005e2000800080c */
[----:B------:R-:W-:Y:S01]  /*4150*/  NOP ;  /* 0x0000000000007918 */ /* 0x000fe20000000000 */
.L_x_68:
[----:B------:R-:W-:-:S13]  /*4160*/  ISETP.GE.AND P1, PT, R5, 0x1, PT ;  /* 0x000000010500780c */ /* 0x000fda0003f26270 */
[----:B------:R-:W-:Y:S05]  /*4170*/  @!P1 BRA `(.L_x_72) ;  /* 0x0000000400489947 */ /* 0x000fea0003800000 */
[----:B------:R-:W-:Y:S02]  /*4180*/  IADD3 R17, PT, PT, R5, -0x1, RZ ;  /* 0xffffffff05117810 */ /* 0x000fe40007ffe0ff */
[----:B------:R-:W-:-:S07]  /*4190*/  MOV R18, R14 ;  /* 0x0000000e00127202 */ /* 0x000fce0000000f00 */
.L_x_75:
[----:B------:R-:W-:Y:S01]  /*41a0*/  ISETP.NE.AND P3, PT, R4, RZ, PT ;  /* 0x000000ff0400720c */ /* 0x000fe20003f65270 */
[C---:B------:R-:W-:Y:S01]  /*41b0*/  VIADD R14, R18.reuse, 0x1 ;  /* 0x00000001120e7836 */ /* 0x040fe20000000000 */
[----:B------:R-:W-:Y:S01]  /*41c0*/  ISETP.NE.AND P1, PT, R17, RZ, PT ;  /* 0x000000ff1100720c */ /* 0x000fe20003f25270 */
[----:B------:R-:W-:Y:S03]  /*41d0*/  IMAD R7, R18, 0x8, R3 ;  /* 0x0000000812077824 */ /* 0x000fe600078e0203 */
[C---:B------:R-:W-:Y:S04]  /*41e0*/  ISETP.NE.AND P2, PT, R14.reuse, 0x7, PT ;  /* 0x000000070e00780c */ /* 0x040fe80003f45270 */
[----:B------:R-:W-:Y:S02]  /*41f0*/  SEL R14, R14, RZ, P2 ;  /* 0x000000ff0e0e7207 */ /* 0x000fe40001000000 */
[----:B------:R-:W-:Y:S01]  /*4200*/  SEL R5, RZ, 0x1, P2 ;  /* 0x00000001ff057807 */ /* 0x000fe20001000000 */
[----:B---3--:R-:W-:Y:S06]  /*4210*/  @P3 BRA `(.L_x_73) ;  /* 0x00000000000c3947 */ /* 0x008fec0003800000 */
[----:B------:R-:W-:Y:S04]  /*4220*/  SHF.L.U32 R4, R12, 0x1f, RZ ;  /* 0x0000001f0c047819 */ /* 0x000fe800000006ff */
[----:B------:R-:W3:Y:S02]  /*4230*/  SYNCS.PHASECHK.TRANS64.TRYWAIT P2, [R7+URZ], R4 ;  /* 0x00000004070075a7 */ /* 0x000ee400080411ff */
[----:B---3--:R-:W-:Y:S05]  /*4240*/  @!P2 BRA `(.L_x_74) ;  /* 0x000000f000a4a947 */ /* 0x008fea0003800000 */
.L_x_73:
[----:B------:R-:W-:Y:S01]  /*4250*/  LOP3.LUT R12, R12, R5, RZ, 0x3c, !PT ;  /* 0x000000050c0c7212 */ /* 0x000fe200078e3cff */
[----:B------:R-:W-:Y:S01]  /*4260*/  @P1 IMAD R20, R14, 0x8, R3 ;  /* 0x000000080e141824 */ /* 0x000fe200078e0203 */
[----:B------:R-:W-:Y:S01]  /*4270*/  UISETP.NE.U32.AND UP0, UPT, UR21, URZ, UPT ;  /* 0x000000ff1500728c */ /* 0x000fe2000bf05070 */
[----:B------:R-:W-:Y:S01]  /*4280*/  IMAD R5, R18, 0x400, R9 ;  /* 0x0000040012057824 */ /* 0x000fe200078e0209 */
[----:B------:R-:W-:Y:S02]  /*4290*/  @P1 SHF.L.U32 R19, R12, 0x1f, RZ ;  /* 0x0000001f0c131819 */ /* 0x000fe400000006ff */
[----:B------:R-:W-:Y:S01]  /*42a0*/  ELECT P5, URZ, PT ;  /* 0x0000000000ff782f */ /* 0x000fe200038a0000 */
[----:B------:R-:W-:Y:S01]  /*42b0*/  IMAD R6, R18, 0x200, R8 ;  /* 0x0000020012067824 */ /* 0x000fe200078e0208 */
[----:B------:R-:W-:Y:S02]  /*42c0*/  ELECT P2, URZ, PT ;  /* 0x0000000000ff782f */ /* 0x000fe40003840000 */
[C---:B--2---:R-:W-:Y:S01]  /*42d0*/  R2UR UR6, R5.reuse ;  /* 0x00000000050672ca */ /* 0x044fe200000e0000 */
[----:B------:R-:W2:Y:S01]  /*42e0*/  @P1 SYNCS.PHASECHK.TRANS64.TRYWAIT P6, [R20+URZ], R19 ;  /* 0x00000013140015a7 */ /* 0x000ea200080c11ff */
[----:B---3--:R-:W-:Y:S01]  /*42f0*/  VIADD R4, R5, 0x2 ;  /* 0x0000000205047836 */ /* 0x008fe20000000000 */
[C---:B------:R-:W-:Y:S01]  /*4300*/  R2UR UR5, R6.reuse ;  /* 0x00000000060572ca */ /* 0x040fe200000e0000 */
[----:B------:R-:W-:Y:S01]  /*4310*/  VIADD R5, R6, 0x2 ;  /* 0x0000000206057836 */ /* 0x000fe20000000000 */
[----:B------:R-:W-:Y:S02]  /*4320*/  ELECT P4, URZ, PT ;  /* 0x0000000000ff782f */ /* 0x000fe40003880000 */
[----:B------:R-:W-:Y:S02]  /*4330*/  R2UR UR4, R4 ;  /* 0x00000000040472ca */ /* 0x000fe400000e0000 */
[----:B------:R-:W-:Y:S02]  /*4340*/  ELECT P3, URZ, PT ;  /* 0x0000000000ff782f */ /* 0x000fe40003860000 */
[----:B------:R-:W-:Y:S01]  /*4350*/  R2UR UR12, R5 ;  /* 0x00000000050c72ca */ /* 0x000fe200000e0000 */
[C---:B------:R-:W-:Y:S01]  /*4360*/  @P5 IMAD R5, R18.reuse, 0x40, R11 ;  /* 0x0000004012055824 */ /* 0x040fe200078e020b */
[----:B------:R-:W-:Y:S01]  /*4370*/  UMOV UR21, 0x1 ;  /* 0x0000000100157882 */ /* 0x000fe20000000000 */
[----:B------:R-:W-:Y:S02]  /*4380*/  @P5 IMAD R4, R18, 0x20, R10 ;  /* 0x0000002012045824 */ /* 0x000fe400078e020a */
[----:B------:R-:W-:Y:S01]  /*4390*/  @P2 VIADD R7, R7, 0x38 ;  /* 0x0000003807072836 */ /* 0x000fe20000000000 */
[C---:B------:R-:W-:Y:S01]  /*43a0*/  @P5 R2UR UR11, R5.reuse ;  /* 0x00000000050b52ca */ /* 0x040fe200000e0000 */
[----:B------:R-:W-:Y:S01]  /*43b0*/  @P5 VIADD R5, R5, 0x20 ;  /* 0x0000002005055836 */ /* 0x000fe20000000000 */
[----:B------:R-:W-:Y:S01]  /*43c0*/  @P5 R2UR UR7, R4 ;  /* 0x00000000040752ca */ /* 0x000fe200000e0000 */
[----:B------:R-:W-:Y:S01]  /*43d0*/  IMAD.U32 R6, RZ, RZ, UR6 ;  /* 0x00000006ff067e24 */ /* 0x000fe2000f8e00ff */
[----:B------:R-:W-:Y:S01]  /*43e0*/  @P2 LOP3.LUT R4, R0, 0xffff, RZ, 0xc0, !PT ;  /* 0x0000ffff00042812 */ /* 0x000fe200078ec0ff */
[----:B------:R-:W-:Y:S01]  /*43f0*/  IMAD.U32 R22, RZ, RZ, UR5 ;  /* 0x00000005ff167e24 */ /* 0x000fe2000f8e00ff */
[----:B------:R-:W-:Y:S01]  /*4400*/  @P5 R2UR UR10, R5 ;  /* 0x00000000050a52ca */ /* 0x000fe200000e0000 */
[----:B------:R-:W-:Y:S01]  /*4410*/  @P3 IMAD.MOV.U32 R5, RZ, RZ, -0x7fffbfe0 ;  /* 0x80004020ff053424 */ /* 0x000fe200078e00ff */
[----:B------:R-:W-:Y:S01]  /*4420*/  @P2 R2UR UR22, R7 ;  /* 0x00000000071622ca */ /* 0x000fe200000e0000 */
[----:B------:R-:W-:Y:S01]  /*4430*/  @P4 IMAD.MOV.U32 R7, RZ, RZ, -0x7fffbfe0 ;  /* 0x80004020ff074424 */ /* 0x000fe200078e00ff */
[----:B------:R-:W-:Y:S01]  /*4440*/  @P2 R2UR UR19, R4 ;  /* 0x00000000041322ca */ /* 0x000fe200000e0000 */
[----:B------:R-:W-:Y:S01]  /*4450*/  IMAD.U32 R4, RZ, RZ, UR4 ;  /* 0x00000004ff047e24 */ /* 0x000fe2000f8e00ff */
[----:B------:R-:W-:Y:S01]  /*4460*/  @P4 R2UR UR16, R6 ;  /* 0x00000000061042ca */ /* 0x000fe200000e0000 */
[----:B------:R-:W-:Y:S01]  /*4470*/  @P4 IMAD.MOV.U32 R23, RZ, RZ, -0x7fffbfe0 ;  /* 0x80004020ff174424 */ /* 0x000fe200078e00ff */
[----:B------:R-:W-:Y:S01]  /*4480*/  @P4 R2UR UR17, R7 ;  /* 0x00000000071142ca */ /* 0x000fe200000e0000 */
[----:B------:R-:W-:Y:S01]  /*4490*/  IMAD.U32 R6, RZ, RZ, UR7 ;  /* 0x00000007ff067e24 */ /* 0x000fe2000f8e00ff */
[----:B------:R-:W-:Y:S01]  /*44a0*/  @P3 R2UR UR6, R4 ;  /* 0x00000000040632ca */ /* 0x000fe200000e0000 */
[----:B------:R-:W-:Y:S01]  /*44b0*/  @P5 IMAD.MOV.U32 R7, RZ, RZ, 0x4008 ;  /* 0x00004008ff075424 */ /* 0x000fe200078e00ff */
        /* <DEDUP_REMOVED lines=11> */
[----:B------:R-:W-:Y:S01]  /*4570*/  @P3 IMAD.MOV.U32 R7, RZ, RZ, -0x7fffbfe0 ;  /* 0x80004020ff073424 */ /* 0x000fe200078e00ff */
[----:B------:R-:W-:Y:S01]  /*4580*/  @P5 R2UR UR11, R5 ;  /* 0x00000000050b52ca */ /* 0x000fe200000e0000 */
[C---:B------:R-:W-:Y:S01]  /*4590*/  VIADD R4, R17.reuse, 0x1 ;  /* 0x0000000111047836 */ /* 0x040fe20000000000 */
[----:B------:R-:W-:Y:S01]  /*45a0*/  @P5 R2UR UR12, R22 ;  /* 0x00000000160c52ca */ /* 0x000fe200000e0000 */
[----:B------:R-:W-:Y:S01]  /*45b0*/  VIADD R17, R17, 0xffffffff ;  /* 0xffffffff11117836 */ /* 0x000fe20000000000 */
[----:B------:R-:W-:Y:S01]  /*45c0*/  @P5 R2UR UR13, R23 ;  /* 0x00000000170d52ca */ /* 0x000fe200000e0000 */
[----:B------:R-:W-:Y:S01]  /*45d0*/  IMAD.MOV.U32 R18, RZ, RZ, R14 ;  /* 0x000000ffff127224 */ /* 0x000fe200078e000e */
[----:B------:R-:W-:Y:S02]  /*45e0*/  @P3 R2UR UR4, R6 ;  /* 0x00000000060432ca */ /* 0x000fe400000e0000 */
[----:B------:R-:W-:Y:S01]  /*45f0*/  @P3 R2UR UR5, R7 ;  /* 0x00000000070532ca */ /* 0x000fe200000e0000 */
[----:B------:R3:W-:Y:S01]  /*4600*/  UTCCP.T.S.4x32dp128bit tmem[UR18+0x1c0], gdesc[UR14] ;  /* 0x0001c00e120079e7 */ /* 0x0007e20009100000 */
[----:B------:R-:W-:Y:S01]  /*4610*/  ISETP.GT.U32.AND P2, PT, R4, 0x1, PT ;  /* 0x000000010400780c */ /* 0x000fe20003f44070 */
[----:B------:R-:W-:Y:S02]  /*4620*/  IMAD.MOV.U32 R4, RZ, RZ, 0x1 ;  /* 0x00000001ff047424 */ /* 0x000fe400078e00ff */
[----:B------:R3:W-:Y:S04]  /*4630*/  UTCCP.T.S.4x32dp128bit tmem[UR18+0x1c4], gdesc[UR10] ;  /* 0x0001c40a120079e7 */ /* 0x0007e80009100000 */
[----:B------:R3:W-:Y:S01]  /*4640*/  UTCCP.T.S.4x32dp128bit tmem[UR18+0x1c8], gdesc[UR12] ;  /* 0x0001c80c120079e7 */ /* 0x0007e20009100000 */
[----:B------:R3:W-:Y:S03]  /*4650*/  UTCOMMA gdesc[UR8], gdesc[UR16], tmem[UR20], tmem[UR26], idesc[UR27], tmem[UR30], UP0 ;  /* 0xc01e1a10080075ea */ /* 0x0007e60008000014 */
[----:B------:R3:W-:Y:S01]  /*4660*/  UTCOMMA gdesc[UR4], gdesc[UR6], tmem[UR20], tmem[UR24], idesc[UR25], tmem[UR28], UPT ;  /* 0xc01c1806040075ea */ /* 0x0007e2000b800014 */
[----:B------:R3:W-:Y:S01]  /*4670*/  UTCBAR.MULTICAST [UR22], URZ, UR19 ;  /* 0x000000ff160073e9 */ /* 0x0007e20008000813 */
[----:B--2---:R-:W-:Y:S01]  /*4680*/  @P1 SEL R4, RZ, 0x1, !P6 ;  /* 0x00000001ff041807 */ /* 0x004fe20007000000 */
[----:B------:R-:W-:Y:S06]  /*4690*/  @P2 BRA `(.L_x_75) ;  /* 0xfffffff800c02947 */ /* 0x000fec000383ffff */
.L_x_72:
[----:B------:R-:W-:Y:S01]  /*46a0*/  ELECT P1, URZ, PT ;  /* 0x0000000000ff782f */ /* 0x000fe20003820000 */
[----:B--23--:R-:W-:-:S12]  /*46b0*/  UMOV UR10, UR23 ;  /* 0x00000017000a7c82 */ /* 0x00cfd80008000000 */
[----:B------:R-:W-:-:S05]  /*46c0*/  @P1 VIADD R4, R3, 0xe0 ;  /* 0x000000e003041836 */ /* 0x000fca0000000000 */
[----:B------:R-:W-:Y:S02]  /*46d0*/  @P1 R2UR UR4, R4 ;  /* 0x00000000040412ca */ /* 0x000fe400000e0000 */
[----:B------:R-:W-:-:S04]  /*46e0*/  ISETP.NE.AND P1, PT, R16, 0x2, PT ;  /* 0x000000021000780c */ /* 0x000fc80003f25270 */
[----:B------:R-:W-:Y:S02]  /*46f0*/  SEL R4, RZ, 0x1, P1 ;  /* 0x00000001ff047807 */ /* 0x000fe40000800000 */
[----:B------:R-:W-:Y:S02]  /*4700*/  SEL R18, R16, RZ, P1 ;  /* 0x000000ff10127207 */ /* 0x000fe40000800000 */
[----:B------:R-:W-:-:S03]  /*4710*/  LOP3.LUT R13, R13, R4, RZ, 0x3c, !PT ;  /* 0x000000040d0d7212 */ /* 0x000fc600078e3cff */
[----:B------:R2:W-:Y:S01]  /*4720*/  UTCBAR [UR4], URZ ;  /* 0x000000ff040073e9 */ /* 0x0005e200080000ff */
[----:B------:R-:W-:Y:S05]  /*4730*/  @P0 BRA `(.L_x_76) ;  /* 0xfffffff000e00947 */ /* 0x000fea000383ffff */
[----:B------:R-:W3:Y:S01]  /*4740*/  S2UR UR6, SR_CgaCtaId ;  /* 0x00000000000679c3 */ /* 0x000ee20000008800 */
[----:B------:R-:W-:Y:S01]  /*4750*/  ELECT P0, URZ, PT ;  /* 0x0000000000ff782f */ /* 0x000fe20003800000 */
[----:B------:R-:W-:Y:S01]  /*4760*/  IMAD.MOV.U32 R0, RZ, RZ, 0x1 ;  /* 0x00000001ff007424 */ /* 0x000fe200078e00ff */
[----:B--2---:R-:W-:Y:S01]  /*4770*/  UMOV UR4, 0x40 ;  /* 0x0000004000047882 */ /* 0x004fe20000000000 */
[----:B------:R-:W-:-:S04]  /*4780*/  SHF.L.U32 R2, RZ, 0x1f, RZ ;  /* 0x0000001fff027819 */ /* 0x000fc800000006ff */
[----:B------:R-:W-:Y:S01]  /*4790*/  UVIRTCOUNT.DEALLOC.SMPOOL 0x80 ;  /* 0x000000800000784c */ /* 0x000fe20000000000 */
[----:B---3--:R-:W-:-:S09]  /*47a0*/  ULEA UR6, UR6, UR4, 0x18 ;  /* 0x0000000406067291 */ /* 0x008fd2000f8ec0ff */
[----:B------:R2:W-:Y:S01]  /*47b0*/  @P0 STS.U8 [UR6+0x1c], R0 ;  /* 0x00001c00ff000988 */ /* 0x0005e20008000006 */
[----:B------:R-:W3:Y:S02]  /*47c0*/  SYNCS.PHASECHK.TRANS64.TRYWAIT P0, [R3+URZ+0x110], R2 ;  /* 0x00011002030075a7 */ /* 0x000ee400080011ff */
[----:B--23--:R-:W-:Y:S05]  /*47d0*/  @!P0 BRA `(.L_x_77) ;  /* 0x000000ec00548947 */ /* 0x00cfea0003800000 */
.L_x_220:
[----:B------:R-:W-:Y:S01]  /*47e0*/  NOP ;  /* 0x0000000000007918 */ /* 0x000fe20000000000 */
[----:B------:R-:W3:Y:S01]  /*47f0*/  LDS R0, [UR6+0x14] ;  /* 0x00001406ff007984 */ /* 0x000ee20008000800 */
[----:B------:R-:W-:Y:S01]  /*4800*/  ULOP3.LUT UR4, UR18, 0xffff, URZ, 0xc0, !UPT ;  /* 0x0000ffff12047892 */ /* 0x000fe2000f8ec0ff */
[----:B------:R-:W-:Y:S01]  /*4810*/  UMOV UR5, 0xffff ;  /* 0x0000ffff00057882 */ /* 0x000fe20000000000 */
[----:B------:R-:W-:Y:S02]  /*4820*/  UMOV UR7, 0x1 ;  /* 0x0000000100077882 */ /* 0x000fe40000000000 */
[----:B------:R-:W-:-:S04]  /*4830*/  USHF.R.U32.HI UR4, URZ, 0x5, UR4 ;  /* 0x00000005ff047899 */ /* 0x000fc80008011604 */
[----:B------:R-:W-:Y:S02]  /*4840*/  USHF.L.U32 UR5, UR5, UR4, URZ ;  /* 0x0000000405057299 */ /* 0x000fe400080006ff */
[----:B------:R-:W-:-:S04]  /*4850*/  USHF.L.U32 UR4, UR7, UR4, URZ ;  /* 0x0000000407047299 */ /* 0x000fc800080006ff */
[----:B---3--:R-:W-:-:S04]  /*4860*/  LOP3.LUT R0, R0, UR5, RZ, 0xc0, !PT ;  /* 0x0000000500007c12 */ /* 0x008fc8000f8ec0ff */
[----:B------:R-:W-:-:S13]  /*4870*/  ISETP.NE.AND P0, PT, R0, UR5, PT ;  /* 0x0000000500007c0c */ /* 0x000fda000bf05270 */
[----:B------:R-:W-:Y:S05]  /*4880*/  @P0 BRA `(.L_x_78) ;  /* 0x0000000000580947 */ /* 0x000fea0003800000 */
[----:B------:R-:W3:Y:S02]  /*4890*/  LDS R0, [UR6+0x18] ;  /* 0x00001806ff007984 */ /* 0x000ee40008000800 */
[----:B---3--:R-:W-:-:S04]  /*48a0*/  LOP3.LUT R0, R0, UR4, RZ, 0xc0, !PT ;  /* 0x0000000400007c12 */ /* 0x008fc8000f8ec0ff */
[----:B------:R-:W-:-:S13]  /*48b0*/  ISETP.NE.AND P0, PT, R0, UR4, PT ;  /* 0x0000000400007c0c */ /* 0x000fda000bf05270 */
[----:B------:R-:W-:Y:S05]  /*48c0*/  @P0 BRA `(.L_x_79) ;  /* 0x00000000003c0947 */ /* 0x000fea0003800000 */
[----:B--2---:R-:W2:Y:S01]  /*48d0*/  S2R R2, SR_LANEID ;  /* 0x0000000000027919 */ /* 0x004ea20000000000 */
[----:B------:R-:W-:Y:S01]  /*48e0*/  ULOP3.LUT UR5, URZ, UR5, URZ, 0x33, !UPT ;  /* 0x00000005ff057292 */ /* 0x000fe2000f8e33ff */
[----:B------:R-:W-:Y:S01]  /*48f0*/  LOP3.LUT R4, RZ, UR4, RZ, 0x33, !PT ;  /* 0x00000004ff047c12 */ /* 0x000fe2000f8e33ff */
[----:B------:R-:W-:Y:S02]  /*4900*/  VOTEU.ANY UR4, UPT, PT ;  /* 0x0000000000047886 */ /* 0x000fe400038e0100 */
[----:B------:R-:W-:Y:S01]  /*4910*/  UFLO.U32 UR4, UR4 ;  /* 0x00000004000472bd */ /* 0x000fe200080e0000 */
[----:B------:R-:W3:Y:S01]  /*4920*/  REDUX UR7, R4 ;  /* 0x00000000040773c4 */ /* 0x000ee20000000000 */
[----:B------:R-:W-:-:S06]  /*4930*/  IMAD.U32 R0, RZ, RZ, UR5 ;  /* 0x00000005ff007e24 */ /* 0x000fcc000f8e00ff */
[----:B------:R4:W-:Y:S01]  /*4940*/  UTCATOMSWS.AND URZ, UR5 ;  /* 0x0000000500ff79e3 */ /* 0x0009e20008000000 */
[----:B------:R-:W1:Y:S01]  /*4950*/  REDUX UR8, R0 ;  /* 0x00000000000873c4 */ /* 0x000e620000000000 */
[----:B--2---:R-:W-:Y:S01]  /*4960*/  ISETP.EQ.U32.AND P0, PT, R2, UR4, PT ;  /* 0x0000000402007c0c */ /* 0x004fe2000bf02070 */
[----:B---3--:R-:W-:Y:S01]  /*4970*/  IMAD.U32 R2, RZ, RZ, UR7 ;  /* 0x00000007ff027e24 */ /* 0x008fe2000f8e00ff */
[----:B-1----:R-:W-:-:S11]  /*4980*/  MOV R3, UR8 ;  /* 0x0000000800037c02 */ /* 0x002fd60008000f00 */
[----:B------:R4:W-:Y:S04]  /*4990*/  @P0 ATOMS.AND RZ, [UR6+0x14], R3 ;  /* 0x00001403ffff098c */ /* 0x0009e8000a800006 */
[----:B------:R4:W-:Y:S01]  /*49a0*/  @P0 ATOMS.AND RZ, [UR6+0x18], R2 ;  /* 0x00001802ffff098c */ /* 0x0009e2000a800006 */
[----:B------:R-:W-:Y:S05]  /*49b0*/  BRA `(.L_x_80) ;  /* 0x0000000000147947 */ /* 0x000fea0003800000 */
.L_x_79:
[----:B--2---:R-:W-:Y:S02]  /*49c0*/  MOV R2, 0x49e0 ;  /* 0x000049e000027802 */ /* 0x004fe40000000f00 */
[----:B-1---5:R-:W-:Y:S05]  /*49d0*/  CALL.REL.NOINC `($__internal_0_$__cuda_sm10x_tcgen05_guardrail_trap_col_being_dealloced_not_returned_by_alloc) ;  /* 0x000000f000ec7944 */ /* 0x022fea0003c00000 */
[----:B------:R-:W-:Y:S05]  /*49e0*/  BRA `(.L_x_80) ;  /* 0x0000000000087947 */ /* 0x000fea0003800000 */
.L_x_78:
[----:B--2---:R-:W-:Y:S02]  /*49f0*/  MOV R2, 0x4a10 ;  /* 0x00004a1000027802 */ /* 0x004fe40000000f00 */
[----:B-1---5:R-:W-:Y:S05]  /*4a00*/  CALL.REL.NOINC `($__internal_2_$__cuda_sm10x_tcgen05_guardrail_trap_unallocated_columns_being_dealloced) ;  /* 0x000000f000f87944 */ /* 0x022fea0003c00000 */
.L_x_80:
[----:B------:R-:W-:Y:S01]  /*4a10*/  NOP ;  /* 0x0000000000007918 */ /* 0x000fe20000000000 */
[----:B----4-:R-:W-:Y:S05]  /*4a20*/  EXIT ;  /* 0x000000000000794d */ /* 0x010fea0003800000 */
.L_x_62:
[----:B------:R-:W-:-:S09]  /*4a30*/  UISETP.NE.OR UP0, UPT, UR19, 0x3, !UP3 ;  /* 0x000000031300788c */ /* 0x000fd2000df05670 */
[----:B------:R-:W-:Y:S05]  /*4a40*/  BRA.U UP0, `(.L_x_81) ;  /* 0x0000001900f87547 */ /* 0x000fea000b800000 */
[----:B------:R-:W2:Y:S01]  /*4a50*/  LDCU.64 UR4, c[0x0][0xc88] ;  /* 0x00019100ff0477ac */ /* 0x000ea20008000a00 */
[----:B------:R-:W3:Y:S01]  /*4a60*/  S2UR UR10, SR_CgaCtaId ;  /* 0x00000000000a79c3 */ /* 0x000ee20000008800 */
[----:B------:R-:W-:Y:S01]  /*4a70*/  HFMA2 R10, -RZ, RZ, 0, 0 ;  /* 0x00000000ff0a7431 */ /* 0x000fe200000001ff */
[----:B------:R-:W-:Y:S01]  /*4a80*/  MOV R9, RZ ;  /* 0x000000ff00097202 */ /* 0x000fe20000000f00 */
[----:B------:R-:W4:Y:S01]  /*4a90*/  LDCU UR61, c[0x0][0x370] ;  /* 0x00006e00ff3d77ac */ /* 0x000f220008000800 */
[----:B------:R-:W-:Y:S01]  /*4aa0*/  HFMA2 R3, -RZ, RZ, 0, 0.0078125 ;  /* 0x00002000ff037431 */ /* 0x000fe200000001ff */
[----:B------:R-:W4:Y:S03]  /*4ab0*/  LDCU.128 UR64, c[0x0][0xf10] ;  /* 0x0001e200ff4077ac */ /* 0x000f260008000c00 */
[----:B------:R-:W1:Y:S01]  /*4ac0*/  LDC.64 R12, c[0x0][0x348] ;  /* 0x0000d200ff0c7b82 */ /* 0x000e620000000a00 */
[----:B------:R-:W3:Y:S01]  /*4ad0*/  LDCU UR53, c[0x0][0x374] ;  /* 0x00006e80ff3577ac */ /* 0x000ee20008000800 */
[----:B------:R-:W3:Y:S01]  /*4ae0*/  LDCU.64 UR54, c[0x0][0xc90] ;  /* 0x00019200ff3677ac */ /* 0x000ee20008000a00 */
[----:B--2---:R-:W-:Y:S01]  /*4af0*/  UISETP.NE.U32.AND UP0, UPT, UR4, URZ, UPT ;  /* 0x000000ff0400728c */ /* 0x004fe2000bf05070 */
[----:B------:R-:W2:Y:S01]  /*4b00*/  LDCU UR15, c[0x0][0xf0c] ;  /* 0x0001e180ff0f77ac */ /* 0x000ea20008000800 */
[----:B------:R-:W2:Y:S01]  /*4b10*/  LDCU UR69, c[0x0][0xf20] ;  /* 0x0001e400ff4577ac */ /* 0x000ea20008000800 */
[----:B------:R-:W2:Y:S01]  /*4b20*/  LDCU UR4, c[0x0][0xf30] ;  /* 0x0001e600ff0477ac */ /* 0x000ea20008000800 */
[----:B------:R-:W-:Y:S01]  /*4b30*/  UMOV UR21, 0x400 ;  /* 0x0000040000157882 */ /* 0x000fe20000000000 */
[----:B----4-:R-:W-:-:S02]  /*4b40*/  UIMAD.WIDE.U32 UR6, UR61, UR64, URZ ;  /* 0x000000403d0672a5 */ /* 0x010fc4000f8e00ff */
[----:B---3--:R-:W-:Y:S02]  /*4b50*/  UIMAD.WIDE.U32 UR8, UR53, UR67, URZ ;  /* 0x00000043350872a5 */ /* 0x008fe4000f8e00ff */
[----:B------:R-:W-:Y:S02]  /*4b60*/  ULEA UR21, UR10, UR21, 0x18 ;  /* 0x000000150a157291 */ /* 0x000fe4000f8ec0ff */
[----:B------:R-:W-:Y:S02]  /*4b70*/  UISETP.NE.AND.EX UP6, UPT, UR5, URZ, UPT, UP0 ;  /* 0x000000ff0500728c */ /* 0x000fe4000bfc5300 */
[----:B------:R-:W-:Y:S02]  /*4b80*/  UISETP.NE.AND UP0, UPT, UR39, 0x1, UPT ;  /* 0x000000012700788c */ /* 0x000fe4000bf05270 */
[----:B------:R-:W-:Y:S02]  /*4b90*/  UISETP.NE.U32.AND UP0, UPT, UR54, URZ, UPT ;  /* 0x000000ff3600728c */ /* 0x000fe4000bf05070 */
[----:B------:R-:W-:-:S02]  /*4ba0*/  UIADD3 UR57, UPT, UPT, UR21, 0x70, URZ ;  /* 0x0000007015397890 */ /* 0x000fc4000fffe0ff */
[----:B------:R-:W-:Y:S02]  /*4bb0*/  UIADD3 UR49, UPT, UPT, UR21, 0x78, URZ ;  /* 0x0000007815317890 */ /* 0x000fe4000fffe0ff */
[----:B------:R-:W-:Y:S02]  /*4bc0*/  UIADD3 UR41, UPT, UPT, UR21, 0x80, URZ ;  /* 0x0000008015297890 */ /* 0x000fe4000fffe0ff */
[----:B------:R-:W-:Y:S02]  /*4bd0*/  UIADD3 UR33, UPT, UPT, UR21, 0x88, URZ ;  /* 0x0000008815217890 */ /* 0x000fe4000fffe0ff */
[----:B------:R-:W-:Y:S01]  /*4be0*/  USEL UR68, URZ, 0x1, UP5 ;  /* 0x00000001ff447887 */ /* 0x000fe2000a800000 */
[----:B------:R-:W-:Y:S01]  /*4bf0*/  UMOV UR6, UR7 ;  /* 0x0000000700067c82 */ /* 0x000fe20008000000 */
[----:B------:R-:W-:Y:S01]  /*4c00*/  UMOV UR62, UR9 ;  /* 0x00000009003e7c82 */ /* 0x000fe20008000000 */
[----:B------:R-:W-:Y:S02]  /*4c10*/  UISETP.GE.AND UP3, UPT, UR39, 0x1, UPT ;  /* 0x000000012700788c */ /* 0x000fe4000bf66270 */
[----:B------:R-:W-:Y:S01]  /*4c20*/  UISETP.NE.AND.EX UP5, UPT, UR55, URZ, UPT, UP0 ;  /* 0x000000ff3700728c */ /* 0x000fe2000bfa5300 */
[----:B------:R-:W-:Y:S01]  /*4c30*/  UMOV UR29, URZ ;  /* 0x000000ff001d7c82 */ /* 0x000fe20008000000 */
[----:B------:R-:W-:Y:S01]  /*4c40*/  UPLOP3.LUT UP1, UPT, UPT, UPT, UPT, 0x40, 0x4 ;  /* 0x000000000004789c */ /* 0x000fe20003f2e870 */
[----:B------:R-:W3:Y:S01]  /*4c50*/  LDCU.64 UR22, c[0x0][0xf28] ;  /* 0x0001e500ff1677ac */ /* 0x000ee20008000a00 */
[----:B--2---:R-:W-:-:S02]  /*4c60*/  UISETP.NE.AND UP3, UPT, UR15, 0x1, UPT ;  /* 0x000000010f00788c */ /* 0x004fc4000bf65270 */
[----:B------:R-:W-:Y:S02]  /*4c70*/  UPRMT UR46, UR10, 0x654, UR57 ;  /* 0x000006540a2e7896 */ /* 0x000fe40008000039 */
[----:B------:R-:W-:Y:S02]  /*4c80*/  UPRMT UR45, UR10, 0x654, UR49 ;  /* 0x000006540a2d7896 */ /* 0x000fe40008000031 */
[----:B------:R-:W-:Y:S02]  /*4c90*/  UPRMT UR38, UR10, 0x654, UR41 ;  /* 0x000006540a267896 */ /* 0x000fe40008000029 */
[----:B------:R-:W-:Y:S02]  /*4ca0*/  UPRMT UR37, UR10, 0x654, UR33 ;  /* 0x000006540a257896 */ /* 0x000fe40008000021 */
[----:B------:R-:W-:Y:S02]  /*4cb0*/  USHF.R.U32.HI UR63, URZ, UR65, UR6 ;  /* 0x00000041ff3f7299 */ /* 0x000fe40008011606 */
[----:B------:R-:W-:-:S02]  /*4cc0*/  USHF.R.U32.HI UR62, URZ, UR69, UR62 ;  /* 0x00000045ff3e7299 */ /* 0x000fc4000801163e */
[----:B------:R-:W-:Y:S02]  /*4cd0*/  UISETP.NE.AND UP0, UPT, UR66, 0x1, UPT ;  /* 0x000000014200788c */ /* 0x000fe4000bf05270 */
[----:B-1----:R-:W-:-:S11]  /*4ce0*/  UISETP.NE.AND UP4, UPT, UR4, 0x1, UPT ;  /* 0x000000010400788c */ /* 0x002fd6000bf85270 */
.L_x_96:
[C---:B------:R-:W-:Y:S02]  /*4cf0*/  LEA R8, R10.reuse, UR21, 0x3 ;  /* 0x000000150a087c11 */ /* 0x040fe4000f8e18ff */
[----:B------:R-:W-:Y:S02]  /*4d00*/  SHF.L.U32 R5, R9, 0x1f, RZ ;  /* 0x0000001f09057819 */ /* 0x000fe400000006ff */
[----:B------:R-:W-:Y:S02]  /*4d10*/  LEA R6, R10, UR21, 0x4 ;  /* 0x000000150a067c11 */ /* 0x000fe4000f8e20ff */
[----:B-1----:R-:W1:Y:S02]  /*4d20*/  SYNCS.PHASECHK.TRANS64.TRYWAIT P0, [R8+URZ+0xc0], R5 ;  /* 0x0000c005080075a7 */ /* 0x002e6400080011ff */
[----:B-1----:R-:W-:Y:S05]  /*4d30*/  @!P0 BRA `(.L_x_82) ;  /* 0x000000e800108947 */ /* 0x002fea0003800000 */
.L_x_221:
[----:B-1----:R-:W1:Y:S01]  /*4d40*/  LDS.128 R4, [R6+0x120] ;  /* 0x0001200006047984 */ /* 0x002e620000000c00 */
[----:B------:R-:W-:Y:S01]  /*4d50*/  UISETP.GE.AND UP0, UPT, UR39, 0x1, UPT ;  /* 0x000000012700788c */ /* 0x000fe2000bf06270 */
[----:B------:R-:W-:Y:S01]  /*4d60*/  @!PT LDS RZ, [RZ] ;  /* 0x00000000fffff984 */ /* 0x000fe20000000800 */
[----:B------:R-:W-:Y:S01]  /*4d70*/  @!PT LDS RZ, [RZ] ;  /* 0x00000000fffff984 */ /* 0x000fe20000000800 */
[----:B------:R-:W-:Y:S01]  /*4d80*/  @!PT LDS RZ, [RZ] ;  /* 0x00000000fffff984 */ /* 0x000fe20000000800 */
[----:B------:R-:W-:Y:S01]  /*4d90*/  @!PT LDS RZ, [RZ] ;  /* 0x00000000fffff984 */ /* 0x000fe20000000800 */
[----:B------:R2:W-:Y:S06]  /*4da0*/  MEMBAR.ALL.CTA ;  /* 0x0000000000007992 */ /* 0x0005ec0000008000 */
[----:B--2---:R-:W2:Y:S01]  /*4db0*/  FENCE.VIEW.ASYNC.S ;  /* 0x00000000000073c6 */ /* 0x004ea20000000000 */
[----:B-1----:R-:W-:Y:S11]  /*4dc0*/  LOP3.LUT P0, RZ, R6, 0x1, RZ, 0xc0, !PT ;  /* 0x0000000106ff7812 */ /* 0x002ff6000780c0ff */
[----:B------:R-:W-:Y:S02]  /*4dd0*/  @!UPT UIADD3 URZ, UPT, UPT, URZ, URZ, URZ ;  /* 0x000000fffffff290 */ /* 0x000fe4000fffe0ff */
[----:B--2---:R-:W-:Y:S01]  /*4de0*/  VOTEU.ANY UP3, P0 ;  /* 0x0000000000ff7886 */ /* 0x004fe20000060100 */
[----:B------:R-:W-:Y:S11]  /*4df0*/  PLOP3.LUT P0, PT, PT, PT, UP3, 0x80, 0x8 ;  /* 0x000000000008781c */ /* 0x000ff60003f0f038 */
[----:B------:R-:W-:Y:S02]  /*4e00*/  @!UPT UIADD3 URZ, UPT, UPT, URZ, URZ, URZ ;  /* 0x000000fffffff290 */ /* 0x000fe4000fffe0ff */
[----:B------:R-:W-:Y:S02]  /*4e10*/  @P0 SHF.R.U32.HI R0, RZ, 0x10, R5 ;  /* 0x00000010ff000819 */ /* 0x000fe40000011605 */
[----:B------:R-:W-:Y:S02]  /*4e20*/  @P0 MOV R2, R4 ;  /* 0x0000000400020202 */ /* 0x000fe40000000f00 */
[----:B------:R-:W-:Y:S01]  /*4e30*/  @P0 R2UR UR4, R0 ;  /* 0x00000000000402ca */ /* 0x000fe200000e0000 */
[----:B------:R-:W-:Y:S01]  /*4e40*/  VIADD R0, R8, 0xd0 ;  /* 0x000000d008007836 */ /* 0x000fe20000000000 */
[----:B------:R-:W-:Y:S02]  /*4e50*/  @P0 LOP3.LUT R4, R5, 0xffff, RZ, 0xc0, !PT ;  /* 0x0000ffff05040812 */ /* 0x000fe400078ec0ff */
[----:B------:R-:W-:Y:S02]  /*4e60*/  @P0 R2UR UR6, R2 ;  /* 0x00000000020602ca */ /* 0x000fe400000e0000 */
[----:B------:R-:W-:Y:S02]  /*4e70*/  PRMT R0, RZ, 0x654, R0 ;  /* 0x00000654ff007816 */ /* 0x000fe40000000000 */
[----:B------:R-:W-:Y:S02]  /*4e80*/  @P0 R2UR UR5, R4 ;  /* 0x00000000040502ca */ /* 0x000fe400000e0000 */
[----:B------:R1:W-:Y:S03]  /*4e90*/  SYNCS.ARRIVE.TRANS64.RED.A1T0 RZ, [R0+URZ], RZ ;  /* 0x000000ff00ff79a7 */ /* 0x0003e600081004ff */
[----:B------:R-:W-:Y:S04]  /*4ea0*/  @UP3 UMOV UR47, UR4 ;  /* 0x00000004002f3c82 */ /* 0x000fe80008000000 */
[----:B------:R-:W-:Y:S04]  /*4eb0*/  @UP3 UMOV UR14, UR6 ;  /* 0x00000006000e3c82 */ /* 0x000fe80008000000 */
[----:B------:R-:W-:Y:S01]  /*4ec0*/  @UP3 UMOV UR13, UR5 ;  /* 0x00000005000d3c82 */ /* 0x000fe20008000000 */
[----:B------:R-:W-:Y:S05]  /*4ed0*/  BRA.U !UP0, `(.L_x_83) ;  /* 0x0000000108c07547 */ /* 0x000fea000b800000 */
[----:B------:R-:W-:Y:S02]  /*4ee0*/  UIMAD.WIDE.U32 UR16, UR13, UR67, URZ ;  /* 0x000000430d1072a5 */ /* 0x000fe4000f8e00ff */
[----:B------:R-:W-:Y:S02]  /*4ef0*/  UP2UR UR20, UPR, URZ, 0x4 ;  /* 0x00000004ff147883 */ /* 0x000fe40008000000 */
[----:B------:R-:W-:Y:S02]  /*4f00*/  UISETP.NE.AND UP2, UPT, UR66, 0x1, UPT ;  /* 0x000000014200788c */ /* 0x000fe4000bf45270 */
[----:B------:R-:W-:Y:S02]  /*4f10*/  UIMAD.WIDE.U32 UR18, UR14, UR64, URZ ;  /* 0x000000400e1272a5 */ /* 0x000fe4000f8e00ff */
[----:B------:R-:W-:Y:S02]  /*4f20*/  USEL UR4, UR53, UR62, !UP2 ;  /* 0x0000003e35047287 */ /* 0x000fe4000d000000 */
[----:B------:R-:W-:Y:S02]  /*4f30*/  UISETP.NE.AND UP0, UPT, UR15, 0x1, UPT ;  /* 0x000000010f00788c */ /* 0x000fe4000bf05270 */
[----:B------:R-:W-:Y:S02]  /*4f40*/  UP2UR UR25, UPR, URZ, 0x2 ;  /* 0x00000002ff197883 */ /* 0x000fe40008000000 */
[----:B------:R-:W-:Y:S02]  /*4f50*/  UISETP.NE.AND UP1, UPT, UR39, 0x1, UPT ;  /* 0x000000012700788c */ /* 0x000fe4000bf25270 */
[----:B---3--:R-:W-:Y:S02]  /*4f60*/  UIMAD.WIDE.U32 UR8, UR4, UR22, URZ ;  /* 0x00000016040872a5 */ /* 0x008fe4000f8e00ff */
[----:B------:R-:W-:Y:S01]  /*4f70*/  USEL UR7, UR61, UR63, !UP0 ;  /* 0x0000003f3d077287 */ /* 0x000fe2000c000000 */
[----:B------:R-:W-:Y:S02]  /*4f80*/  UMOV UR5, UR17 ;  /* 0x0000001100057c82 */ /* 0x000fe40008000000 */
[----:B------:R-:W-:Y:S02]  /*4f90*/  USHF.R.U32.HI UR6, URZ, UR69, UR5 ;  /* 0x00000045ff067299 */ /* 0x000fe40008011605 */
[----:B------:R-:W-:Y:S02]  /*4fa0*/  UIMAD.WIDE.U32 UR10, UR7, UR22, URZ ;  /* 0x00000016070a72a5 */ /* 0x000fe4000f8e00ff */
[----:B------:R-:W-:Y:S02]  /*4fb0*/  USEL UR6, UR13, UR6, !UP2 ;  /* 0x000000060d067287 */ /* 0x000fe4000d000000 */
[----:B------:R-:W-:Y:S01]  /*4fc0*/  UISETP.NE.AND UP2, UPT, UR20, URZ, UPT ;  /* 0x000000ff1400728c */ /* 0x000fe2000bf45270 */
[----:B------:R-:W-:Y:S02]  /*4fd0*/  UMOV UR5, UR19 ;  /* 0x0000001300057c82 */ /* 0x000fe40008000000 */
[----:B------:R-:W-:Y:S03]  /*4fe0*/  USHF.R.U32.HI UR12, URZ, UR65, UR5 ;  /* 0x00000041ff0c7299 */ /* 0x000fe60008011605 */
[----:B------:R-:W-:Y:S02]  /*4ff0*/  UMOV UR5, UR9 ;  /* 0x0000000900057c82 */ /* 0x000fe40008000000 */
[----:B------:R-:W-:Y:S03]  /*5000*/  @UP1 USHF.R.U32.HI UR4, URZ, UR23, UR5 ;  /* 0x00000017ff041299 */ /* 0x000fe60008011605 */
[----:B------:R-:W-:Y:S01]  /*5010*/  UMOV UR5, UR11 ;  /* 0x0000000b00057c82 */ /* 0x000fe20008000000 */
[----:B------:R-:W-:Y:S02]  /*5020*/  UIMAD UR4, UR39, UR4, URZ ;  /* 0x00000004270472a4 */ /* 0x000fe4000f8e02ff */
[----:B------:R-:W-:Y:S02]  /*5030*/  @UP1 USHF.R.U32.HI UR7, URZ, UR23, UR5 ;  /* 0x00000017ff071299 */ /* 0x000fe40008011605 */
[----:B------:R-:W-:Y:S02]  /*5040*/  USEL UR5, UR14, UR12, !UP0 ;  /* 0x0000000c0e057287 */ /* 0x000fe4000c000000 */
[----:B------:R-:W-:Y:S02]  /*5050*/  UIMAD.WIDE.U32 UR10, UR6, UR22, URZ ;  /* 0x00000016060a72a5 */ /* 0x000fe4000f8e00ff */
[----:B------:R-:W-:Y:S02]  /*5060*/  UIMAD UR8, UR39, UR7, URZ ;  /* 0x00000007270872a4 */ /* 0x000fe4000f8e02ff */
[----:B------:R-:W-:Y:S03]  /*5070*/  UISETP.GE.AND UP0, UPT, UR6, UR4, UPT ;  /* 0x000000040600728c */ /* 0x000fe6000bf06270 */
[----:B------:R-:W-:Y:S01]  /*5080*/  UMOV UR4, UR11 ;  /* 0x0000000b00047c82 */ /* 0x000fe20008000000 */
[----:B------:R-:W-:Y:S02]  /*5090*/  UISETP.GE.OR UP0, UPT, UR5, UR8, UP0 ;  /* 0x000000080500728c */ /* 0x000fe40008706670 */
[----:B------:R-:W-:Y:S02]  /*50a0*/  USHF.R.U32.HI UR4, URZ, UR23, UR4 ;  /* 0x00000017ff047299 */ /* 0x000fe40008011604 */
[----:B------:R-:W-:Y:S02]  /*50b0*/  UIMAD.WIDE.U32 UR8, UR5, UR22, URZ ;  /* 0x00000016050872a5 */ /* 0x000fe4000f8e00ff */
[----:B------:R-:W-:Y:S04]  /*50c0*/  USEL UR10, UR6, UR4, !UP1 ;  /* 0x00000004060a7287 */ /* 0x000fe8000c800000 */
[----:B------:R-:W-:Y:S01]  /*50d0*/  UIADD3 UR11, UPT, UPT, -UR10, URZ, URZ ;  /* 0x000000ff0a0b7290 */ /* 0x000fe2000fffe1ff */
[----:B------:R-:W-:Y:S02]  /*50e0*/  @!UP0 UMOV UR4, UR9 ;  /* 0x0000000900048c82 */ /* 0x000fe40008000000 */
[----:B------:R-:W-:Y:S02]  /*50f0*/  @!UP0 USHF.R.U32.HI UR4, URZ, UR23, UR4 ;  /* 0x00000017ff048299 */ /* 0x000fe40008011604 */
[----:B------:R-:W-:Y:S02]  /*5100*/  UIMAD UR8, UR39, UR11, UR6 ;  /* 0x0000000b270872a4 */ /* 0x000fe4000f8e0206 */
[----:B------:R-:W-:Y:S02]  /*5110*/  @!UP0 USEL UR4, UR5, UR4, !UP1 ;  /* 0x0000000405048287 */ /* 0x000fe4000c800000 */
[----:B------:R-:W-:Y:S02]  /*5120*/  UISETP.NE.AND UP1, UPT, UR25, URZ, UPT ;  /* 0x000000ff1900728c */ /* 0x000fe4000bf25270 */
[----:B------:R-:W-:Y:S02]  /*5130*/  @!UP0 UIMAD UR7, UR7, UR8, UR4 ;  /* 0x00000008070782a4 */ /* 0x000fe4000f8e0204 */
[----:B------:R-:W-:Y:S02]  /*5140*/  @!UP0 UIADD3 UR9, UPT, UPT, UR10, -UR4, URZ ;  /* 0x800000040a098290 */ /* 0x000fe4000fffe0ff */
[----:B------:R-:W-:Y:S02]  /*5150*/  UIADD3 UR8, UPT, UPT, -UR6, URZ, URZ ;  /* 0x000000ff06087290 */ /* 0x000fe4000fffe1ff */
[----:B------:R-:W-:Y:S02]  /*5160*/  UIADD3 UR4, UPT, UPT, -UR5, URZ, URZ ;  /* 0x000000ff05047290 */ /* 0x000fe4000fffe1ff */
[----:B------:R-:W-:Y:S03]  /*5170*/  @!UP0 UIMAD UR6, UR9, UR39, UR5 ;  /* 0x00000027090682a4 */ /* 0x000fe6000f8e0205 */
[----:B------:R-:W-:Y:S01]  /*5180*/  @!UP0 UMOV UR5, UR7 ;  /* 0x0000000700058c82 */ /* 0x000fe20008000000 */
[----:B------:R-:W-:Y:S02]  /*5190*/  UIMAD UR7, UR15, UR4, UR14 ;  /* 0x000000040f0772a4 */ /* 0x000fe4000f8e020e */
[----:B------:R-:W-:Y:S02]  /*51a0*/  UIMAD UR4, UR66, UR8, UR13 ;  /* 0x00000008420472a4 */ /* 0x000fe4000f8e020d */
[----:B------:R-:W-:Y:S02]  /*51b0*/  UIMAD UR14, UR5, UR15, UR7 ;  /* 0x0000000f050e72a4 */ /* 0x000fe4000f8e0207 */
[----:B------:R-:W-:Y:S11]  /*51c0*/  UIMAD UR13, UR6, UR66, UR4 ;  /* 0x00000042060d72a4 */ /* 0x000ff6000f8e0204 */
[----:B------:R-:W-:Y:S01]  /*51d0*/  @!UPT UIADD3 URZ, UPT, UPT, URZ, URZ, URZ ;  /* 0x000000fffffff290 */ /* 0x000fe2000fffe0ff */
.L_x_83:
[----:B------:R-:W2:Y:S01]  /*51e0*/  @!UP4 LDCU.128 UR8, c[0x0][0xf10] ;  /* 0x0001e200ff08c7ac */ /* 0x000ea20008000c00 */
[----:B------:R-:W-:Y:S04]  /*51f0*/  ISETP.NE.U32.AND P0, PT, RZ, UR54, PT ;  /* 0x00000036ff007c0c */ /* 0x000fe8000bf05070 */
[----:B------:R-:W-:Y:S01]  /*5200*/  ISETP.NE.AND.EX P0, PT, RZ, UR55, PT, P0 ;  /* 0x00000037ff007c0c */ /* 0x000fe2000bf05300 */
[----:B------:R-:W4:Y:S01]  /*5210*/  @!UP4 LDCU UR5, c[0x0][0xf0c] ;  /* 0x0001e180ff05c7ac */ /* 0x000f220008000800 */
[----:B------:R-:W3:Y:S01]  /*5220*/  @!UP4 LDCU UR4, c[0x0][0xf20] ;  /* 0x0001e400ff04c7ac */ /* 0x000ee20008000800 */
[----:B------:R-:W-:Y:S02]  /*5230*/  USHF.L.U32 UR17, UR24, 0x8, URZ ;  /* 0x0000000818117899 */ /* 0x000fe400080006ff */
[----:B--2---:R-:W-:Y:S02]  /*5240*/  UIMAD.WIDE.U32 UR6, UR14, UR8, URZ ;  /* 0x000000080e0672a5 */ /* 0x004fe4000f8e00ff */
[----:B------:R-:W-:Y:S02]  /*5250*/  UIADD3 UR18, UPT, UPT, UR17, 0x60, URZ ;  /* 0x0000006011127890 */ /* 0x000fe4000fffe0ff */
[----:B------:R-:W-:Y:S02]  /*5260*/  @!UP4 USHF.R.U32.HI UR7, URZ, UR9, UR7 ;  /* 0x00000009ff07c299 */ /* 0x000fe40008011607 */
[----:B------:R-:W-:Y:S02]  /*5270*/  UIMAD.WIDE.U32 UR8, UR13, UR11, URZ ;  /* 0x0000000b0d0872a5 */ /* 0x000fe4000f8e00ff */
[----:B----4-:R-:W-:Y:S02]  /*5280*/  @!UP4 UISETP.NE.AND UP0, UPT, UR5, 0x1, UPT ;  /* 0x000000010500c88c */ /* 0x010fe4000bf05270 */
[----:B------:R-:W-:Y:S02]  /*5290*/  USHF.L.U32 UR59, UR27, 0x7, URZ ;  /* 0x000000071b3b7899 */ /* 0x000fe400080006ff */
[----:B------:R-:W-:Y:S02]  /*52a0*/  @!UP4 USEL UR7, UR14, UR7, !UP0 ;  /* 0x000000070e07c287 */ /* 0x000fe4000c000000 */
[----:B------:R-:W-:Y:S01]  /*52b0*/  @!UP4 UISETP.NE.AND UP0, UPT, UR10, 0x1, UPT ;  /* 0x000000010a00c88c */ /* 0x000fe2000bf05270 */
[----:B------:R-:W-:Y:S01]  /*52c0*/  @!UP4 UMOV UR6, UR9 ;  /* 0x000000090006cc82 */ /* 0x000fe20008000000 */
[----:B------:R-:W-:Y:S01]  /*52d0*/  UMOV UR58, UR18 ;  /* 0x00000012003a7c82 */ /* 0x000fe20008000000 */
[----:B---3--:R-:W-:Y:S04]  /*52e0*/  @!UP4 USHF.R.U32.HI UR6, URZ, UR4, UR6 ;  /* 0x00000004ff06c299 */ /* 0x008fe80008011606 */
[----:B------:R-:W-:Y:S04]  /*52f0*/  @!UP4 USEL UR6, UR13, UR6, !UP0 ;  /* 0x000000060d06c287 */ /* 0x000fe8000c000000 */
[----:B------:R-:W-:Y:S02]  /*5300*/  @!UP4 UIADD3 UR4, UPT, UPT, -UR7, UR6, URZ ;  /* 0x000000060704c290 */ /* 0x000fe4000fffe1ff */
[----:B------:R-:W-:Y:S02]  /*5310*/  @!UP4 UIADD3 UR6, UPT, UPT, UR7, -UR6, URZ ;  /* 0x800000060706c290 */ /* 0x000fe4000fffe0ff */
[----:B------:R-:W-:Y:S02]  /*5320*/  @!UP4 UIMAD UR14, UR4, UR5, UR14 ;  /* 0x00000005040ec2a4 */ /* 0x000fe4000f8e020e */
[----:B------:R-:W-:Y:S01]  /*5330*/  @!UP4 UIMAD UR13, UR6, UR10, UR13 ;  /* 0x0000000a060dc2a4 */ /* 0x000fe2000f8e020d */
[----:B------:R-:W-:Y:S11]  /*5340*/  BRA.U UP1, `(.L_x_84) ;  /* 0x0000000101107547 */ /* 0x000ff6000b800000 */
[----:B-1----:R-:W-:Y:S04]  /*5350*/  MOV R0, UR68 ;  /* 0x0000004400007c02 */ /* 0x002fe80008000f00 */
[----:B------:R-:W-:Y:S04]  /*5360*/  SHF.L.U32 R5, R0, 0x1f, RZ ;  /* 0x0000001f00057819 */ /* 0x000fe800000006ff */
[----:B------:R-:W1:Y:S02]  /*5370*/  SYNCS.PHASECHK.TRANS64.TRYWAIT P1, [UR21+0xb8], R5 ;  /* 0x0000b805ff0075a7 */ /* 0x000e640008021115 */
[----:B-1----:R-:W-:Y:S05]  /*5380*/  @!P1 BRA `(.L_x_85) ;  /* 0x000000e000909947 */ /* 0x002fea0003800000 */
.L_x_84:
[----:B------:R-:W-:Y:S05]  /*5390*/  BRA.U !UP5, `(.L_x_86) ;  /* 0x000000010d387547 */ /* 0x000fea000b800000 */
[----:B------:R-:W-:Y:S01]  /*53a0*/  UPLOP3.LUT UP2, UPT, UPT, UPT, UP6, 0x80, 0x8 ;  /* 0x000000000008789c */ /* 0x000fe20003f4f060 */
[----:B-1----:R-:W-:Y:S01]  /*53b0*/  HFMA2 R0, -RZ, RZ, 0, 5.9604644775390625e-08 ;  /* 0x00000001ff007431 */ /* 0x002fe200000001ff */
[----:B------:R-:W1:Y:S01]  /*53c0*/  LDCU.64 UR8, c[0x0][0x358] ;  /* 0x00006b00ff0877ac */ /* 0x000e620008000a00 */
[----:B------:R-:W-:Y:S03]  /*53d0*/  IMAD.MOV.U32 R176, RZ, RZ, 0x1 ;  /* 0x00000001ffb07424 */ /* 0x000fe600078e00ff */
[----:B------:R-:W-:Y:S05]  /*53e0*/  PLOP3.LUT P1, PT, PT, PT, UP2, 0x80, 0x8 ;  /* 0x000000000008781c */ /* 0x000fea0003f2f028 */
[----:B------:R-:W2:Y:S01]  /*53f0*/  @UP2 LDCU.64 UR4, c[0x0][0xc88] ;  /* 0x00019100ff0427ac */ /* 0x000ea20008000a00 */
[----:B------:R-:W-:Y:S07]  /*5400*/  @UP2 UIMAD UR6, UR44, UR54, URZ ;  /* 0x000000362c0622a4 */ /* 0x000fee000f8e02ff */
[----:B------:R-:W-:Y:S01]  /*5410*/  @!P1 PRMT R176, R0, 0x7610, R176 ;  /* 0x0000761000b09816 */ /* 0x000fe200000000b0 */
[----:B--2---:R-:W-:Y:S06]  /*5420*/  @UP2 UIMAD.WIDE UR4, UR6, 0x4, UR4 ;  /* 0x00000004060428a5 */ /* 0x004fec000f8e0204 */
[----:B------:R-:W-:Y:S01]  /*5430*/  IMAD.U32 R4, RZ, RZ, UR4 ;  /* 0x00000004ff047e24 */ /* 0x000fe2000f8e00ff */
[----:B------:R-:W-:Y:S04]  /*5440*/  MOV R5, UR5 ;  /* 0x0000000500057c02 */ /* 0x000fe80008000f00 */
[----:B------:R-:W2:Y:S01]  /*5450*/  @!UP2 LDCU UR4, c[0x0][0xc80] ;  /* 0x00019000ff04a7ac */ /* 0x000ea20008000800 */
[----:B-1---5:R3:W5:Y:S02]  /*5460*/  @P1 LDG.E R133, desc[UR8][R4.64] ;  /* 0x0000000804851981 */ /* 0x022764000c1e1900 */
[----:B--23--:R-:W-:Y:S07]  /*5470*/  @!P1 IMAD.U32 R133, RZ, RZ, UR4 ;  /* 0x00000004ff859e24 */ /* 0x00cfee000f8e00ff */
.L_x_86:
[----:B-----5:R-:W-:Y:S01]  /*5480*/  @!P0 FSETP.EQ.AND P2, PT, R133, RZ, PT ;  /* 0x000000ff8500820b */ /* 0x020fe20003f42000 */
[----:B------:R-:W-:Y:S01]  /*5490*/  @!UPT UIADD3 URZ, UPT, UPT, URZ, URZ, URZ ;  /* 0x000000fffffff290 */ /* 0x000fe2000fffe0ff */
[----:B------:R-:W-:Y:S11]  /*54a0*/  @!P0 BRA `(.L_x_87) ;  /* 0x0000000000148947 */ /* 0x000ff60003800000 */
[----:B------:R-:W-:Y:S02]  /*54b0*/  LOP3.LUT P0, RZ, R176, 0xff, RZ, 0xc0, !PT ;  /* 0x000000ffb0ff7812 */ /* 0x000fe4000780c0ff */
[----:B------:R-:W-:Y:S04]  /*54c0*/  PLOP3.LUT P2, PT, PT, PT, UP2, 0x80, 0x8 ;  /* 0x000000000008781c */ /* 0x000fe80003f4f028 */
[----:B------:R-:W-:Y:S07]  /*54d0*/  PLOP3.LUT P2, PT, P2, PT, PT, 0x8, 0x80 ;  /* 0x000000000080781c */ /* 0x000fee000174e170 */
[----:B------:R-:W-:Y:S11]  /*54e0*/  @P0 FSETP.EQ.AND P2, PT, R133, RZ, PT ;  /* 0x000000ff8500020b */ /* 0x000ff60003f42000 */
[----:B------:R-:W-:Y:S02]  /*54f0*/  @!UPT UIADD3 URZ, UPT, UPT, URZ, URZ, URZ ;  /* 0x000000fffffff290 */ /* 0x000fe4000fffe0ff */
.L_x_87:
[----:B-1----:R-:W-:Y:S01]  /*5500*/  IMAD.MOV.U32 R0, RZ, RZ, 0x1 ;  /* 0x00000001ff007424 */ /* 0x002fe200078e00ff */
[----:B------:R-:W-:Y:S01]  /*5510*/  ULOP3.LUT UP0, UR19, UR29, 0x1, URZ, 0xc0, !UPT ;  /* 0x000000011d137892 */ /* 0x000fe2000f80c0ff */
[----:B------:R-:W-:Y:S03]  /*5520*/  ELECT P1, URZ, PT ;  /* 0x0000000000ff782f */ /* 0x000fe60003820000 */
[----:B------:R-:W-:Y:S02]  /*5530*/  SHF.L.U32 R5, R0, 0x1f, RZ ;  /* 0x0000001f00057819 */ /* 0x000fe400000006ff */
[----:B------:R-:W-:Y:S02]  /*5540*/  PLOP3.LUT P1, PT, P2, P1, PT, 0xf2, 0x2f ;  /* 0x00000000002f781c */ /* 0x000fe40001723e72 */
[----:B------:R-:W1:Y:S03]  /*5550*/  SYNCS.PHASECHK.TRANS64.TRYWAIT P0, [UR21+0x90], R5 ;  /* 0x00009005ff0075a7 */ /* 0x000e660008001115 */
[----:B------:R-:W-:Y:S01]  /*5560*/  @UP0 UIADD3 UR58, UPT, UPT, UR17, URZ, URZ ;  /* 0x000000ff113a0290 */ /* 0x000fe2000fffe0ff */
[----:B-1----:R-:W-:Y:S11]  /*5570*/  @!P0 BRA `(.L_x_88) ;  /* 0x000000e0002c8947 */ /* 0x002ff60003800000 */
.L_x_224:
[----:B------:R-:W-:Y:S01]  /*5580*/  @!P1 IADD3 R2, P0, PT, R12, 0x980, RZ ;  /* 0x000009800c029810 */ /* 0x000fe20007f1e0ff */
[----:B------:R-:W-:Y:S01]  /*5590*/  VOTEU.ALL UP0, P1 ;  /* 0x0000000000ff7886 */ /* 0x000fe20000800000 */
[----:B------:R-:W-:Y:S01]  /*55a0*/  UMOV UR6, 0x0 ;  /* 0x0000000000067882 */ /* 0x000fe20000000000 */
[----:B------:R-:W-:Y:S01]  /*55b0*/  UMOV UR7, 0x10000000 ;  /* 0x1000000000077882 */ /* 0x000fe20000000000 */
[----:B------:R-:W-:Y:S01]  /*55c0*/  @!P1 R2UR UR5, R2 ;  /* 0x00000000020592ca */ /* 0x000fe200000e0000 */
[----:B-1----:R-:W-:Y:S01]  /*55d0*/  @!P1 IMAD.X R0, RZ, RZ, R13, P0 ;  /* 0x000000ffff009224 */ /* 0x002fe200000e060d */
[----:B------:R-:W-:Y:S02]  /*55e0*/  @!UP0 UIADD3 UR56, UPT, UPT, UR21, 0x200, URZ ;  /* 0x0000020015388890 */ /* 0x000fe4000fffe0ff */
[----:B------:R-:W-:Y:S02]  /*55f0*/  @!UP0 UIADD3 UR10, UPT, UPT, UR58, 0x80, URZ ;  /* 0x000000803a0a8890 */ /* 0x000fe4000fffe0ff */
[----:B------:R-:W-:Y:S01]  /*5600*/  @!P1 R2UR UR4, R0 ;  /* 0x00000000000492ca */ /* 0x000fe200000e0000 */
[----:B------:R-:W-:Y:S01]  /*5610*/  @!UP0 UIADD3 UR8, UPT, UPT, UR21, 0x1200, URZ ;  /* 0x0000120015088890 */ /* 0x000fe2000fffe0ff */
[----:B------:R-:W-:Y:S01]  /*5620*/  @!P1 IMAD.MOV.U32 R0, RZ, RZ, 0x2000 ;  /* 0x00002000ff009424 */ /* 0x000fe200078e00ff */
[----:B------:R-:W-:Y:S01]  /*5630*/  VOTEU.ALL UP0, P1 ;  /* 0x0000000000ff7886 */ /* 0x000fe20000800000 */
[----:B------:R-:W-:Y:S01]  /*5640*/  UMOV UR60, UR44 ;  /* 0x0000002c003c7c82 */ /* 0x000fe20008000000 */
[----:B------:R-:W-:Y:S01]  /*5650*/  UMOV UR9, UR57 ;  /* 0x0000003900097c82 */ /* 0x000fe20008000000 */
[----:B------:R-:W-:Y:S01]  /*5660*/  UMOV UR11, UR59 ;  /* 0x0000003b000b7c82 */ /* 0x000fe20008000000 */
[----:B------:R-:W-:Y:S01]  /*5670*/  IMAD.U32 R6, RZ, RZ, UR5 ;  /* 0x00000005ff067e24 */ /* 0x000fe2000f8e00ff */
[----:B------:R-:W-:Y:S05]  /*5680*/  UMOV UR12, UR44 ;  /* 0x0000002c000c7c82 */ /* 0x000fea0008000000 */
[----:B------:R-:W-:Y:S01]  /*5690*/  IMAD.U32 R7, RZ, RZ, UR4 ;  /* 0x00000004ff077e24 */ /* 0x000fe2000f8e00ff */
[----:B------:R-:W-:Y:S04]  /*56a0*/  @!P1 R2UR UR4, R6 ;  /* 0x00000000060492ca */ /* 0x000fe800000e0000 */
[----:B------:R-:W-:Y:S11]  /*56b0*/  @!P1 R2UR UR5, R7 ;  /* 0x00000000070592ca */ /* 0x000ff600000e0000 */
[----:B------:R-:W-:Y:S02]  /*56c0*/  @!UPT UIADD3 URZ, UPT, UPT, URZ, URZ, URZ ;  /* 0x000000fffffff290 */ /* 0x000fe4000fffe0ff */
[----:B------:R1:W-:Y:S01]  /*56d0*/  @!UP0 UTMALDG.3D [UR56], [UR4], desc[UR6] ;  /* 0x00000638040085b4 */ /* 0x0003e20008011000 */
[----:B------:R-:W-:Y:S05]  /*56e0*/  VOTEU.ALL UP0, P1 ;  /* 0x0000000000ff7886 */ /* 0x000fea0000800000 */
[----:B------:R1:W-:Y:S01]  /*56f0*/  @!UP0 UTMALDG.3D [UR8], [UR4], desc[UR6] ;  /* 0x00000608040085b4 */ /* 0x0003e20008011000 */
[----:B------:R1:W-:Y:S01]  /*5700*/  @!P1 SYNCS.ARRIVE.TRANS64.RED.A0TR RZ, [UR21+0x70], R0 ;  /* 0x00007000ffff99a7 */ /* 0x0003e20008300415 */
[----:B------:R-:W-:Y:S01]  /*5710*/  SYNCS.ARRIVE.TRANS64.RED.A1T0 RZ, [UR46], RZ ;  /* 0x000000ffffff79a7 */ /* 0x000fe2000810042e */
[----:B------:R-:W2:Y:S02]  /*5720*/  SYNCS.PHASECHK.TRANS64.TRYWAIT P0, [UR21+0x98], R5 ;  /* 0x00009805ff0075a7 */ /* 0x000ea40008001115 */
[----:B-12---:R-:W-:Y:S05]  /*5730*/  @!P0 BRA `(.L_x_89) ;  /* 0x000000dc00d48947 */ /* 0x006fea0003800000 */
.L_x_226:
        /* <DEDUP_REMOVED lines=11> */
[----:B------:R-:W-:Y:S01]  /*57f0*/  @!UP0 UIADD3 UR8, UPT, UPT, UR21, 0x3200, URZ ;  /* 0x0000320015088890 */ /* 0x000fe2000fffe0ff */
[----:B------:R-:W-:Y:S01]  /*5800*/  VOTEU.ALL UP0, P1 ;  /* 0x0000000000ff7886 */ /* 0x000fe20000800000 */
[----:B------:R-:W-:Y:S02]  /*5810*/  UMOV UR50, UR58 ;  /* 0x0000003a00327c82 */ /* 0x000fe40008000000 */
[----:B------:R-:W-:Y:S01]  /*5820*/  IMAD.U32 R6, RZ, RZ, UR5 ;  /* 0x00000005ff067e24 */ /* 0x000fe2000f8e00ff */
[----:B------:R-:W-:Y:S01]  /*5830*/  UMOV UR52, UR44 ;  /* 0x0000002c00347c82 */ /* 0x000fe20008000000 */
[----:B------:R-:W-:Y:S01]  /*5840*/  UMOV UR9, UR49 ;  /* 0x0000003100097c82 */ /* 0x000fe20008000000 */
[----:B------:R-:W-:Y:S01]  /*5850*/  UMOV UR12, UR44 ;  /* 0x0000002c000c7c82 */ /* 0x000fe20008000000 */
[----:B------:R-:W-:Y:S01]  /*5860*/  UMOV UR11, UR51 ;  /* 0x00000033000b7c82 */ /* 0x000fe20008000000 */
[----:B------:R-:W-:Y:S01]  /*5870*/  USHF.L.U32 UR16, UR19, 0x5, URZ ;  /* 0x0000000513107899 */ /* 0x000fe200080006ff */
[----:B------:R-:W-:Y:S01]  /*5880*/  IMAD.U32 R7, RZ, RZ, UR4 ;  /* 0x00000004ff077e24 */ /* 0x000fe2000f8e00ff */
[----:B------:R-:W-:Y:S04]  /*5890*/  @!P1 R2UR UR4, R6 ;  /* 0x00000000060492ca */ /* 0x000fe800000e0000 */
[----:B------:R-:W-:Y:S11]  /*58a0*/  @!P1 R2UR UR5, R7 ;  /* 0x00000000070592ca */ /* 0x000ff600000e0000 */
[----:B------:R-:W-:Y:S02]  /*58b0*/  @!UPT UIADD3 URZ, UPT, UPT, URZ, URZ, URZ ;  /* 0x000000fffffff290 */ /* 0x000fe4000fffe0ff */
[----:B------:R-:W-:Y:S01]  /*58c0*/  @!UP0 UTMALDG.3D [UR48], [UR4], desc[UR6] ;  /* 0x00000630040085b4 */ /* 0x000fe20008011000 */
[----:B------:R-:W-:Y:S05]  /*58d0*/  VOTEU.ALL UP0, P1 ;  /* 0x0000000000ff7886 */ /* 0x000fea0000800000 */
[----:B------:R1:W-:Y:S01]  /*58e0*/  @!UP0 UTMALDG.3D [UR8], [UR4], desc[UR6] ;  /* 0x00000608040085b4 */ /* 0x0003e20008011000 */
[----:B------:R2:W-:Y:S01]  /*58f0*/  @!P1 SYNCS.ARRIVE.TRANS64.RED.A0TR RZ, [UR21+0x78], R0 ;  /* 0x00007800ffff99a7 */ /* 0x0005e20008300415 */
[----:B------:R-:W-:Y:S01]  /*5900*/  SYNCS.ARRIVE.TRANS64.RED.A1T0 RZ, [UR45], RZ ;  /* 0x000000ffffff79a7 */ /* 0x000fe2000810042d */
[----:B------:R-:W3:Y:S01]  /*5910*/  SYNCS.PHASECHK.TRANS64.TRYWAIT P0, [UR21+0xa0], R5 ;  /* 0x0000a005ff0075a7 */ /* 0x000ee20008001115 */
[----:B-1----:R-:W-:Y:S01]  /*5920*/  UIADD3 UR4, UPT, UPT, UR17, -UR16, URZ ;  /* 0x8000001011047290 */ /* 0x002fe2000fffe0ff */
[----:B--23--:R-:W-:Y:S11]  /*5930*/  @!P0 BRA `(.L_x_90) ;  /* 0x000000dc006c8947 */ /* 0x00cff60003800000 */
.L_x_228:
[----:B------:R-:W-:Y:S01]  /*5940*/  @!P1 IADD3 R2, P0, PT, R12, 0x980, RZ ;  /* 0x000009800c029810 */ /* 0x000fe20007f1e0ff */
[----:B------:R-:W-:Y:S01]  /*5950*/  VOTEU.ALL UP0, P1 ;  /* 0x0000000000ff7886 */ /* 0x000fe20000800000 */
[----:B------:R-:W-:Y:S02]  /*5960*/  UIADD3 UR42, UPT, UPT, UR4, 0x40, URZ ;  /* 0x00000040042a7890 */ /* 0x000fe4000fffe0ff */
        /* <DEDUP_REMOVED lines=8> */
[----:B------:R-:W-:Y:S01]  /*59f0*/  UMOV UR24, 0x0 ;  /* 0x0000000000187882 */ /* 0x000fe20000000000 */
[----:B------:R-:W-:Y:S01]  /*5a00*/  UMOV UR25, 0x10000000 ;  /* 0x1000000000197882 */ /* 0x000fe20000000000 */
[----:B------:R-:W-:Y:S01]  /*5a10*/  UMOV UR43, UR59 ;  /* 0x0000003b002b7c82 */ /* 0x000fe20008000000 */
[----:B------:R-:W-:Y:S01]  /*5a20*/  IMAD.U32 R6, RZ, RZ, UR6 ;  /* 0x00000006ff067e24 */ /* 0x000fe2000f8e00ff */
[----:B------:R-:W-:Y:S01]  /*5a30*/  UMOV UR9, UR41 ;  /* 0x0000002900097c82 */ /* 0x000fe20008000000 */
[----:B------:R-:W-:Y:S01]  /*5a40*/  UMOV UR11, UR59 ;  /* 0x0000003b000b7c82 */ /* 0x000fe20008000000 */
[----:B------:R-:W-:Y:S02]  /*5a50*/  UMOV UR12, UR44 ;  /* 0x0000002c000c7c82 */ /* 0x000fe40008000000 */
[----:B------:R-:W-:Y:S01]  /*5a60*/  @!P1 R2UR UR6, R6 ;  /* 0x00000000060692ca */ /* 0x000fe200000e0000 */
[----:B------:R-:W-:Y:S05]  /*5a70*/  IMAD.U32 R7, RZ, RZ, UR5 ;  /* 0x00000005ff077e24 */ /* 0x000fea000f8e00ff */
        /* <DEDUP_REMOVED lines=9> */
.L_x_230:
[----:B------:R-:W-:Y:S01]  /*5b10*/  @!P1 IADD3 R2, P0, PT, R12, 0x980, RZ ;  /* 0x000009800c029810 */ /* 0x000fe20007f1e0ff */
[----:B------:R-:W-:Y:S01]  /*5b20*/  VOTEU.ALL UP0, P1 ;  /* 0x0000000000ff7886 */ /* 0x000fe20000800000 */
[----:B------:R-:W-:Y:S01]  /*5b30*/  UMOV UR6, 0x0 ;  /* 0x0000000000067882 */ /* 0x000fe20000000000 */
[----:B------:R-:W-:Y:S01]  /*5b40*/  UMOV UR7, 0x10000000 ;  /* 0x1000000000077882 */ /* 0x000fe20000000000 */
[----:B------:R-:W-:Y:S01]  /*5b50*/  @!P1 R2UR UR5, R2 ;  /* 0x00000000020592ca */ /* 0x000fe200000e0000 */
[----:B-1----:R-:W-:Y:S01]  /*5b60*/  @!P1 IMAD.X R0, RZ, RZ, R13, P0 ;  /* 0x000000ffff009224 */ /* 0x002fe200000e060d */
[----:B------:R-:W-:Y:S01]  /*5b70*/  @!UP0 UIADD3 UR10, UPT, UPT, UR4, 0xc0, URZ ;  /* 0x000000c0040a8890 */ /* 0x000fe2000fffe0ff */
[----:B------:R-:W-:Y:S01]  /*5b80*/  SHF.L.U32 R4, RZ, 0x1f, RZ ;  /* 0x0000001fff047819 */ /* 0x000fe200000006ff */
        /* <DEDUP_REMOVED lines=11> */
[----:B------:R-:W-:Y:S02]  /*5c40*/  UMOV UR11, UR35 ;  /* 0x00000023000b7c82 */ /* 0x000fe40008000000 */
        /* <DEDUP_REMOVED lines=10> */
[----:B-1----:R-:W-:Y:S01]  /*5cf0*/  UIADD3 UR4, UPT, UPT, UR17, UR16, URZ ;  /* 0x0000001011047290 */ /* 0x002fe2000fffe0ff */
[----:B--23--:R-:W-:Y:S11]  /*5d00*/  @!P0 BRA `(.L_x_92) ;  /* 0x000000d800a88947 */ /* 0x00cff60003800000 */
.L_x_232:
[----:B------:R-:W-:Y:S01]  /*5d10*/  @!P1 IADD3 R2, P0, PT, R12, 0x980, RZ ;  /* 0x000009800c029810 */ /* 0x000fe20007f1e0ff */
[----:B------:R-:W-:Y:S01]  /*5d20*/  VOTEU.ALL UP0, P1 ;  /* 0x0000000000ff7886 */ /* 0x000fe20000800000 */
[----:B------:R-:W-:Y:S02]  /*5d30*/  UIADD3 UR26, UPT, UPT, UR4, 0x20, URZ ;  /* 0x00000020041a7890 */ /* 0x000fe4000fffe0ff */
[----:B------:R-:W-:Y:S01]  /*5d40*/  @!P1 R2UR UR6, R2 ;  /* 0x00000000020692ca */ /* 0x000fe200000e0000 */
[----:B------:R-:W-:Y:S01]  /*5d50*/  @!P1 IMAD.X R0, RZ, RZ, R13, P0 ;  /* 0x000000ffff009224 */ /* 0x000fe200000e060d */
        /* <DEDUP_REMOVED lines=12> */
[----:B------:R-:W-:Y:S01]  /*5e20*/  UMOV UR9, UR57 ;  /* 0x0000003900097c82 */ /* 0x000fe20008000000 */
[----:B------:R-:W-:Y:S01]  /*5e30*/  UMOV UR11, UR59 ;  /* 0x0000003b000b7c82 */ /* 0x000fe20008000000 */
[----:B------:R-:W-:Y:S01]  /*5e40*/  @!P1 R2UR UR6, R6 ;  /* 0x00000000060692ca */ /* 0x000fe200000e0000 */
[----:B-1----:R-:W-:Y:S01]  /*5e50*/  IMAD.U32 R7, RZ, RZ, UR5 ;  /* 0x00000005ff077e24 */ /* 0x002fe2000f8e00ff */
[----:B------:R-:W-:Y:S04]  /*5e60*/  UMOV UR12, UR44 ;  /* 0x0000002c000c7c82 */ /* 0x000fe80008000000 */
        /* <DEDUP_REMOVED lines=9> */
.L_x_234:
[----:B------:R-:W-:Y:S01]  /*5f00*/  @!P1 IADD3 R2, P0, PT, R12, 0x980, RZ ;  /* 0x000009800c029810 */ /* 0x000fe20007f1e0ff */
[----:B------:R-:W-:Y:S01]  /*5f10*/  VOTEU.ALL UP0, P1 ;  /* 0x0000000000ff7886 */ /* 0x000fe20000800000 */
[----:B------:R-:W-:Y:S01]  /*5f20*/  UMOV UR6, 0x0 ;  /* 0x0000000000067882 */ /* 0x000fe20000000000 */
[----:B------:R-:W-:Y:S01]  /*5f30*/  UMOV UR7, 0x10000000 ;  /* 0x1000000000077882 */ /* 0x000fe20000000000 */
[----:B------:R-:W-:Y:S01]  /*5f40*/  @!P1 R2UR UR5, R2 ;  /* 0x00000000020592ca */ /* 0x000fe200000e0000 */
[----:B------:R-:W-:Y:S01]  /*5f50*/  @!P1 IMAD.X R0, RZ, RZ, R13, P0 ;  /* 0x000000ffff009224 */ /* 0x000fe200000e060d */
[----:B------:R-:W-:Y:S02]  /*5f60*/  @!UP0 UIADD3 UR10, UPT, UPT, UR4, 0xa0, URZ ;  /* 0x000000a0040a8890 */ /* 0x000fe4000fffe0ff */
[----:B------:R-:W-:Y:S02]  /*5f70*/  @!UP0 UIADD3 UR27, UPT, UPT, UR59, 0x40, URZ ;  /* 0x000000403b1b8890 */ /* 0x000fe4000fffe0ff */
[----:B------:R-:W-:Y:S01]  /*5f80*/  @!P1 R2UR UR4, R0 ;  /* 0x00000000000492ca */ /* 0x000fe200000e0000 */
[----:B------:R-:W-:Y:S01]  /*5f90*/  @!UP0 UIADD3 UR24, UPT, UPT, UR21, 0x2200, URZ ;  /* 0x0000220015188890 */ /* 0x000fe2000fffe0ff */
[----:B------:R-:W-:Y:S01]  /*5fa0*/  @!P1 IMAD.MOV.U32 R0, RZ, RZ, 0x2000 ;  /* 0x00002000ff009424 */ /* 0x000fe200078e00ff */
[----:B------:R-:W-:Y:S02]  /*5fb0*/  @!UP0 UIADD3 UR8, UPT, UPT, UR21, 0x3200, URZ ;  /* 0x0000320015088890 */ /* 0x000fe4000fffe0ff */
[----:B------:R-:W-:Y:S02]  /*5fc0*/  UISETP.NE.AND UP0, UPT, UR19, URZ, UPT ;  /* 0x000000ff1300728c */ /* 0x000fe4000bf05270 */
[----:B------:R-:W-:Y:S01]  /*5fd0*/  IMAD.U32 R6, RZ, RZ, UR5 ;  /* 0x00000005ff067e24 */ /* 0x000fe2000f8e00ff */
[----:B------:R-:W-:Y:S01]  /*5fe0*/  UMOV UR25, UR49 ;  /* 0x0000003100197c82 */ /* 0x000fe20008000000 */
[----:B------:R-:W-:Y:S01]  /*5ff0*/  UMOV UR28, UR44 ;  /* 0x0000002c001c7c82 */ /* 0x000fe20008000000 */
[----:B------:R-:W-:Y:S01]  /*6000*/  UMOV UR9, UR49 ;  /* 0x0000003100097c82 */ /* 0x000fe20008000000 */
[----:B------:R-:W-:Y:S01]  /*6010*/  UMOV UR12, UR44 ;  /* 0x0000002c000c7c82 */ /* 0x000fe20008000000 */
[----:B------:R-:W-:Y:S01]  /*6020*/  UMOV UR11, UR27 ;  /* 0x0000001b000b7c82 */ /* 0x000fe20008000000 */
[----:B-1----:R-:W-:Y:S01]  /*6030*/  IMAD.U32 R7, RZ, RZ, UR4 ;  /* 0x00000004ff077e24 */ /* 0x002fe2000f8e00ff */
[----:B------:R-:W-:Y:S02]  /*6040*/  @!P1 R2UR UR4, R6 ;  /* 0x00000000060492ca */ /* 0x000fe400000e0000 */
[----:B------:R-:W-:Y:S02]  /*6050*/  @!UP0 UIADD3 UR18, UPT, UPT, UR17, URZ, URZ ;  /* 0x000000ff11128290 */ /* 0x000fe4000fffe0ff */
[----:B------:R-:W-:Y:S01]  /*6060*/  @!P1 R2UR UR5, R7 ;  /* 0x00000000070592ca */ /* 0x000fe200000e0000 */
[----:B------:R-:W-:Y:S11]  /*6070*/  VOTEU.ALL UP0, P1 ;  /* 0x0000000000ff7886 */ /* 0x000ff60000800000 */
[----:B------:R-:W-:Y:S01]  /*6080*/  @!UPT UIADD3 URZ, UPT, UPT, URZ, URZ, URZ ;  /* 0x000000fffffff290 */ /* 0x000fe2000fffe0ff */
[----:B------:R1:W-:Y:S01]  /*6090*/  @!UP0 UTMALDG.3D [UR24], [UR4], desc[UR6] ;  /* 0x00000618040085b4 */ /* 0x0003e20008011000 */
[----:B------:R-:W-:Y:S05]  /*60a0*/  VOTEU.ALL UP0, P1 ;  /* 0x0000000000ff7886 */ /* 0x000fea0000800000 */
[----:B------:R1:W-:Y:S01]  /*60b0*/  @!UP0 UTMALDG.3D [UR8], [UR4], desc[UR6] ;  /* 0x00000608040085b4 */ /* 0x0003e20008011000 */
[----:B------:R1:W-:Y:S01]  /*60c0*/  @!P1 SYNCS.ARRIVE.TRANS64.RED.A0TR RZ, [UR21+0x78], R0 ;  /* 0x00007800ffff99a7 */ /* 0x0003e20008300415 */
[----:B------:R-:W-:Y:S01]  /*60d0*/  SYNCS.ARRIVE.TRANS64.RED.A1T0 RZ, [UR45], RZ ;  /* 0x000000ffffff79a7 */ /* 0x000fe2000810042d */
[----:B------:R-:W2:Y:S02]  /*60e0*/  SYNCS.PHASECHK.TRANS64.TRYWAIT P0, [UR21+0xa0], R4 ;  /* 0x0000a004ff0075a7 */ /* 0x000ea40008001115 */
[----:B-12---:R-:W-:Y:S05]  /*60f0*/  @!P0 BRA `(.L_x_94) ;  /* 0x000000d400dc8947 */ /* 0x006fea0003800000 */
.L_x_236:
[----:B------:R-:W-:Y:S01]  /*6100*/  @!P1 IADD3 R2, P0, PT, R12, 0x980, RZ ;  /* 0x000009800c029810 */ /* 0x000fe20007f1e0ff */
[----:B------:R-:W-:Y:S01]  /*6110*/  VOTEU.ALL UP0, P1 ;  /* 0x0000000000ff7886 */ /* 0x000fe20000800000 */
[----:B------:R-:W-:Y:S01]  /*6120*/  UMOV UR6, 0x0 ;  /* 0x0000000000067882 */ /* 0x000fe20000000000 */
[----:B------:R-:W-:Y:S01]  /*6130*/  UMOV UR7, 0x10000000 ;  /* 0x1000000000077882 */ /* 0x000fe20000000000 */
[----:B------:R-:W-:Y:S01]  /*6140*/  @!P1 R2UR UR5, R2 ;  /* 0x00000000020592ca */ /* 0x000fe200000e0000 */
[----:B------:R-:W-:Y:S01]  /*6150*/  @!P1 IMAD.X R0, RZ, RZ, R13, P0 ;  /* 0x000000ffff009224 */ /* 0x000fe200000e060d */
[----:B------:R-:W-:Y:S01]  /*6160*/  @!UP0 UIADD3 UR16, UPT, UPT, UR21, 0x4200, URZ ;  /* 0x0000420015108890 */ /* 0x000fe2000fffe0ff */
[----:B------:R-:W-:Y:S01]  /*6170*/  VIADD R10, R10, 0x1 ;  /* 0x000000010a0a7836 */ /* 0x000fe20000000000 */
        /* <DEDUP_REMOVED lines=9> */
[----:B------:R-:W-:Y:S01]  /*6210*/  UMOV UR9, UR41 ;  /* 0x0000002900097c82 */ /* 0x000fe20008000000 */
[----:B------:R-:W-:Y:S01]  /*6220*/  UMOV UR11, UR59 ;  /* 0x0000003b000b7c82 */ /* 0x000fe20008000000 */
[----:B------:R-:W-:Y:S03]  /*6230*/  UMOV UR12, UR44 ;  /* 0x0000002c000c7c82 */ /* 0x000fe60008000000 */
[----:B-1----:R-:W-:Y:S01]  /*6240*/  IMAD.U32 R7, RZ, RZ, UR4 ;  /* 0x00000004ff077e24 */ /* 0x002fe2000f8e00ff */
        /* <DEDUP_REMOVED lines=10> */
.L_x_238:
[----:B------:R-:W-:Y:S01]  /*62f0*/  UIADD3 UR29, UPT, UPT, UR29, 0x1, URZ ;  /* 0x000000011d1d7890 */ /* 0x000fe2000fffe0ff */
[----:B------:R-:W-:Y:S01]  /*6300*/  @!P1 IADD3 R2, P0, PT, R12, 0x980, RZ ;  /* 0x000009800c029810 */ /* 0x000fe20007f1e0ff */
[----:B------:R-:W-:Y:S01]  /*6310*/  UPLOP3.LUT UP1, UPT, UPT, UPT, UPT, 0x80, 0x8 ;  /* 0x000000000008789c */ /* 0x000fe20003f2f070 */
[----:B------:R-:W-:Y:S01]  /*6320*/  R2UR UR24, R178 ;  /* 0x00000000b21872ca */ /* 0x000fe200000e0000 */
[----:B------:R-:W-:Y:S01]  /*6330*/  VOTEU.ALL UP0, P1 ;  /* 0x0000000000ff7886 */ /* 0x000fe20000800000 */
[----:B------:R-:W-:Y:S01]  /*6340*/  @!P1 R2UR UR5, R2 ;  /* 0x00000000020592ca */ /* 0x000fe200000e0000 */
[----:B------:R-:W-:Y:S01]  /*6350*/  @!P1 IMAD.X R0, RZ, RZ, R13, P0 ;  /* 0x000000ffff009224 */ /* 0x000fe200000e060d */
[----:B------:R-:W-:Y:S01]  /*6360*/  UMOV UR6, 0x0 ;  /* 0x0000000000067882 */ /* 0x000fe20000000000 */
[----:B------:R-:W-:Y:S01]  /*6370*/  UMOV UR7, 0x10000000 ;  /* 0x1000000000077882 */ /* 0x000fe20000000000 */
[----:B------:R-:W-:Y:S01]  /*6380*/  @!UP0 UIADD3 UR19, UPT, UPT, UR59, 0x40, URZ ;  /* 0x000000403b138890 */ /* 0x000fe2000fffe0ff */
[----:B------:R-:W-:Y:S01]  /*6390*/  R2UR UR25, R179 ;  /* 0x00000000b31972ca */ /* 0x000fe200000e0000 */
[----:B------:R-:W-:Y:S01]  /*63a0*/  @!UP0 UIADD3 UR16, UPT, UPT, UR21, 0x6200, URZ ;  /* 0x0000620015108890 */ /* 0x000fe2000fffe0ff */
[----:B------:R-:W-:Y:S01]  /*63b0*/  @!P1 R2UR UR4, R0 ;  /* 0x00000000000492ca */ /* 0x000fe200000e0000 */
[----:B------:R-:W-:Y:S01]  /*63c0*/  @!UP0 UIADD3 UR10, UPT, UPT, UR18, 0x80, URZ ;  /* 0x00000080120a8890 */ /* 0x000fe2000fffe0ff */
[----:B------:R-:W-:Y:S01]  /*63d0*/  ISETP.NE.AND P0, PT, R10, 0x2, PT ;  /* 0x000000020a00780c */ /* 0x000fe20003f05270 */
[----:B------:R-:W-:Y:S01]  /*63e0*/  @!UP0 UIADD3 UR8, UPT, UPT, UR21, 0x7200, URZ ;  /* 0x0000720015088890 */ /* 0x000fe2000fffe0ff */
[----:B------:R-:W-:Y:S02]  /*63f0*/  VOTEU.ALL UP0, P1 ;  /* 0x0000000000ff7886 */ /* 0x000fe40000800000 */
[----:B------:R-:W-:Y:S01]  /*6400*/  IMAD.U32 R6, RZ, RZ, UR5 ;  /* 0x00000005ff067e24 */ /* 0x000fe2000f8e00ff */
[----:B------:R-:W-:Y:S01]  /*6410*/  UMOV UR17, UR33 ;  /* 0x0000002100117c82 */ /* 0x000fe20008000000 */
[----:B------:R-:W-:Y:S01]  /*6420*/  UMOV UR20, UR44 ;  /* 0x0000002c00147c82 */ /* 0x000fe20008000000 */
[----:B------:R-:W-:Y:S01]  /*6430*/  UMOV UR9, UR33 ;  /* 0x0000002100097c82 */ /* 0x000fe20008000000 */
[----:B------:R-:W-:Y:S01]  /*6440*/  UMOV UR12, UR44 ;  /* 0x0000002c000c7c82 */ /* 0x000fe20008000000 */
[----:B------:R-:W-:Y:S01]  /*6450*/  UMOV UR11, UR19 ;  /* 0x00000013000b7c82 */ /* 0x000fe20008000000 */
[----:B------:R-:W-:Y:S01]  /*6460*/  SEL R0, RZ, 0x1, P0 ;  /* 0x00000001ff007807 */ /* 0x000fe20000000000 */
[----:B-1----:R-:W-:Y:S01]  /*6470*/  IMAD.U32 R7, RZ, RZ, UR4 ;  /* 0x00000004ff077e24 */ /* 0x002fe2000f8e00ff */
[----:B------:R-:W-:Y:S01]  /*6480*/  @!P1 R2UR UR4, R6 ;  /* 0x00000000060492ca */ /* 0x000fe200000e0000 */
[----:B------:R-:W-:Y:S01]  /*6490*/  UIADD3 UR24, UPT, UPT, UR13, UR24, URZ ;  /* 0x000000180d187290 */ /* 0x000fe2000fffe0ff */
[----:B------:R-:W-:Y:S01]  /*64a0*/  LOP3.LUT R9, R9, R0, RZ, 0x3c, !PT ;  /* 0x0000000009097212 */ /* 0x000fe200078e3cff */
[----:B------:R-:W-:Y:S01]  /*64b0*/  UIADD3 UR27, UPT, UPT, UR14, UR25, URZ ;  /* 0x000000190e1b7290 */ /* 0x000fe2000fffe0ff */
[----:B------:R-:W-:Y:S01]  /*64c0*/  @!P1 R2UR UR5, R7 ;  /* 0x00000000070592ca */ /* 0x000fe200000e0000 */
[----:B------:R-:W-:Y:S01]  /*64d0*/  UMOV UR44, UR47 ;  /* 0x0000002f002c7c82 */ /* 0x000fe20008000000 */
[----:B------:R-:W-:Y:S11]  /*64e0*/  SEL R10, R10, RZ, P0 ;  /* 0x000000ff0a0a7207 */ /* 0x000ff60000000000 */
[----:B------:R1:W-:Y:S01]  /*64f0*/  @!UP0 UTMALDG.3D [UR16], [UR4], desc[UR6] ;  /* 0x00000610040085b4 */ /* 0x0003e20008011000 */
[----:B------:R-:W-:Y:S05]  /*6500*/  VOTEU.ALL UP0, P1 ;  /* 0x0000000000ff7886 */ /* 0x000fea0000800000 */
[----:B------:R1:W-:Y:S01]  /*6510*/  @!UP0 UTMALDG.3D [UR8], [UR4], desc[UR6] ;  /* 0x00000608040085b4 */ /* 0x0003e20008011000 */
[----:B------:R1:W-:Y:S01]  /*6520*/  @!P1 SYNCS.ARRIVE.TRANS64.RED.A0TR RZ, [UR21+0x88], R3 ;  /* 0x00008803ffff99a7 */ /* 0x0003e20008300415 */
[----:B------:R-:W-:Y:S01]  /*6530*/  SYNCS.ARRIVE.TRANS64.RED.A1T0 RZ, [UR37], RZ ;  /* 0x000000ffffff79a7 */ /* 0x000fe20008100425 */
[----:B------:R-:W-:Y:S05]  /*6540*/  BRA.U UP3, `(.L_x_96) ;  /* 0xffffffe503e87547 */ /* 0x000fea000b83ffff */
[----:B------:R-:W2:Y:S02]  /*6550*/  SYNCS.PHASECHK.TRANS64.TRYWAIT P0, [UR21+0x90], R5 ;  /* 0x00009005ff0075a7 */ /* 0x000ea40008001115 */
[----:B--2---:R-:W-:Y:S05]  /*6560*/  @!P0 BRA `(.L_x_97) ;  /* 0x000000d000f08947 */ /* 0x004fea0003800000 */
.L_x_240:
[----:B------:R-:W3:Y:S02]  /*6570*/  SYNCS.PHASECHK.TRANS64.TRYWAIT P0, [UR21+0x98], R5 ;  /* 0x00009805ff0075a7 */ /* 0x000ee40008001115 */
[----:B---3--:R-:W-:Y:S05]  /*6580*/  @!P0 BRA `(.L_x_98) ;  /* 0x000000d400008947 */ /* 0x008fea0003800000 */
.L_x_242:
[----:B------:R-:W3:Y:S01]  /*6590*/  SYNCS.PHASECHK.TRANS64.TRYWAIT P0, [UR21+0xa0], R5 ;  /* 0x0000a005ff0075a7 */ /* 0x000ee20008001115 */
[----:B--2---:R-:W-:Y:S01]  /*65a0*/  HFMA2 R0, -RZ, RZ, 0, 5.9604644775390625e-08 ;  /* 0x00000001ff007431 */ /* 0x004fe200000001ff */
[----:B---3--:R-:W-:Y:S06]  /*65b0*/  @!P0 BRA `(.L_x_99) ;  /* 0x000000d4000c8947 */ /* 0x008fec0003800000 */
.L_x_244:
[----:B--2---:R-:W-:Y:S02]  /*65c0*/  MOV R2, UR21 ;  /* 0x0000001500027c02 */ /* 0x004fe40008000f00 */
[----:B-1----:R-:W-:-:S07]  /*65d0*/  SHF.L.U32 R3, R0, 0x1f, RZ ;  /* 0x0000001f00037819 */ /* 0x002fce00000006ff */
.L_x_100:
[----:B-1----:R1:W2:Y:S02]  /*65e0*/  SYNCS.PHASECHK.TRANS64.TRYWAIT P0, [R2+URZ+0xa8], R3 ;  /* 0x0000a803020075a7 */ /* 0x0022a400080011ff */
[----:B--2---:R-:W-:Y:S05]  /*65f0*/  @!P0 NANOSLEEP.SYNCS 0x989680 ;  /* 0x009896800000895d */ /* 0x004fea0003900000 */
[----:B------:R-:W2:Y:S02]  /*6600*/  @!P0 SYNCS.PHASECHK.TRANS64 P0, [R2+URZ+0xa8], R3 ;  /* 0x0000a803020085a7 */ /* 0x000ea400080010ff */
[----:B--2---:R-:W-:Y:S05]  /*6610*/  @P0 EXIT ;  /* 0x000000000000094d */ /* 0x004fea0003800000 */
[----:B------:R-:W-:Y:S05]  /*6620*/  BRA `(.L_x_100) ;  /* 0xfffffffc00ec7947 */ /* 0x000fea000383ffff */
.L_x_81:
[----:B------:R-:W-:-:S06]  /*6630*/  UISETP.GE.AND UP0, UPT, UR19, 0x4, UPT ;  /* 0x000000041300788c */ /* 0x000fcc000bf06270 */
[----:B------:R-:W-:-:S13]  /*6640*/  PLOP3.LUT P0, PT, PT, PT, UP0, 0x80, 0x8 ;  /* 0x000000000008781c */ /* 0x000fda0003f0f008 */
[----:B-1----:R-:W-:Y:S05]  /*6650*/  @!P0 EXIT ;  /* 0x000000000000894d */ /* 0x002fea0003800000 */
[----:B------:R-:W1:Y:S08]  /*6660*/  S2UR UR4, SR_CgaCtaId ;  /* 0x00000000000479c3 */ /* 0x000e700000008800 */
[----:B------:R-:W-:Y:S01]  /*6670*/  BAR.SYNC.DEFER_BLOCKING 0x6, 0xa0 ;  /* 0x0182800000007b1d */ /* 0x000fe20000010000 */
[C---:B------:R-:W-:Y:S01]  /*6680*/  IMAD.SHL.U32 R5, R184.reuse, 0x20, RZ ;  /* 0x00000020b8057824 */ /* 0x040fe200078e00ff */
[----:B------:R-:W-:Y:S01]  /*6690*/  LOP3.LUT R185, R184, 0x2, RZ, 0xc0, !PT ;  /* 0x00000002b8b97812 */ /* 0x000fe200078ec0ff */
[----:B------:R-:W-:-:S02]  /*66a0*/  IMAD.SHL.U32 R188, R177, 0x400, RZ ;  /* 0x00000400b1bc7824 */ /* 0x000fc400078e00ff */
[----:B------:R-:W-:Y:S02]  /*66b0*/  HFMA2 R186, -RZ, RZ, 0, 0 ;  /* 0x00000000ffba7431 */ /* 0x000fe400000001ff */
[C---:B------:R-:W-:Y:S01]  /*66c0*/  IMAD.SHL.U32 R0, R184.reuse, 0x4, RZ ;  /* 0x00000004b8007824 */ /* 0x040fe200078e00ff */
[----:B------:R-:W-:Y:S01]  /*66d0*/  UMOV UR45, 0x400 ;  /* 0x00000400002d7882 */ /* 0x000fe20000000000 */
[----:B------:R-:W2:Y:S01]  /*66e0*/  LDC.64 R174, c[0x0][0xcb0] ;  /* 0x00032c00ffae7b82 */ /* 0x000ea20000000a00 */
[C---:B------:R-:W-:Y:S01]  /*66f0*/  LOP3.LUT R7, R5.reuse, 0x320, RZ, 0xc0, !PT ;  /* 0x0000032005077812 */ /* 0x040fe200078ec0ff */
[C---:B------:R-:W-:Y:S01]  /*6700*/  IMAD.U32 R2, R184.reuse, 0x10000, RZ ;  /* 0x00010000b8027824 */ /* 0x040fe200078e00ff */
[----:B------:R-:W-:Y:S01]  /*6710*/  LOP3.LUT R5, R5, 0xc0, RZ, 0xc0, !PT ;  /* 0x000000c005057812 */ /* 0x000fe200078ec0ff */
[----:B------:R-:W-:Y:S01]  /*6720*/  IMAD.MOV.U32 R183, RZ, RZ, RZ ;  /* 0x000000ffffb77224 */ /* 0x000fe200078e00ff */
[----:B------:R-:W-:Y:S01]  /*6730*/  LOP3.LUT R188, R7, 0x400, R188, 0xf8, !PT ;  /* 0x0000040007bc7812 */ /* 0x000fe200078ef8bc */
[----:B------:R-:W-:Y:S01]  /*6740*/  IMAD.MOV R185, RZ, RZ, -R185 ;  /* 0x000000ffffb97224 */ /* 0x000fe200078e0ab9 */
[----:B------:R-:W-:Y:S01]  /*6750*/  LOP3.LUT R5, R5, 0x18, R0, 0xf8, !PT ;  /* 0x0000001805057812 */ /* 0x000fe200078ef800 */
[----:B------:R-:W3:Y:S01]  /*6760*/  LDC.64 R172, c[0x0][0xca8] ;  /* 0x00032a00ffac7b82 */ /* 0x000ee20000000a00 */
[----:B------:R-:W-:Y:S01]  /*6770*/  LOP3.LUT R184, R184, 0x4, RZ, 0xc0, !PT ;  /* 0x00000004b8b87812 */ /* 0x000fe200078ec0ff */
[----:B------:R-:W4:Y:S01]  /*6780*/  LDCU UR63, c[0x0][0x370] ;  /* 0x00006e00ff3f77ac */ /* 0x000f220008000800 */
[----:B------:R-:W-:-:S02]  /*6790*/  LOP3.LUT R188, R188, R5, RZ, 0xfc, !PT ;  /* 0x00000005bcbc7212 */ /* 0x000fc400078efcff */
[----:B------:R-:W-:Y:S01]  /*67a0*/  LOP3.LUT R2, R2, 0x200000, RZ, 0xc0, !PT ;  /* 0x0020000002027812 */ /* 0x000fe200078ec0ff */
[----:B------:R-:W2:Y:S01]  /*67b0*/  LDCU.64 UR54, c[0x0][0x348] ;  /* 0x00006900ff3677ac */ /* 0x000ea20008000a00 */
[----:B------:R-:W-:Y:S01]  /*67c0*/  IADD3 R187, PT, PT, -R184, 0x2, RZ ;  /* 0x00000002b8bb7810 */ /* 0x000fe20007ffe1ff */
[----:B------:R-:W-:Y:S01]  /*67d0*/  IMAD.MOV R184, RZ, RZ, -R184 ;  /* 0x000000ffffb87224 */ /* 0x000fe200078e0ab8 */
[----:B------:R-:W-:Y:S01]  /*67e0*/  LOP3.LUT R189, R177, 0x3, RZ, 0xc0, !PT ;  /* 0x00000003b1bd7812 */ /* 0x000fe200078ec0ff */
[----:B-1----:R-:W-:Y:S01]  /*67f0*/  ULEA UR45, UR4, UR45, 0x18 ;  /* 0x0000002d042d7291 */ /* 0x002fe2000f8ec0ff */
[----:B------:R-:W-:Y:S01]  /*6800*/  SHF.L.U32 R187, R187, 0x4, RZ ;  /* 0x00000004bbbb7819 */ /* 0x000fe200000006ff */
[----:B------:R-:W1:Y:S01]  /*6810*/  LDCU.64 UR4, c[0x0][0xc90] ;  /* 0x00019200ff0477ac */ /* 0x000e620008000a00 */
[----:B------:R-:W2:Y:S06]  /*6820*/  LDCU UR42, c[0x0][0xf0c] ;  /* 0x0001e180ff2a77ac */ /* 0x000eac0008000800 */
[----:B------:R-:W4:Y:S01]  /*6830*/  LDS R3, [UR45+0x140] ;  /* 0x0001402dff037984 */ /* 0x000f220008000800 */
[----:B------:R-:W2:Y:S01]  /*6840*/  LDCU UR38, c[0x0][0xf30] ;  /* 0x0001e600ff2677ac */ /* 0x000ea20008000800 */
[----:B------:R-:W2:Y:S01]  /*6850*/  LDCU.64 UR60, c[0x0][0xc88] ;  /* 0x00019100ff3c77ac */ /* 0x000ea20008000a00 */
[----:B------:R-:W2:Y:S01]  /*6860*/  LDCU.64 UR40, c[0x0][0xf28] ;  /* 0x0001e500ff2877ac */ /* 0x000ea20008000a00 */
[----:B-1----:R-:W-:Y:S01]  /*6870*/  IMAD.U32 R191, RZ, RZ, UR4 ;  /* 0x00000004ffbf7e24 */ /* 0x002fe2000f8e00ff */
[----:B------:R-:W-:Y:S01]  /*6880*/  UIADD3 UR4, UPT, UPT, UR45, 0x200, URZ ;  /* 0x000002002d047890 */ /* 0x000fe2000fffe0ff */
[----:B------:R-:W-:Y:S01]  /*6890*/  IMAD.U32 R190, RZ, RZ, UR5 ;  /* 0x00000005ffbe7e24 */ /* 0x000fe2000f8e00ff */
[----:B------:R-:W1:Y:S04]  /*68a0*/  LDCU.128 UR56, c[0x0][0xf10] ;  /* 0x0001e200ff3877ac */ /* 0x000e680008000c00 */
[----:B------:R-:W-:Y:S01]  /*68b0*/  IMAD.U32 R181, RZ, RZ, UR4 ;  /* 0x00000004ffb57e24 */ /* 0x000fe2000f8e00ff */
[----:B------:R-:W1:Y:S03]  /*68c0*/  LDCU UR62, c[0x0][0x374] ;  /* 0x00006e80ff3e77ac */ /* 0x000e660008000800 */
[----:B------:R-:W-:Y:S01]  /*68d0*/  IMAD R188, R188, 0x2, R181 ;  /* 0x00000002bcbc7824 */ /* 0x000fe200078e02b5 */
[----:B------:R-:W-:Y:S01]  /*68e0*/  UMOV UR43, URZ ;  /* 0x000000ff002b7c82 */ /* 0x000fe20008000000 */
[----:B------:R-:W-:Y:S01]  /*68f0*/  UMOV UR53, URZ ;  /* 0x000000ff00357c82 */ /* 0x000fe20008000000 */
[----:B------:R-:W-:Y:S01]  /*6900*/  UMOV UR47, URZ ;  /* 0x000000ff002f7c82 */ /* 0x000fe20008000000 */
[----:B-1234-:R-:W-:-:S07]  /*6910*/  IADD3 R2, PT, PT, R3, R2, RZ ;  /* 0x0000000203027210 */ /* 0x01efce0007ffe0ff */
.L_x_192:
[C---:B------:R-:W-:Y:S02]  /*6920*/  LEA R0, R183.reuse, UR45, 0x3 ;  /* 0x0000002db7007c11 */ /* 0x040fe4000f8e18ff */
[----:B------:R-:W-:Y:S02]  /*6930*/  SHF.L.U32 R3, R186, 0x1f, RZ ;  /* 0x0000001fba037819 */ /* 0x000fe400000006ff */
[----:B--2---:R-:W-:Y:S02]  /*6940*/  LEA R5, R183, UR45, 0x4 ;  /* 0x0000002db7057c11 */ /* 0x004fe4000f8e20ff */
[----:B------:R-:W1:Y:S02]  /*6950*/  SYNCS.PHASECHK.TRANS64.TRYWAIT P0, [R0+URZ+0xc0], R3 ;  /* 0x0000c003000075a7 */ /* 0x000e6400080011ff */
[----:B-1-3--:R-:W-:Y:S05]  /*6960*/  @!P0 BRA `(.L_x_101) ;  /* 0x000000d000388947 */ /* 0x00afea0003800000 */
.L_x_245:
[----:B------:R-:W-:Y:S01]  /*6970*/  R2UR UR7, R192 ;  /* 0x00000000c00772ca */ /* 0x000fe200000e0000 */
[----:B------:R-:W2:Y:S01]  /*6980*/  LDS.128 R4, [R5+0x120] ;  /* 0x0001200005047984 */ /* 0x000ea20000000c00 */
[----:B-1----:R-:W-:Y:S01]  /*6990*/  VIADD R0, R0, 0xd0 ;  /* 0x000000d000007836 */ /* 0x002fe20000000000 */
[----:B------:R-:W-:Y:S04]  /*69a0*/  UISETP.GE.AND UP0, UPT, UR39, 0x1, UPT ;  /* 0x000000012700788c */ /* 0x000fe8000bf06270 */
[----:B------:R-:W-:Y:S01]  /*69b0*/  PRMT R0, RZ, 0x654, R0 ;  /* 0x00000654ff007816 */ /* 0x000fe20000000000 */
[----:B------:R-:W-:Y:S01]  /*69c0*/  @!PT LDS RZ, [RZ] ;  /* 0x00000000fffff984 */ /* 0x000fe20000000800 */
[----:B------:R-:W-:Y:S01]  /*69d0*/  @!PT LDS RZ, [RZ] ;  /* 0x00000000fffff984 */ /* 0x000fe20000000800 */
[----:B------:R-:W-:Y:S01]  /*69e0*/  @!PT LDS RZ, [RZ] ;  /* 0x00000000fffff984 */ /* 0x000fe20000000800 */
[----:B------:R-:W-:Y:S01]  /*69f0*/  @!PT LDS RZ, [RZ] ;  /* 0x00000000fffff984 */ /* 0x000fe20000000800 */
[----:B------:R1:W-:Y:S06]  /*6a00*/  MEMBAR.ALL.CTA ;  /* 0x0000000000007992 */ /* 0x0003ec0000008000 */
[----:B-1----:R-:W1:Y:S02]  /*6a10*/  FENCE.VIEW.ASYNC.S ;  /* 0x00000000000073c6 */ /* 0x002e640000000000 */
[----:B-1----:R1:W-:Y:S01]  /*6a20*/  SYNCS.ARRIVE.TRANS64.RED.A1T0 RZ, [R0+URZ], RZ ;  /* 0x000000ff00ff79a7 */ /* 0x0023e200081004ff */
[----:B--2---:R-:W-:Y:S11]  /*6a30*/  LOP3.LUT P0, RZ, R6, 0x1, RZ, 0xc0, !PT ;  /* 0x0000000106ff7812 */ /* 0x004ff6000780c0ff */
[----:B------:R-:W-:Y:S02]  /*6a40*/  @!UPT UIADD3 URZ, UPT, UPT, URZ, URZ, URZ ;  /* 0x000000fffffff290 */ /* 0x000fe4000fffe0ff */
[----:B------:R-:W-:Y:S01]  /*6a50*/  VOTEU.ANY UP1, P0 ;  /* 0x0000000000ff7886 */ /* 0x000fe20000020100 */
[----:B------:R-:W-:Y:S01]  /*6a60*/  PLOP3.LUT P0, PT, PT, PT, UP1, 0x80, 0x8 ;  /* 0x000000000008781c */ /* 0x000fe20003f0f018 */
[----:B------:R-:W-:Y:S06]  /*6a70*/  UP2UR UR4, UPR, URZ, 0x2 ;  /* 0x00000002ff047883 */ /* 0x000fec0008000000 */
[----:B------:R-:W-:Y:S06]  /*6a80*/  IMAD.U32 R193, RZ, RZ, UR4 ;  /* 0x00000004ffc17e24 */ /* 0x000fec000f8e00ff */
[----:B------:R-:W-:Y:S02]  /*6a90*/  @P0 SHF.R.U32.HI R3, RZ, 0x10, R5 ;  /* 0x00000010ff030819 */ /* 0x000fe40000011605 */
[----:B------:R-:W-:Y:S02]  /*6aa0*/  @P0 MOV R8, R4 ;  /* 0x0000000400080202 */ /* 0x000fe40000000f00 */
[----:B------:R-:W-:Y:S02]  /*6ab0*/  @P0 R2UR UR4, R3 ;  /* 0x00000000030402ca */ /* 0x000fe400000e0000 */
[----:B------:R-:W-:Y:S02]  /*6ac0*/  @P0 LOP3.LUT R4, R5, 0xffff, RZ, 0xc0, !PT ;  /* 0x0000ffff05040812 */ /* 0x000fe400078ec0ff */
[----:B------:R-:W-:Y:S02]  /*6ad0*/  @P0 R2UR UR6, R8 ;  /* 0x00000000080602ca */ /* 0x000fe400000e0000 */
[----:B------:R-:W-:Y:S07]  /*6ae0*/  @P0 R2UR UR5, R4 ;  /* 0x00000000040502ca */ /* 0x000fee00000e0000 */
[----:B------:R-:W-:Y:S02]  /*6af0*/  @UP1 UMOV UR7, UR4 ;  /* 0x0000000400071c82 */ /* 0x000fe40008000000 */
[----:B------:R-:W-:Y:S02]  /*6b00*/  IMAD.U32 R192, RZ, RZ, UR7 ;  /* 0x00000007ffc07e24 */ /* 0x000fe4000f8e00ff */
[----:B------:R-:W-:Y:S02]  /*6b10*/  @UP1 UMOV UR37, UR6 ;  /* 0x0000000600251c82 */ /* 0x000fe40008000000 */
[----:B------:R-:W-:Y:S01]  /*6b20*/  @UP1 UMOV UR36, UR5 ;  /* 0x0000000500241c82 */ /* 0x000fe20008000000 */
[----:B-1----:R-:W-:Y:S05]  /*6b30*/  BRA.U !UP0, `(.L_x_102) ;  /* 0x0000000108cc7547 */ /* 0x002fea000b800000 */
[----:B------:R-:W1:Y:S01]  /*6b40*/  LDCU UR12, c[0x0][0xf20] ;  /* 0x0001e400ff0c77ac */ /* 0x000e620008000800 */
[----:B------:R-:W-:Y:S02]  /*6b50*/  UIMAD.WIDE.U32 UR4, UR62, UR59, URZ ;  /* 0x0000003b3e0472a5 */ /* 0x000fe4000f8e00ff */
[----:B------:R-:W-:Y:S02]  /*6b60*/  UIMAD.WIDE.U32 UR6, UR63, UR56, URZ ;  /* 0x000000383f0672a5 */ /* 0x000fe4000f8e00ff */
[----:B------:R-:W-:Y:S02]  /*6b70*/  UISETP.NE.AND UP0, UPT, UR58, 0x1, UPT ;  /* 0x000000013a00788c */ /* 0x000fe4000bf05270 */
[----:B------:R-:W-:Y:S02]  /*6b80*/  UIMAD.WIDE.U32 UR8, UR36, UR59, URZ ;  /* 0x0000003b240872a5 */ /* 0x000fe4000f8e00ff */
[----:B------:R-:W-:Y:S02]  /*6b90*/  UISETP.NE.AND UP1, UPT, UR42, 0x1, UPT ;  /* 0x000000012a00788c */ /* 0x000fe4000bf25270 */
[----:B------:R-:W-:Y:S02]  /*6ba0*/  UIMAD.WIDE.U32 UR10, UR37, UR56, URZ ;  /* 0x00000038250a72a5 */ /* 0x000fe4000f8e00ff */
[----:B------:R-:W-:Y:S01]  /*6bb0*/  UISETP.NE.AND UP2, UPT, UR39, 0x1, UPT ;  /* 0x000000012700788c */ /* 0x000fe2000bf45270 */
[----:B------:R-:W-:Y:S02]  /*6bc0*/  UMOV UR4, UR5 ;  /* 0x0000000500047c82 */ /* 0x000fe40008000000 */
[----:B-1----:R-:W-:Y:S03]  /*6bd0*/  USHF.R.U32.HI UR5, URZ, UR12, UR4 ;  /* 0x0000000cff057299 */ /* 0x002fe60008011604 */
[----:B------:R-:W-:Y:S02]  /*6be0*/  UMOV UR4, UR7 ;  /* 0x0000000700047c82 */ /* 0x000fe40008000000 */
[----:B------:R-:W-:Y:S02]  /*6bf0*/  USHF.R.U32.HI UR7, URZ, UR57, UR4 ;  /* 0x00000039ff077299 */ /* 0x000fe40008011604 */
[----:B------:R-:W-:Y:S02]  /*6c00*/  USEL UR4, UR62, UR5, !UP0 ;  /* 0x000000053e047287 */ /* 0x000fe4000c000000 */
[----:B------:R-:W-:Y:S01]  /*6c10*/  USEL UR7, UR63, UR7, !UP1 ;  /* 0x000000073f077287 */ /* 0x000fe2000c800000 */
[----:B------:R-:W-:Y:S01]  /*6c20*/  UMOV UR5, UR9 ;  /* 0x0000000900057c82 */ /* 0x000fe20008000000 */
[----:B------:R-:W-:Y:S02]  /*6c30*/  UIMAD.WIDE.U32 UR8, UR4, UR40, URZ ;  /* 0x00000028040872a5 */ /* 0x000fe4000f8e00ff */
[----:B------:R-:W-:Y:S03]  /*6c40*/  USHF.R.U32.HI UR6, URZ, UR12, UR5 ;  /* 0x0000000cff067299 */ /* 0x000fe60008011605 */
[----:B------:R-:W-:Y:S01]  /*6c50*/  UMOV UR5, UR11 ;  /* 0x0000000b00057c82 */ /* 0x000fe20008000000 */
[----:B------:R-:W-:Y:S02]  /*6c60*/  UIMAD.WIDE.U32 UR10, UR7, UR40, URZ ;  /* 0x00000028070a72a5 */ /* 0x000fe4000f8e00ff */
[----:B------:R-:W-:Y:S02]  /*6c70*/  USEL UR6, UR36, UR6, !UP0 ;  /* 0x0000000624067287 */ /* 0x000fe4000c000000 */
[----:B------:R-:W-:Y:S01]  /*6c80*/  USHF.R.U32.HI UR5, URZ, UR57, UR5 ;  /* 0x00000039ff057299 */ /* 0x000fe20008011605 */
[----:B------:R-:W-:Y:S02]  /*6c90*/  UMOV UR8, UR9 ;  /* 0x0000000900087c82 */ /* 0x000fe40008000000 */
[----:B------:R-:W-:Y:S01]  /*6ca0*/  UMOV UR10, UR11 ;  /* 0x0000000b000a7c82 */ /* 0x000fe20008000000 */
[----:B------:R-:W-:Y:S02]  /*6cb0*/  @UP2 USHF.R.U32.HI UR4, URZ, UR41, UR8 ;  /* 0x00000029ff042299 */ /* 0x000fe40008011608 */
[----:B------:R-:W-:Y:S02]  /*6cc0*/  @UP2 USHF.R.U32.HI UR7, URZ, UR41, UR10 ;  /* 0x00000029ff072299 */ /* 0x000fe4000801160a */
[----:B------:R-:W-:Y:S02]  /*6cd0*/  UIMAD UR4, UR39, UR4, URZ ;  /* 0x00000004270472a4 */ /* 0x000fe4000f8e02ff */
[----:B------:R-:W-:Y:S02]  /*6ce0*/  UIMAD.WIDE.U32 UR10, UR6, UR40, URZ ;  /* 0x00000028060a72a5 */ /* 0x000fe4000f8e00ff */
[----:B------:R-:W-:Y:S02]  /*6cf0*/  USEL UR5, UR37, UR5, !UP1 ;  /* 0x0000000525057287 */ /* 0x000fe4000c800000 */
[----:B------:R-:W-:Y:S02]  /*6d00*/  UIMAD UR8, UR39, UR7, URZ ;  /* 0x00000007270872a4 */ /* 0x000fe4000f8e02ff */
[----:B------:R-:W-:Y:S03]  /*6d10*/  UISETP.GE.AND UP0, UPT, UR6, UR4, UPT ;  /* 0x000000040600728c */ /* 0x000fe6000bf06270 */
[----:B------:R-:W-:Y:S01]  /*6d20*/  UMOV UR4, UR11 ;  /* 0x0000000b00047c82 */ /* 0x000fe20008000000 */
[----:B------:R-:W-:Y:S02]  /*6d30*/  UISETP.GE.OR UP0, UPT, UR5, UR8, UP0 ;  /* 0x000000080500728c */ /* 0x000fe40008706670 */
[----:B------:R-:W-:Y:S02]  /*6d40*/  USHF.R.U32.HI UR4, URZ, UR41, UR4 ;  /* 0x00000029ff047299 */ /* 0x000fe40008011604 */
[----:B------:R-:W-:Y:S02]  /*6d50*/  UIMAD.WIDE.U32 UR8, UR5, UR40, URZ ;  /* 0x00000028050872a5 */ /* 0x000fe4000f8e00ff */
[----:B------:R-:W-:Y:S02]  /*6d60*/  USEL UR11, UR6, UR4, !UP2 ;  /* 0x00000004060b7287 */ /* 0x000fe4000d000000 */
[----:B------:R-:W-:Y:S02]  /*6d70*/  UIADD3 UR8, UPT, UPT, -UR5, URZ, URZ ;  /* 0x000000ff05087290 */ /* 0x000fe4000fffe1ff */
[----:B------:R-:W-:Y:S01]  /*6d80*/  UIADD3 UR10, UPT, UPT, -UR11, URZ, URZ ;  /* 0x000000ff0b0a7290 */ /* 0x000fe2000fffe1ff */
[----:B------:R-:W-:Y:S01]  /*6d90*/  @!UP0 UMOV UR4, UR9 ;  /* 0x0000000900048c82 */ /* 0x000fe20008000000 */
[----:B------:R-:W-:Y:S02]  /*6da0*/  UIADD3 UR9, UPT, UPT, -UR6, URZ, URZ ;  /* 0x000000ff06097290 */ /* 0x000fe4000fffe1ff */
[----:B------:R-:W-:Y:S02]  /*6db0*/  @!UP0 USHF.R.U32.HI UR4, URZ, UR41, UR4 ;  /* 0x00000029ff048299 */ /* 0x000fe40008011604 */
[----:B------:R-:W-:Y:S02]  /*6dc0*/  UIMAD UR10, UR39, UR10, UR6 ;  /* 0x0000000a270a72a4 */ /* 0x000fe4000f8e0206 */
[----:B------:R-:W-:Y:S04]  /*6dd0*/  @!UP0 USEL UR4, UR5, UR4, !UP2 ;  /* 0x0000000405048287 */ /* 0x000fe8000d000000 */
[----:B------:R-:W-:Y:S02]  /*6de0*/  @!UP0 UIMAD UR10, UR7, UR10, UR4 ;  /* 0x0000000a070a82a4 */ /* 0x000fe4000f8e0204 */
[----:B------:R-:W-:Y:S02]  /*6df0*/  @!UP0 UIADD3 UR11, UPT, UPT, UR11, -UR4, URZ ;  /* 0x800000040b0b8290 */ /* 0x000fe4000fffe0ff */
[----:B------:R-:W-:Y:S02]  /*6e00*/  UIMAD UR7, UR42, UR8, UR37 ;  /* 0x000000082a0772a4 */ /* 0x000fe4000f8e0225 */
[----:B------:R-:W-:Y:S02]  /*6e10*/  @!UP0 UIMAD UR6, UR11, UR39, UR5 ;  /* 0x000000270b0682a4 */ /* 0x000fe4000f8e0205 */
[----:B------:R-:W-:Y:S01]  /*6e20*/  UIMAD UR4, UR58, UR9, UR36 ;  /* 0x000000093a0472a4 */ /* 0x000fe2000f8e0224 */
[----:B------:R-:W-:Y:S02]  /*6e30*/  @!UP0 UMOV UR5, UR10 ;  /* 0x0000000a00058c82 */ /* 0x000fe40008000000 */
[----:B------:R-:W-:Y:S02]  /*6e40*/  UIMAD UR37, UR5, UR42, UR7 ;  /* 0x0000002a052572a4 */ /* 0x000fe4000f8e0207 */
[----:B------:R-:W-:Y:S11]  /*6e50*/  UIMAD UR36, UR6, UR58, UR4 ;  /* 0x0000003a062472a4 */ /* 0x000ff6000f8e0204 */
[----:B------:R-:W-:Y:S01]  /*6e60*/  @!UPT UIADD3 URZ, UPT, UPT, URZ, URZ, URZ ;  /* 0x000000fffffff290 */ /* 0x000fe2000fffe0ff */
.L_x_102:
[----:B------:R-:W-:Y:S01]  /*6e70*/  UISETP.NE.AND UP0, UPT, UR38, 0x1, UPT ;  /* 0x000000012600788c */ /* 0x000fe2000bf05270 */
[----:B------:R-:W-:Y:S01]  /*6e80*/  LOP3.LUT P0, RZ, R181, 0x1b0, RZ, 0xc0, !PT ;  /* 0x000001b0b5ff7812 */ /* 0x000fe2000780c0ff */
[----:B------:R-:W-:Y:S01]  /*6e90*/  USHF.L.U32 UR50, UR27, 0x7, URZ ;  /* 0x000000071b327899 */ /* 0x000fe200080006ff */
[----:B------:R-:W-:Y:S01]  /*6ea0*/  BSSY.RECONVERGENT B6, `(.L_x_103) ;  /* 0x0000034000067945 */ /* 0x000fe20003800200 */
[----:B------:R-:W-:Y:S01]  /*6eb0*/  USHF.L.U32 UR52, UR24, 0x8, URZ ;  /* 0x0000000818347899 */ /* 0x000fe200080006ff */
[----:B------:R-:W-:Y:S06]  /*6ec0*/  IADD3 R183, PT, PT, R183, 0x1, RZ ;  /* 0x00000001b7b77810 */ /* 0x000fec0007ffe0ff */
[----:B------:R-:W1:Y:S01]  /*6ed0*/  @!UP0 LDCU.128 UR12, c[0x0][0xf10] ;  /* 0x0001e200ff0c87ac */ /* 0x000e620008000c00 */
[----:B------:R-:W2:Y:S01]  /*6ee0*/  @!UP0 LDCU UR5, c[0x0][0xf0c] ;  /* 0x0001e180ff0587ac */ /* 0x000ea20008000800 */
[----:B------:R-:W3:Y:S01]  /*6ef0*/  @!UP0 LDCU UR10, c[0x0][0xf20] ;  /* 0x0001e400ff0a87ac */ /* 0x000ee20008000800 */
[----:B-1----:R-:W-:Y:S02]  /*6f00*/  UIMAD.WIDE.U32 UR8, UR37, UR12, URZ ;  /* 0x0000000c250872a5 */ /* 0x002fe4000f8e00ff */
[----:B------:R-:W-:Y:S02]  /*6f10*/  UIMAD.WIDE.U32 UR6, UR36, UR15, URZ ;  /* 0x0000000f240672a5 */ /* 0x000fe4000f8e00ff */
[----:B------:R-:W-:Y:S03]  /*6f20*/  @!UP0 UISETP.NE.AND UP1, UPT, UR14, 0x1, UPT ;  /* 0x000000010e00888c */ /* 0x000fe6000bf25270 */
[----:B------:R-:W-:Y:S01]  /*6f30*/  @!UP0 UMOV UR4, UR9 ;  /* 0x0000000900048c82 */ /* 0x000fe20008000000 */
[----:B--2---:R-:W-:Y:S02]  /*6f40*/  @!UP0 UISETP.NE.AND UP2, UPT, UR5, 0x1, UPT ;  /* 0x000000010500888c */ /* 0x004fe4000bf45270 */
[----:B------:R-:W-:Y:S01]  /*6f50*/  @!UP0 USHF.R.U32.HI UR4, URZ, UR13, UR4 ;  /* 0x0000000dff048299 */ /* 0x000fe20008011604 */
[----:B------:R-:W-:Y:S02]  /*6f60*/  @!UP0 UMOV UR6, UR7 ;  /* 0x0000000700068c82 */ /* 0x000fe40008000000 */
[----:B---3--:R-:W-:Y:S02]  /*6f70*/  @!UP0 USHF.R.U32.HI UR6, URZ, UR10, UR6 ;  /* 0x0000000aff068299 */ /* 0x008fe40008011606 */
[----:B------:R-:W-:Y:S02]  /*6f80*/  @!UP0 USEL UR7, UR37, UR4, !UP2 ;  /* 0x0000000425078287 */ /* 0x000fe4000d000000 */
[----:B------:R-:W-:Y:S04]  /*6f90*/  @!UP0 USEL UR6, UR36, UR6, !UP1 ;  /* 0x0000000624068287 */ /* 0x000fe8000c800000 */
[----:B------:R-:W-:Y:S02]  /*6fa0*/  @!UP0 UIADD3 UR4, UPT, UPT, -UR7, UR6, URZ ;  /* 0x0000000607048290 */ /* 0x000fe4000fffe1ff */
[----:B------:R-:W-:Y:S02]  /*6fb0*/  @!UP0 UIADD3 UR6, UPT, UPT, UR7, -UR6, URZ ;  /* 0x8000000607068290 */ /* 0x000fe4000fffe0ff */
[----:B------:R-:W-:Y:S02]  /*6fc0*/  @!UP0 UIMAD UR37, UR4, UR5, UR37 ;  /* 0x00000005042582a4 */ /* 0x000fe4000f8e0225 */
[----:B------:R-:W-:Y:S01]  /*6fd0*/  @!UP0 UIMAD UR36, UR6, UR14, UR36 ;  /* 0x0000000e062482a4 */ /* 0x000fe2000f8e0224 */
[----:B------:R-:W-:Y:S11]  /*6fe0*/  @!P0 BRA `(.L_x_104) ;  /* 0x00000000007c8947 */ /* 0x000ff60003800000 */
[----:B------:R-:W1:Y:S01]  /*6ff0*/  LDCU.64 UR8, c[0x4][0x80] ;  /* 0x01001000ff0877ac */ /* 0x000e620008000a00 */
[----:B------:R-:W-:Y:S01]  /*7000*/  MOV R16, 0x0 ;  /* 0x0000000000107802 */ /* 0x000fe20000000f00 */
[----:B------:R-:W-:Y:S02]  /*7010*/  HFMA2 R12, -RZ, RZ, 0, 5.9604644775390625e-08 ;  /* 0x00000001ff0c7431 */ /* 0x000fe400000001ff */
[----:B------:R-:W-:Y:S01]  /*7020*/  IMAD.MOV.U32 R8, RZ, RZ, 0x70 ;  /* 0x00000070ff087424 */ /* 0x000fe200078e00ff */
[----:B------:R2:W3:Y:S01]  /*7030*/  LDC.64 R14, c[0x4][R16] ;  /* 0x01000000100e7b82 */ /* 0x0004e20000000a00 */
[----:B------:R-:W4:Y:S01]  /*7040*/  LDCU.64 UR6, c[0x4][0x88] ;  /* 0x01001100ff0677ac */ /* 0x000f220008000a00 */
[----:B------:R-:W-:Y:S01]  /*7050*/  IMAD.MOV.U32 R13, RZ, RZ, RZ ;  /* 0x000000ffff0d7224 */ /* 0x000fe200078e00ff */
[----:B------:R-:W2:Y:S01]  /*7060*/  LDCU.64 UR4, c[0x4][0x8] ;  /* 0x01000100ff0477ac */ /* 0x000ea20008000a00 */
[----:B-1----:R-:W-:Y:S01]  /*7070*/  MOV R5, UR9 ;  /* 0x0000000900057c02 */ /* 0x002fe20008000f00 */
[----:B------:R-:W-:Y:S01]  /*7080*/  IMAD.U32 R4, RZ, RZ, UR8 ;  /* 0x00000008ff047e24 */ /* 0x000fe2000f8e00ff */
[----:B----4-:R-:W-:Y:S01]  /*7090*/  MOV R7, UR7 ;  /* 0x0000000700077c02 */ /* 0x010fe20008000f00 */
[----:B------:R-:W-:Y:S01]  /*70a0*/  IMAD.U32 R6, RZ, RZ, UR6 ;  /* 0x00000006ff067e24 */ /* 0x000fe2000f8e00ff */
[----:B--2---:R-:W-:Y:S01]  /*70b0*/  MOV R11, UR5 ;  /* 0x00000005000b7c02 */ /* 0x004fe20008000f00 */
[----:B------:R-:W-:Y:S02]  /*70c0*/  IMAD.U32 R10, RZ, RZ, UR4 ;  /* 0x00000004ff0a7e24 */ /* 0x000fe4000f8e00ff */
[----:B------:R-:W-:Y:S07]  /*70d0*/  LEPC R20, `(.L_x_105) ;  /* 0x000000001014794e */ /* 0x000fee0000000000 */
[----:B---3-5:R-:W-:Y:S05]  /*70e0*/  CALL.ABS.NOINC R14 ;  /* 0x000000000e007343 */ /* 0x028fea0003c00000 */
.L_x_105:
[----:B------:R-:W1:Y:S01]  /*70f0*/  LDCU.64 UR8, c[0x4][0x80] ;  /* 0x01001000ff0877ac */ /* 0x000e620008000a00 */
[----:B------:R-:W2:Y:S01]  /*7100*/  LDC.64 R16, c[0x4][R16] ;  /* 0x0100000010107b82 */ /* 0x000ea20000000a00 */
[----:B------:R-:W-:Y:S02]  /*7110*/  HFMA2 R12, -RZ, RZ, 0, 5.9604644775390625e-08 ;  /* 0x00000001ff0c7431 */ /* 0x000fe400000001ff */
[----:B------:R-:W-:Y:S02]  /*7120*/  IMAD.MOV.U32 R8, RZ, RZ, 0x70 ;  /* 0x00000070ff087424 */ /* 0x000fe400078e00ff */
[----:B------:R-:W-:Y:S01]  /*7130*/  IMAD.MOV.U32 R13, RZ, RZ, RZ ;  /* 0x000000ffff0d7224 */ /* 0x000fe200078e00ff */
[----:B------:R-:W3:Y:S01]  /*7140*/  LDCU.64 UR6, c[0x4][0x88] ;  /* 0x01001100ff0677ac */ /* 0x000ee20008000a00 */
[----:B------:R-:W4:Y:S01]  /*7150*/  LDCU.64 UR4, c[0x4][0x8] ;  /* 0x01000100ff0477ac */ /* 0x000f220008000a00 */
[----:B-1----:R-:W-:Y:S02]  /*7160*/  MOV R4, UR8 ;  /* 0x0000000800047c02 */ /* 0x002fe40008000f00 */
[----:B------:R-:W-:Y:S02]  /*7170*/  MOV R5, UR9 ;  /* 0x0000000900057c02 */ /* 0x000fe40008000f00 */
[----:B---3--:R-:W-:Y:S01]  /*7180*/  MOV R7, UR7 ;  /* 0x0000000700077c02 */ /* 0x008fe20008000f00 */
[----:B------:R-:W-:Y:S01]  /*7190*/  IMAD.U32 R6, RZ, RZ, UR6 ;  /* 0x00000006ff067e24 */ /* 0x000fe2000f8e00ff */
[----:B----4-:R-:W-:Y:S01]  /*71a0*/  MOV R11, UR5 ;  /* 0x00000005000b7c02 */ /* 0x010fe20008000f00 */
[----:B------:R-:W-:Y:S02]  /*71b0*/  IMAD.U32 R10, RZ, RZ, UR4 ;  /* 0x00000004ff0a7e24 */ /* 0x000fe4000f8e00ff */
[----:B------:R-:W-:Y:S07]  /*71c0*/  LEPC R20, `(.L_x_104) ;  /* 0x000000001014794e */ /* 0x000fee0000000000 */
[----:B--2---:R-:W-:Y:S05]  /*71d0*/  CALL.ABS.NOINC R16 ;  /* 0x0000000010007343 */ /* 0x004fea0003c00000 */
.L_x_104:
[----:B------:R-:W-:Y:S05]  /*71e0*/  BSYNC.RECONVERGENT B6 ;  /* 0x0000000000067941 */ /* 0x000fea0003800200 */
.L_x_103:
[----:B------:R-:W-:Y:S02]  /*71f0*/  R2UR UR6, R180 ;  /* 0x00000000b40672ca */ /* 0x000fe400000e0000 */
[----:B------:R-:W-:Y:S02]  /*7200*/  R2UR UR5, R191 ;  /* 0x00000000bf0572ca */ /* 0x000fe400000e0000 */
[----:B------:R-:W-:Y:S02]  /*7210*/  R2UR UR4, R190 ;  /* 0x00000000be0472ca */ /* 0x000fe400000e0000 */
[----:B------:R-:W-:Y:S02]  /*7220*/  ISETP.NE.U32.AND P4, PT, R174, RZ, PT ;  /* 0x000000ffae00720c */ /* 0x000fe40003f85070 */
[----:B------:R-:W-:Y:S02]  /*7230*/  ISETP.NE.U32.AND P2, PT, RZ, UR60, PT ;  /* 0x0000003cff007c0c */ /* 0x000fe4000bf45070 */
[----:B------:R-:W-:Y:S02]  /*7240*/  ISETP.NE.AND.EX P4, PT, R175, RZ, PT, P4 ;  /* 0x000000ffaf00720c */ /* 0x000fe40003f85340 */
[----:B------:R-:W-:Y:S01]  /*7250*/  ISETP.NE.AND.EX P2, PT, RZ, UR61, PT, P2 ;  /* 0x0000003dff007c0c */ /* 0x000fe2000bf45320 */
[----:B------:R-:W-:Y:S02]  /*7260*/  UISETP.NE.AND UP2, UPT, UR6, URZ, UPT ;  /* 0x000000ff0600728c */ /* 0x000fe4000bf45270 */
[----:B------:R-:W-:Y:S04]  /*7270*/  UISETP.NE.U32.AND UP0, UPT, UR5, URZ, UPT ;  /* 0x000000ff0500728c */ /* 0x000fe8000bf05070 */
[----:B------:R-:W-:Y:S01]  /*7280*/  UISETP.NE.AND.EX UP1, UPT, UR4, URZ, UPT, UP0 ;  /* 0x000000ff0400728c */ /* 0x000fe2000bf25300 */
[----:B------:R-:W-:Y:S01]  /*7290*/  PLOP3.LUT P1, PT, PT, PT, UP2, 0x80, 0x8 ;  /* 0x000000000008781c */ /* 0x000fe20003f2f028 */
[----:B------:R-:W-:Y:S03]  /*72a0*/  UPLOP3.LUT UP0, UPT, UPT, UPT, UPT, 0x40, 0x4 ;  /* 0x000000000004789c */ /* 0x000fe60003f0e870 */
[----:B------:R-:W-:Y:S06]  /*72b0*/  @UP2 UPLOP3.LUT UP0, UPT, UPT, UPT, UP1, 0x80, 0x8 ;  /* 0x000000000008289c */ /* 0x000fec0003f0f010 */
[----:B------:R-:W-:Y:S01]  /*72c0*/  PLOP3.LUT P0, PT, PT, PT, UP0, 0x80, 0x8 ;  /* 0x000000000008781c */ /* 0x000fe20003f0f008 */
[----:B------:R-:W-:Y:S01]  /*72d0*/  @!UPT UIADD3 URZ, UPT, UPT, URZ, URZ, URZ ;  /* 0x000000fffffff290 */ /* 0x000fe2000fffe0ff */
[----:B------:R-:W-:Y:S11]  /*72e0*/  BRA.U !UP1, `(.L_x_106) ;  /* 0x0000000109407547 */ /* 0x000ff6000b800000 */
[----:B------:R-:W-:Y:S01]  /*72f0*/  UISETP.NE.U32.AND UP0, UPT, UR60, URZ, UPT ;  /* 0x000000ff3c00728c */ /* 0x000fe2000bf05070 */
[----:B------:R-:W-:Y:S01]  /*7300*/  R2UR UR6, R191 ;  /* 0x00000000bf0672ca */ /* 0x000fe200000e0000 */
[----:B------:R-:W1:Y:S01]  /*7310*/  LDCU.64 UR8, c[0x0][0x358] ;  /* 0x00006b00ff0877ac */ /* 0x000e620008000a00 */
[----:B------:R-:W-:Y:S02]  /*7320*/  HFMA2 R176, -RZ, RZ, 0, 5.9604644775390625e-08 ;  /* 0x00000001ffb07431 */ /* 0x000fe400000001ff */
[----:B------:R-:W-:Y:S01]  /*7330*/  IMAD.MOV.U32 R0, RZ, RZ, 0x1 ;  /* 0x00000001ff007424 */ /* 0x000fe200078e00ff */
[----:B------:R-:W-:Y:S06]  /*7340*/  UISETP.NE.AND.EX UP0, UPT, UR61, URZ, UPT, UP0 ;  /* 0x000000ff3d00728c */ /* 0x000fec000bf05300 */
[----:B------:R-:W-:Y:S05]  /*7350*/  PLOP3.LUT P3, PT, PT, PT, UP0, 0x80, 0x8 ;  /* 0x000000000008781c */ /* 0x000fea0003f6f008 */
[----:B------:R-:W2:Y:S01]  /*7360*/  @UP0 LDCU.64 UR4, c[0x0][0xc88] ;  /* 0x00019100ff0407ac */ /* 0x000ea20008000a00 */
[----:B------:R-:W-:Y:S07]  /*7370*/  @UP0 UIMAD UR6, UR44, UR6, URZ ;  /* 0x000000062c0602a4 */ /* 0x000fee000f8e02ff */
[----:B------:R-:W-:Y:S01]  /*7380*/  @!P3 PRMT R176, R0, 0x7610, R176 ;  /* 0x0000761000b0b816 */ /* 0x000fe200000000b0 */
[----:B--2---:R-:W-:Y:S06]  /*7390*/  @UP0 UIMAD.WIDE UR4, UR6, 0x4, UR4 ;  /* 0x00000004060408a5 */ /* 0x004fec000f8e0204 */
[----:B------:R-:W-:Y:S02]  /*73a0*/  IMAD.U32 R4, RZ, RZ, UR4 ;  /* 0x00000004ff047e24 */ /* 0x000fe4000f8e00ff */
[----:B------:R-:W-:Y:S03]  /*73b0*/  IMAD.U32 R5, RZ, RZ, UR5 ;  /* 0x00000005ff057e24 */ /* 0x000fe6000f8e00ff */
[----:B------:R-:W2:Y:S02]  /*73c0*/  @!UP0 LDCU UR4, c[0x0][0xc80] ;  /* 0x00019000ff0487ac */ /* 0x000ea40008000800 */
[----:B-1---5:R1:W5:Y:S02]  /*73d0*/  @P3 LDG.E R133, desc[UR8][R4.64] ;  /* 0x0000000804853981 */ /* 0x022364000c1e1900 */
[----:B-12---:R-:W-:Y:S02]  /*73e0*/  @!P3 MOV R133, UR4 ;  /* 0x000000040085bc02 */ /* 0x006fe40008000f00 */
.L_x_106:
[----:B------:R-:W-:Y:S05]  /*73f0*/  @!P4 BRA `(.L_x_107) ;  /* 0x000000000024c947 */ /* 0x000fea0003800000 */
[----:B------:R-:W-:Y:S01]  /*7400*/  ISETP.NE.U32.AND P3, PT, R172, RZ, PT ;  /* 0x000000ffac00720c */ /* 0x000fe20003f65070 */
[----:B------:R-:W1:Y:S03]  /*7410*/  LDCU.64 UR4, c[0x0][0x358] ;  /* 0x00006b00ff0477ac */ /* 0x000e660008000a00 */
[----:B------:R-:W-:Y:S11]  /*7420*/  ISETP.NE.AND.EX P3, PT, R173, RZ, PT, P3 ;  /* 0x000000ffad00720c */ /* 0x000ff60003f65330 */
[----:B------:R-:W-:Y:S02]  /*7430*/  @!UPT UIADD3 URZ, UPT, UPT, URZ, URZ, URZ ;  /* 0x000000fffffff290 */ /* 0x000fe4000fffe0ff */
[----:B------:R-:W2:Y:S01]  /*7440*/  @P3 LDC.64 R4, c[0x0][0xca8] ;  /* 0x00032a00ff043b82 */ /* 0x000ea20000000a00 */
[----:B------:R-:W-:Y:S04]  /*7450*/  @P3 IMAD R0, R174, UR44, RZ ;  /* 0x0000002cae003c24 */ /* 0x000fe8000f8e02ff */
[----:B--2---:R-:W-:Y:S05]  /*7460*/  @P3 IMAD.WIDE R4, R0, 0x4, R4 ;  /* 0x0000000400043825 */ /* 0x004fea00078e0204 */
[----:B-1---5:R1:W5:Y:S02]  /*7470*/  @P3 LDG.E R130, desc[UR4][R4.64] ;  /* 0x0000000404823981 */ /* 0x022364000c1e1900 */
[----:B-1----:R-:W2:Y:S02]  /*7480*/  @!P3 LDC R130, c[0x0][0xca0] ;  /* 0x00032800ff82bb82 */ /* 0x002ea40000000800 */
.L_x_107:
[----:B-----5:R-:W-:Y:S01]  /*7490*/  FSETP.NEU.AND P3, PT, R133, RZ, PT ;  /* 0x000000ff8500720b */ /* 0x020fe20003f6d000 */
[----:B------:R-:W-:Y:S01]  /*74a0*/  IMAD.U32 R3, RZ, RZ, UR43 ;  /* 0x0000002bff037e24 */ /* 0x000fe2000f8e00ff */
[----:B------:R-:W-:Y:S01]  /*74b0*/  SEL R5, RZ, 0xffffffff, P2 ;  /* 0xffffffffff057807 */ /* 0x000fe20001000000 */
[----:B------:R-:W-:Y:S01]  /*74c0*/  IMAD.SHL.U32 R197, R185, 0x10, RZ ;  /* 0x00000010b9c57824 */ /* 0x000fe200078e00ff */
[----:B------:R-:W-:Y:S01]  /*74d0*/  @P1 LOP3.LUT P2, RZ, R176, 0xff, RZ, 0xc0, !PT ;  /* 0x000000ffb0ff1812 */ /* 0x000fe2000784c0ff */
[----:B------:R-:W-:Y:S01]  /*74e0*/  IMAD R131, R3, 0xc0, R2 ;  /* 0x000000c003837824 */ /* 0x000fe200078e0202 */
[----:B------:R-:W-:Y:S01]  /*74f0*/  @P1 SEL R0, RZ, 0xffffffff, P3 ;  /* 0xffffffffff001807 */ /* 0x000fe20001800000 */
[----:B------:R-:W-:Y:S01]  /*7500*/  IMAD.SHL.U32 R139, R184, 0x10, RZ ;  /* 0x00000010b88b7824 */ /* 0x000fe200078e00ff */
[----:B------:R-:W-:Y:S01]  /*7510*/  LOP3.LUT P4, R182, R176, 0xff, RZ, 0xc0, !PT ;  /* 0x000000ffb0b67812 */ /* 0x000fe2000788c0ff */
[----:B------:R-:W-:Y:S01]  /*7520*/  IMAD.IADD R198, R188, 0x1, R197 ;  /* 0x00000001bcc67824 */ /* 0x000fe200078e02c5 */
[C---:B------:R-:W-:Y:S01]  /*7530*/  @P0 SEL R0, R5.reuse, R0, !P2 ;  /* 0x0000000005000207 */ /* 0x040fe20005000000 */
[----:B------:R-:W-:Y:S01]  /*7540*/  BSSY B1, `(.L_x_108) ;  /* 0x000004d000017945 */ /* 0x000fe20003800000 */
[----:B------:R-:W-:Y:S01]  /*7550*/  PLOP3.LUT P2, PT, PT, PT, UP1, 0x80, 0x8 ;  /* 0x000000000008781c */ /* 0x000fe20003f4f018 */
[----:B------:R-:W-:Y:S01]  /*7560*/  IMAD.MOV.U32 R138, RZ, RZ, 0x1 ;  /* 0x00000001ff8a7424 */ /* 0x000fe200078e00ff */
[----:B------:R-:W-:Y:S01]  /*7570*/  @P1 LOP3.LUT R0, R0, 0x1, RZ, 0xc0, !PT ;  /* 0x0000000100001812 */ /* 0x000fe200078ec0ff */
[----:B------:R-:W-:Y:S01]  /*7580*/  IMAD.MOV.U32 R137, RZ, RZ, RZ ;  /* 0x000000ffff897224 */ /* 0x000fe200078e00ff */
[----:B------:R-:W-:Y:S02]  /*7590*/  CS2R R146, SRZ ;  /* 0x0000000000927805 */ /* 0x000fe4000001ff00 */
[----:B------:R-:W-:Y:S02]  /*75a0*/  CS2R R144, SRZ ;  /* 0x0000000000907805 */ /* 0x000fe4000001ff00 */
[----:B------:R-:W-:Y:S01]  /*75b0*/  ISETP.NE.U32.OR P5, PT, R0, 0x1, !P1 ;  /* 0x000000010000780c */ /* 0x000fe20004fa5470 */
[----:B------:R-:W-:Y:S01]  /*75c0*/  IMAD.U32 R0, RZ, RZ, UR43 ;  /* 0x0000002bff007e24 */ /* 0x000fe2000f8e00ff */
[----:B------:R-:W-:Y:S02]  /*75d0*/  CS2R R142, SRZ ;  /* 0x00000000008e7805 */ /* 0x000fe4000001ff00 */
[----:B------:R-:W-:Y:S02]  /*75e0*/  CS2R R140, SRZ ;  /* 0x00000000008c7805 */ /* 0x000fe4000001ff00 */
[----:B------:R-:W-:Y:S02]  /*75f0*/  P2R R194, PR, RZ, 0x20 ;  /* 0x00000020ffc27803 */ /* 0x000fe40000000000 */
[----:B------:R-:W-:Y:S02]  /*7600*/  CS2R R150, SRZ ;  /* 0x0000000000967805 */ /* 0x000fe4000001ff00 */
[----:B------:R-:W-:Y:S02]  /*7610*/  SHF.L.U32 R4, R0, 0x1f, RZ ;  /* 0x0000001f00047819 */ /* 0x000fe400000006ff */
[----:B------:R-:W-:Y:S02]  /*7620*/  CS2R R148, SRZ ;  /* 0x0000000000947805 */ /* 0x000fe4000001ff00 */
[----:B------:R-:W-:Y:S02]  /*7630*/  SEL R0, RZ, 0xffffffff, P3 ;  /* 0xffffffffff007807 */ /* 0x000fe40001800000 */
[----:B------:R-:W-:Y:S02]  /*7640*/  CS2R R154, SRZ ;  /* 0x00000000009a7805 */ /* 0x000fe4000001ff00 */
[----:B------:R-:W-:Y:S02]  /*7650*/  CS2R R152, SRZ ;  /* 0x0000000000987805 */ /* 0x000fe4000001ff00 */
[----:B------:R-:W-:Y:S02]  /*7660*/  CS2R R158, SRZ ;  /* 0x00000000009e7805 */ /* 0x000fe4000001ff00 */
[----:B------:R-:W-:Y:S02]  /*7670*/  @P2 SEL R0, R5, R0, !P4 ;  /* 0x0000000005002207 */ /* 0x000fe40006000000 */
[----:B------:R-:W-:Y:S02]  /*7680*/  CS2R R156, SRZ ;  /* 0x00000000009c7805 */ /* 0x000fe4000001ff00 */
[----:B------:R-:W-:Y:S02]  /*7690*/  @P5 SHF.L.U32 R6, RZ, 0x1f, RZ ;  /* 0x0000001fff065819 */ /* 0x000fe400000006ff */
[----:B------:R-:W-:Y:S02]  /*76a0*/  CS2R R162, SRZ ;  /* 0x0000000000a27805 */ /* 0x000fe4000001ff00 */
[----:B------:R-:W-:Y:S02]  /*76b0*/  ISETP.NE.AND P2, PT, RZ, UR43, PT ;  /* 0x0000002bff007c0c */ /* 0x000fe4000bf45270 */
[----:B------:R-:W-:Y:S01]  /*76c0*/  CS2R R160, SRZ ;  /* 0x0000000000a07805 */ /* 0x000fe2000001ff00 */
[----:B------:R-:W1:Y:S01]  /*76d0*/  @P5 SYNCS.PHASECHK.TRANS64.TRYWAIT P1, [UR45+0x70], R6 ;  /* 0x00007006ff0055a7 */ /* 0x000e62000802112d */
[----:B------:R-:W-:Y:S02]  /*76e0*/  LOP3.LUT R0, R0, 0x1, RZ, 0xc0, !PT ;  /* 0x0000000100007812 */ /* 0x000fe400078ec0ff */
[----:B------:R-:W-:Y:S02]  /*76f0*/  CS2R R166, SRZ ;  /* 0x0000000000a67805 */ /* 0x000fe4000001ff00 */
[----:B------:R-:W-:Y:S02]  /*7700*/  SEL R212, RZ, 0x60, P2 ;  /* 0x00000060ffd47807 */ /* 0x000fe40001000000 */
[----:B------:R-:W-:Y:S02]  /*7710*/  CS2R R164, SRZ ;  /* 0x0000000000a47805 */ /* 0x000fe4000001ff00 */
[----:B------:R-:W-:Y:S02]  /*7720*/  ISETP.NE.U32.AND P3, PT, R0, 0x1, PT ;  /* 0x000000010000780c */ /* 0x000fe40003f65070 */
[----:B------:R-:W-:Y:S02]  /*7730*/  CS2R R170, SRZ ;  /* 0x0000000000aa7805 */ /* 0x000fe4000001ff00 */
[----:B------:R-:W-:Y:S01]  /*7740*/  CS2R R168, SRZ ;  /* 0x0000000000a87805 */ /* 0x000fe2000001ff00 */
[----:B------:R-:W-:Y:S01]  /*7750*/  IMAD.IADD R213, R131, 0x1, R212 ;  /* 0x0000000183d57824 */ /* 0x000fe200078e02d4 */
[----:B------:R-:W-:Y:S01]  /*7760*/  P2R R199, PR, RZ, 0x8 ;  /* 0x00000008ffc77803 */ /* 0x000fe20000000000 */
[----:B------:R-:W-:Y:S02]  /*7770*/  IMAD.IADD R196, R188, 0x1, R139 ;  /* 0x00000001bcc47824 */ /* 0x000fe400078e028b */
[----:B------:R-:W-:Y:S01]  /*7780*/  VIADD R212, R212, UR52 ;  /* 0x00000034d4d47c36 */ /* 0x000fe20008000000 */
[----:B------:R-:W-:Y:S01]  /*7790*/  SHF.R.U32.HI R0, RZ, 0x15, R213 ;  /* 0x00000015ff007819 */ /* 0x000fe200000116d5 */
[----:B------:R-:W-:Y:S01]  /*77a0*/  IMAD.IADD R195, R187, 0x1, R198 ;  /* 0x00000001bbc37824 */ /* 0x000fe200078e02c6 */
[----:B------:R3:W4:Y:S02]  /*77b0*/  SYNCS.PHASECHK.TRANS64.TRYWAIT P0, [UR45+0xe0], R4 ;  /* 0x0000e004ff0075a7 */ /* 0x000724000800112d */
[----:B------:R-:W-:Y:S02]  /*77c0*/  LOP3.LUT R200, R0, 0x3, RZ, 0xc0, !PT ;  /* 0x0000000300c87812 */ /* 0x000fe400078ec0ff */
[----:B-1----:R-:W-:Y:S01]  /*77d0*/  @P5 SEL R138, RZ, 0x1, !P1 ;  /* 0x00000001ff8a5807 */ /* 0x002fe20004800000 */
[----:B---3--:R-:W-:Y:S06]  /*77e0*/  @!P5 BRA `(.L_x_109) ;  /* 0x000000000088d947 */ /* 0x008fec0003800000 */
[----:B------:R-:W-:Y:S01]  /*77f0*/  IMAD.MOV.U32 R147, RZ, RZ, RZ ;  /* 0x000000ffff937224 */ /* 0x000fe200078e00ff */
[----:B------:R-:W-:Y:S01]  /*7800*/  ISETP.NE.AND P1, PT, R138, RZ, PT ;  /* 0x000000ff8a00720c */ /* 0x000fe20003f25270 */
[----:B------:R-:W-:Y:S01]  /*7810*/  BSSY B0, `(.L_x_110) ;  /* 0x0000014000007945 */ /* 0x000fe20003800000 */
[----:B------:R-:W-:Y:S02]  /*7820*/  CS2R R170, SRZ ;  /* 0x0000000000aa7805 */ /* 0x000fe4000001ff00 */
        /* <DEDUP_REMOVED lines=13> */
[----:B------:R-:W-:Y:S01]  /*7900*/  CS2R R144, SRZ ;  /* 0x0000000000907805 */ /* 0x000fe2000001ff00 */
[----:B------:R-:W-:Y:S06]  /*7910*/  @P1 BRA `(.L_x_111) ;  /* 0x00000000000c1947 */ /* 0x000fec0003800000 */
[----:B------:R-:W-:Y:S04]  /*7920*/  SHF.L.U32 R6, RZ, 0x1f, RZ ;  /* 0x0000001fff067819 */ /* 0x000fe800000006ff */
[----:B------:R-:W1:Y:S02]  /*7930*/  SYNCS.PHASECHK.TRANS64.TRYWAIT P1, [UR45+0x70], R6 ;  /* 0x00007006ff0075a7 */ /* 0x000e64000802112d */
[----:B-1----:R-:W-:Y:S05]  /*7940*/  @!P1 BRA `(.L_x_112) ;  /* 0x000000c000549947 */ /* 0x002fea0003800000 */
.L_x_111:
[----:B------:R-:W-:Y:S05]  /*7950*/  BSYNC B0 ;  /* 0x0000000000007941 */ /* 0x000fea0003800000 */
.L_x_110:
[----:B------:R-:W-:Y:S01]  /*7960*/  ISETP.NE.AND P1, PT, R199, RZ, PT ;  /* 0x000000ffc700720c */ /* 0x000fe20003f25270 */
[----:B------:R-:W-:Y:S11]  /*7970*/  HFMA2 R137, -RZ, RZ, 0, 5.9604644775390625e-08 ;  /* 0x00000001ff897431 */ /* 0x000ff600000001ff */
[----:B------:R-:W-:Y:S01]  /*7980*/  @!UPT UIADD3 URZ, UPT, UPT, URZ, URZ, URZ ;  /* 0x000000fffffff290 */ /* 0x000fe2000fffe0ff */
[----:B------:R3:W1:Y:S04]  /*7990*/  @P1 LDS.128 R168, [R188] ;  /* 0x00000000bca81984 */ /* 0x0006680000000c00 */
[----:B------:R3:W1:Y:S04]  /*79a0*/  @P1 LDS.128 R164, [R198+0x10] ;  /* 0x00001000c6a41984 */ /* 0x0006680000000c00 */
[----:B------:R3:W1:Y:S04]  /*79b0*/  @P1 LDS.128 R160, [R196+0x20] ;  /* 0x00002000c4a01984 */ /* 0x0006680000000c00 */
[----:B------:R3:W1:Y:S04]  /*79c0*/  @P1 LDS.128 R156, [R195+0x10] ;  /* 0x00001000c39c1984 */ /* 0x0006680000000c00 */
[----:B------:R3:W1:Y:S04]  /*79d0*/  @P1 LDS.128 R152, [R188+0x1000] ;  /* 0x00100000bc981984 */ /* 0x0006680000000c00 */
[----:B------:R3:W1:Y:S04]  /*79e0*/  @P1 LDS.128 R148, [R198+0x1010] ;  /* 0x00101000c6941984 */ /* 0x0006680000000c00 */
[----:B------:R3:W1:Y:S04]  /*79f0*/  @P1 LDS.128 R140, [R196+0x1020] ;  /* 0x00102000c48c1984 */ /* 0x0006680000000c00 */
[----:B------:R3:W1:Y:S02]  /*7a00*/  @P1 LDS.128 R144, [R195+0x1010] ;  /* 0x00101000c3901984 */ /* 0x0006640000000c00 */
.L_x_109:
[----:B------:R-:W-:Y:S05]  /*7a10*/  BSYNC B1 ;  /* 0x0000000000017941 */ /* 0x000fea0003800000 */
.L_x_108:
[----:B------:R-:W-:Y:S02]  /*7a20*/  ISETP.NE.AND P1, PT, R189, R200, PT ;  /* 0x000000c8bd00720c */ /* 0x000fe40003f25270 */
[----:B------:R-:W-:Y:S01]  /*7a30*/  MOV R55, RZ ;  /* 0x000000ff00377202 */ /* 0x000fe20000000f00 */
[----:B----4-:R-:W-:Y:S10]  /*7a40*/  @P0 BRA `(.L_x_113) ;  /* 0x0000000000080947 */ /* 0x010ff40003800000 */
[----:B------:R-:W4:Y:S02]  /*7a50*/  SYNCS.PHASECHK.TRANS64.TRYWAIT P0, [UR45+0xe0], R4 ;  /* 0x0000e004ff0075a7 */ /* 0x000f24000800112d */
[----:B----4-:R-:W-:Y:S05]  /*7a60*/  @!P0 BRA `(.L_x_114) ;  /* 0x000000c000248947 */ /* 0x010fea0003800000 */
.L_x_113:
[----:B------:R-:W-:Y:S01]  /*7a70*/  IMAD.MOV.U32 R54, RZ, RZ, RZ ;  /* 0x000000ffff367224 */ /* 0x000fe200078e00ff */
        /* <DEDUP_REMOVED lines=32> */
[----:B------:R-:W-:Y:S11]  /*7c80*/  LOP3.LUT P0, RZ, R0, 0x3, R177, 0x48, !PT ;  /* 0x0000000300ff7812 */ /* 0x000ff600078048b1 */
[----:B------:R-:W-:Y:S02]  /*7c90*/  @!UPT UIADD3 URZ, UPT, UPT, URZ, URZ, URZ ;  /* 0x000000fffffff290 */ /* 0x000fe4000fffe0ff */
[----:B------:R-:W-:Y:S05]  /*7ca0*/  @!P0 BRA `(.L_x_116) ;  /* 0x0000000000408947 */ /* 0x000fea0003800000 */
[----:B------:R-:W4:Y:S01]  /*7cb0*/  LDCU.64 UR8, c[0x4][0x70] ;  /* 0x01000e00ff0877ac */ /* 0x000f220008000a00 */
[----:B------:R-:W-:Y:S01]  /*7cc0*/  MOV R15, 0x0 ;  /* 0x00000000000f7802 */ /* 0x000fe20000000f00 */
[----:B------:R-:W-:Y:S02]  /*7cd0*/  HFMA2 R12, -RZ, RZ, 0, 5.9604644775390625e-08 ;  /* 0x00000001ff0c7431 */ /* 0x000fe400000001ff */
[----:B------:R-:W-:Y:S02]  /*7ce0*/  IMAD.MOV.U32 R8, RZ, RZ, 0x192 ;  /* 0x00000192ff087424 */ /* 0x000fe400078e00ff */
[----:B------:R-:W-:Y:S01]  /*7cf0*/  IMAD.MOV.U32 R13, RZ, RZ, RZ ;  /* 0x000000ffff0d7224 */ /* 0x000fe200078e00ff */
[----:B------:R-:W5:Y:S01]  /*7d00*/  LDCU.64 UR6, c[0x4][0x78] ;  /* 0x01000f00ff0677ac */ /* 0x000f620008000a00 */
[----:B------:R-:W2:Y:S01]  /*7d10*/  LDC.64 R14, c[0x4][R15] ;  /* 0x010000000f0e7b82 */ /* 0x000ea20000000a00 */
[----:B------:R-:W3:Y:S01]  /*7d20*/  LDCU.64 UR4, c[0x4][0x10] ;  /* 0x01000200ff0477ac */ /* 0x000ee20008000a00 */
[----:B----4-:R-:W-:Y:S01]  /*7d30*/  MOV R5, UR9 ;  /* 0x0000000900057c02 */ /* 0x010fe20008000f00 */
[----:B-1----:R-:W-:Y:S01]  /*7d40*/  IMAD.U32 R4, RZ, RZ, UR8 ;  /* 0x00000008ff047e24 */ /* 0x002fe2000f8e00ff */
[----:B-----5:R-:W-:Y:S01]  /*7d50*/  MOV R7, UR7 ;  /* 0x0000000700077c02 */ /* 0x020fe20008000f00 */
[----:B------:R-:W-:Y:S01]  /*7d60*/  IMAD.U32 R6, RZ, RZ, UR6 ;  /* 0x00000006ff067e24 */ /* 0x000fe2000f8e00ff */
[----:B---3--:R-:W-:Y:S01]  /*7d70*/  MOV R11, UR5 ;  /* 0x00000005000b7c02 */ /* 0x008fe20008000f00 */
[----:B------:R-:W-:Y:S02]  /*7d80*/  IMAD.U32 R10, RZ, RZ, UR4 ;  /* 0x00000004ff0a7e24 */ /* 0x000fe4000f8e00ff */
[----:B------:R-:W-:Y:S07]  /*7d90*/  LEPC R20, `(.L_x_116) ;  /* 0x000000001014794e */ /* 0x000fee0000000000 */
[----:B--2---:R-:W-:Y:S05]  /*7da0*/  CALL.ABS.NOINC R14 ;  /* 0x000000000e007343 */ /* 0x004fea0003c00000 */
.L_x_116:
[----:B------:R-:W-:Y:S05]  /*7db0*/  WARPSYNC.ALL ;  /* 0x0000000000007948 */ /* 0x000fea0003800000 */
[C---:B------:R-:W-:Y:S01]  /*7dc0*/  R2UR UR4, R213.reuse ;  /* 0x00000000d50472ca */ /* 0x040fe200000e0000 */
[----:B------:R-:W-:Y:S05]  /*7dd0*/  VIADD R0, R213, 0x80 ;  /* 0x00000080d5007836 */ /* 0x000fea0000000000 */
[----:B------:R-:W-:Y:S04]  /*7de0*/  SHF.R.U32.HI R0, RZ, 0x15, R0 ;  /* 0x00000015ff007819 */ /* 0x000fe80000011600 */
[----:B------:R-:W-:Y:S03]  /*7df0*/  LOP3.LUT P0, RZ, R0, 0x3, R177, 0x48, !PT ;  /* 0x0000000300ff7812 */ /* 0x000fe600078048b1 */
[----:B------:R-:W4:Y:S10]  /*7e00*/  LDTM.x32 R24, tmem[UR4] ;  /* 0x00000004001879ee */ /* 0x000f3400082c0000 */
[----:B----4-:R-:W-:Y:S05]  /*7e10*/  @!P0 BRA `(.L_x_117) ;  /* 0x0000000000408947 */ /* 0x010fea0003800000 */
        /* <DEDUP_REMOVED lines=16> */
.L_x_117:
[----:B------:R-:W-:Y:S05]  /*7f20*/  WARPSYNC.ALL ;  /* 0x0000000000007948 */ /* 0x000fea0003800000 */
[----:B------:R-:W-:Y:S11]  /*7f30*/  R2UR UR4, R213 ;  /* 0x00000000d50472ca */ /* 0x000ff600000e0000 */
[----:B------:R-:W-:Y:S02]  /*7f40*/  @!UPT UIADD3 URZ, UPT, UPT, URZ, URZ, URZ ;  /* 0x000000fffffff290 */ /* 0x000fe4000fffe0ff */
[----:B------:R-:W4:Y:S02]  /*7f50*/  LDTM.x32 R56, tmem[UR4+0x80] ;  /* 0x00008004003879ee */ /* 0x000f2400082c0000 */
[----:B----4-:R-:W-:Y:S01]  /*7f60*/  NOP ;  /* 0x0000000000007918 */ /* 0x010fe20000000000 */
.L_x_115:
[----:B-1----:R-:W-:Y:S01]  /*7f70*/  SHF.L.U32 R132, R168, 0x10, RZ ;  /* 0x00000010a8847819 */ /* 0x002fe200000006ff */
[----:B--2---:R-:W-:Y:S01]  /*7f80*/  FMUL R0, R130, R24 ;  /* 0x0000001882007220 */ /* 0x004fe20000400000 */
[----:B------:R-:W-:Y:S01]  /*7f90*/  LOP3.LUT R134, R168, 0xffff0000, RZ, 0xc0, !PT ;  /* 0xffff0000a8867812 */ /* 0x000fe200078ec0ff */
[C---:B------:R-:W-:Y:S01]  /*7fa0*/  FMUL R3, R130.reuse, R25 ;  /* 0x0000001982037220 */ /* 0x040fe20000400000 */
[----:B------:R-:W-:Y:S01]  /*7fb0*/  SHF.L.U32 R135, R169, 0x10, RZ ;  /* 0x00000010a9877819 */ /* 0x000fe200000006ff */
[----:B------:R-:W-:Y:S01]  /*7fc0*/  FMUL R4, R130, R26 ;  /* 0x0000001a82047220 */ /* 0x000fe20000400000 */
[----:B------:R-:W-:Y:S01]  /*7fd0*/  LOP3.LUT R136, R165, 0xffff0000, RZ, 0xc0, !PT ;  /* 0xffff0000a5887812 */ /* 0x000fe200078ec0ff */
[----:B------:R-:W-:Y:S01]  /*7fe0*/  FFMA R0, R133, R132, R0 ;  /* 0x0000008485007223 */ /* 0x000fe20000000000 */
[----:B------:R-:W-:Y:S01]  /*7ff0*/  LOP3.LUT R132, R169, 0xffff0000, RZ, 0xc0, !PT ;  /* 0xffff0000a9847812 */ /* 0x000fe200078ec0ff */
[C---:B------:R-:W-:Y:S01]  /*8000*/  FFMA R3, R133.reuse, R134, R3 ;  /* 0x0000008685037223 */ /* 0x040fe20000000003 */
[C---:B------:R-:W-:Y:S01]  /*8010*/  LOP3.LUT R134, R170.reuse, 0xffff0000, RZ, 0xc0, !PT ;  /* 0xffff0000aa867812 */ /* 0x040fe200078ec0ff */
[----:B------:R-:W-:Y:S01]  /*8020*/  FFMA R4, R133, R135, R4 ;  /* 0x0000008785047223 */ /* 0x000fe20000000004 */
[----:B------:R-:W-:Y:S01]  /*8030*/  SHF.L.U32 R135, R170, 0x10, RZ ;  /* 0x00000010aa877819 */ /* 0x000fe200000006ff */
[C---:B------:R-:W-:Y:S01]  /*8040*/  FMUL R5, R130.reuse, R27 ;  /* 0x0000001b82057220 */ /* 0x040fe20000400000 */
[----:B------:R-:W-:Y:S01]  /*8050*/  ISETP.NE.AND P0, PT, R189, R200, PT ;  /* 0x000000c8bd00720c */ /* 0x000fe20003f05270 */
[C---:B------:R-:W-:Y:S01]  /*8060*/  FMUL R6, R130.reuse, R28 ;  /* 0x0000001c82067220 */ /* 0x040fe20000400000 */
[----:B------:R-:W-:Y:S01]  /*8070*/  F2FP.BF16.F32.PACK_AB R200, R3, R0 ;  /* 0x0000000003c8723e */ /* 0x000fe200000010ff */
[C---:B------:R-:W-:Y:S01]  /*8080*/  FMUL R7, R130.reuse, R29 ;  /* 0x0000001d82077220 */ /* 0x040fe20000400000 */
[----:B------:R-:W-:Y:S01]  /*8090*/  ISETP.NE.AND P1, PT, R189, RZ, PT ;  /* 0x000000ffbd00720c */ /* 0x000fe20003f25270 */
[----:B------:R-:W-:Y:S01]  /*80a0*/  FFMA R5, R133, R132, R5 ;  /* 0x0000008485057223 */ /* 0x000fe20000000005 */
[----:B------:R-:W-:Y:S01]  /*80b0*/  SHF.L.U32 R132, R171, 0x10, RZ ;  /* 0x00000010ab847819 */ /* 0x000fe200000006ff */
[----:B------:R-:W-:Y:S01]  /*80c0*/  FFMA R6, R133, R135, R6 ;  /* 0x0000008785067223 */ /* 0x000fe20000000006 */
[----:B------:R-:W-:Y:S01]  /*80d0*/  SHF.L.U32 R135, R165, 0x10, RZ ;  /* 0x00000010a5877819 */ /* 0x000fe200000006ff */
[----:B------:R-:W-:Y:S01]  /*80e0*/  FFMA R7, R133, R134, R7 ;  /* 0x0000008685077223 */ /* 0x000fe20000000007 */
[----:B------:R-:W-:Y:S01]  /*80f0*/  LOP3.LUT R134, R171, 0xffff0000, RZ, 0xc0, !PT ;  /* 0xffff0000ab867812 */ /* 0x000fe200078ec0ff */
[C---:B------:R-:W-:Y:S01]  /*8100*/  FMUL R8, R130.reuse, R30 ;  /* 0x0000001e82087220 */ /* 0x040fe20000400000 */
[----:B------:R-:W-:Y:S01]  /*8110*/  F2FP.BF16.F32.PACK_AB R201, R5, R4 ;  /* 0x0000000405c9723e */ /* 0x000fe200000010ff */
[----:B------:R-:W-:Y:S01]  /*8120*/  FMUL R9, R130, R31 ;  /* 0x0000001f82097220 */ /* 0x000fe20000400000 */
[----:B------:R-:W-:Y:S01]  /*8130*/  F2FP.BF16.F32.PACK_AB R202, R7, R6 ;  /* 0x0000000607ca723e */ /* 0x000fe200000010ff */
[C---:B------:R-:W-:Y:S01]  /*8140*/  FFMA R8, R133.reuse, R132, R8 ;  /* 0x0000008485087223 */ /* 0x040fe20000000008 */
[C---:B------:R-:W-:Y:S01]  /*8150*/  SHF.L.U32 R132, R164.reuse, 0x10, RZ ;  /* 0x00000010a4847819 */ /* 0x040fe200000006ff */
[----:B------:R-:W-:Y:S01]  /*8160*/  FFMA R9, R133, R134, R9 ;  /* 0x0000008685097223 */ /* 0x000fe20000000009 */
[----:B------:R-:W-:Y:S01]  /*8170*/  LOP3.LUT R134, R164, 0xffff0000, RZ, 0xc0, !PT ;  /* 0xffff0000a4867812 */ /* 0x000fe200078ec0ff */
[C---:B------:R-:W-:Y:S01]  /*8180*/  FMUL R10, R130.reuse, R32 ;  /* 0x00000020820a7220 */ /* 0x040fe20000400000 */
[C---:B------:R-:W-:Y:S01]  /*8190*/  FMUL R11, R130.reuse, R33 ;  /* 0x00000021820b7220 */ /* 0x040fe20000400000 */
        /* <DEDUP_REMOVED lines=10> */
[----:B------:R-:W-:Y:S01]  /*8240*/  FFMA R12, R133, R135, R12 ;  /* 0x00000087850c7223 */ /* 0x000fe2000000000c */
[----:B------:R-:W-:Y:S01]  /*8250*/  SHF.L.U32 R135, R167, 0x10, RZ ;  /* 0x00000010a7877819 */ /* 0x000fe200000006ff */
[----:B------:R-:W-:Y:S01]  /*8260*/  FFMA R13, R133, R136, R13 ;  /* 0x00000088850d7223 */ /* 0x000fe2000000000d */
[----:B------:R-:W-:Y:S01]  /*8270*/  LOP3.LUT R136, R167, 0xffff0000, RZ, 0xc0, !PT ;  /* 0xffff0000a7887812 */ /* 0x000fe200078ec0ff */
[----:B------:R-:W-:Y:S01]  /*8280*/  FFMA R14, R133, R132, R14 ;  /* 0x00000084850e7223 */ /* 0x000fe2000000000e */
[----:B------:R-:W-:Y:S01]  /*8290*/  SHF.L.U32 R132, R160, 0x10, RZ ;  /* 0x00000010a0847819 */ /* 0x000fe200000006ff */
[----:B------:R-:W-:Y:S01]  /*82a0*/  FMUL R16, R130, R38 ;  /* 0x0000002682107220 */ /* 0x000fe20000400000 */
[----:B------:R-:W-:Y:S01]  /*82b0*/  F2FP.BF16.F32.PACK_AB R205, R13, R12 ;  /* 0x0000000c0dcd723e */ /* 0x000fe200000010ff */
[----:B------:R-:W-:Y:S01]  /*82c0*/  FFMA R15, R133, R134, R15 ;  /* 0x00000086850f7223 */ /* 0x000fe2000000000f */
[----:B------:R-:W-:Y:S01]  /*82d0*/  LOP3.LUT R134, R160, 0xffff0000, RZ, 0xc0, !PT ;  /* 0xffff0000a0867812 */ /* 0x000fe200078ec0ff */
[C---:B------:R-:W-:Y:S01]  /*82e0*/  FMUL R17, R130.reuse, R39 ;  /* 0x0000002782117220 */ /* 0x040fe20000400000 */
[C---:B------:R-:W-:Y:S01]  /*82f0*/  FMUL R18, R130.reuse, R40 ;  /* 0x0000002882127220 */ /* 0x040fe20000400000 */
[----:B------:R-:W-:Y:S01]  /*8300*/  FMUL R19, R130, R41 ;  /* 0x0000002982137220 */ /* 0x000fe20000400000 */
[----:B------:R-:W-:Y:S01]  /*8310*/  F2FP.BF16.F32.PACK_AB R206, R15, R14 ;  /* 0x0000000e0fce723e */ /* 0x000fe200000010ff */
[C---:B------:R-:W-:Y:S01]  /*8320*/  FFMA R16, R133.reuse, R135, R16 ;  /* 0x0000008785107223 */ /* 0x040fe20000000010 */
[----:B------:R-:W-:Y:S01]  /*8330*/  SHF.L.U32 R135, R162, 0x10, RZ ;  /* 0x00000010a2877819 */ /* 0x000fe200000006ff */
[----:B------:R-:W-:Y:S01]  /*8340*/  FFMA R17, R133, R136, R17 ;  /* 0x0000008885117223 */ /* 0x000fe20000000011 */
[----:B------:R-:W-:Y:S01]  /*8350*/  LOP3.LUT R136, R159, 0xffff0000, RZ, 0xc0, !PT ;  /* 0xffff00009f887812 */ /* 0x000fe200078ec0ff */
[----:B------:R-:W-:Y:S01]  /*8360*/  FFMA R18, R133, R132, R18 ;  /* 0x0000008485127223 */ /* 0x000fe20000000012 */
[----:B------:R-:W-:Y:S01]  /*8370*/  SHF.L.U32 R132, R161, 0x10, RZ ;  /* 0x00000010a1847819 */ /* 0x000fe200000006ff */
[----:B------:R-:W-:Y:S01]  /*8380*/  FFMA R19, R133, R134, R19 ;  /* 0x0000008685137223 */ /* 0x000fe20000000013 */
[----:B------:R-:W-:Y:S01]  /*8390*/  LOP3.LUT R134, R161, 0xffff0000, RZ, 0xc0, !PT ;  /* 0xffff0000a1867812 */ /* 0x000fe200078ec0ff */
[C---:B------:R-:W-:Y:S01]  /*83a0*/  FMUL R20, R130.reuse, R42 ;  /* 0x0000002a82147220 */ /* 0x040fe20000400000 */
[----:B------:R-:W-:Y:S01]  /*83b0*/  F2FP.BF16.F32.PACK_AB R207, R17, R16 ;  /* 0x0000001011cf723e */ /* 0x000fe200000010ff */
[C---:B------:R-:W-:Y:S01]  /*83c0*/  FMUL R21, R130.reuse, R43 ;  /* 0x0000002b82157220 */ /* 0x040fe20000400000 */
[----:B------:R-:W-:Y:S01]  /*83d0*/  FMUL R22, R130, R44 ;  /* 0x0000002c82167220 */ /* 0x000fe20000400000 */
[C---:B------:R-:W-:Y:S01]  /*83e0*/  FFMA R20, R133.reuse, R132, R20 ;  /* 0x0000008485147223 */ /* 0x040fe20000000014 */
[----:B------:R-:W-:Y:S01]  /*83f0*/  LOP3.LUT R132, R162, 0xffff0000, RZ, 0xc0, !PT ;  /* 0xffff0000a2847812 */ /* 0x000fe200078ec0ff */
[----:B------:R-:W-:Y:S01]  /*8400*/  FFMA R21, R133, R134, R21 ;  /* 0x0000008685157223 */ /* 0x000fe20000000015 */
[----:B------:R-:W-:Y:S01]  /*8410*/  LOP3.LUT R134, R163, 0xffff0000, RZ, 0xc0, !PT ;  /* 0xffff0000a3867812 */ /* 0x000fe200078ec0ff */
[----:B------:R-:W-:Y:S01]  /*8420*/  FFMA R22, R133, R135, R22 ;  /* 0x0000008785167223 */ /* 0x000fe20000000016 */
[----:B------:R-:W-:Y:S01]  /*8430*/  SHF.L.U32 R135, R163, 0x10, RZ ;  /* 0x00000010a3877819 */ /* 0x000fe200000006ff */
[C---:B------:R-:W-:Y:S01]  /*8440*/  FMUL R23, R130.reuse, R45 ;  /* 0x0000002d82177220 */ /* 0x040fe20000400000 */
[C---:B------:R-:W-:Y:S01]  /*8450*/  FMUL R88, R130.reuse, R46 ;  /* 0x0000002e82587220 */ /* 0x040fe20000400000 */
[C---:B------:R-:W-:Y:S01]  /*8460*/  FMUL R89, R130.reuse, R47 ;  /* 0x0000002f82597220 */ /* 0x040fe20000400000 */
[----:B------:R-:W-:Y:S01]  /*8470*/  FMUL R90, R130, R48 ;  /* 0x00000030825a7220 */ /* 0x000fe20000400000 */
[C---:B------:R-:W-:Y:S01]  /*8480*/  FFMA R23, R133.reuse, R132, R23 ;  /* 0x0000008485177223 */ /* 0x040fe20000000017 */
[C---:B------:R-:W-:Y:S01]  /*8490*/  SHF.L.U32 R132, R156.reuse, 0x10, RZ ;  /* 0x000000109c847819 */ /* 0x040fe200000006ff */
[----:B------:R-:W-:Y:S01]  /*84a0*/  FFMA R88, R133, R135, R88 ;  /* 0x0000008785587223 */ /* 0x000fe20000000058 */
[----:B------:R-:W-:Y:S01]  /*84b0*/  SHF.L.U32 R135, R159, 0x10, RZ ;  /* 0x000000109f877819 */ /* 0x000fe200000006ff */
[C---:B------:R-:W-:Y:S01]  /*84c0*/  FFMA R89, R133.reuse, R134, R89 ;  /* 0x0000008685597223 */ /* 0x040fe20000000059 */
[----:B------:R-:W-:Y:S01]  /*84d0*/  LOP3.LUT R134, R156, 0xffff0000, RZ, 0xc0, !PT ;  /* 0xffff00009c867812 */ /* 0x000fe200078ec0ff */
[C---:B------:R-:W-:Y:S01]  /*84e0*/  FMUL R91, R130.reuse, R49 ;  /* 0x00000031825b7220 */ /* 0x040fe20000400000 */
[----:B------:R-:W-:Y:S01]  /*84f0*/  FFMA R90, R133, R132, R90 ;  /* 0x00000084855a7223 */ /* 0x000fe2000000005a */
[----:B------:R-:W-:Y:S01]  /*8500*/  SHF.L.U32 R132, R157, 0x10, RZ ;  /* 0x000000109d847819 */ /* 0x000fe200000006ff */
[C---:B------:R-:W-:Y:S01]  /*8510*/  FMUL R92, R130.reuse, R50 ;  /* 0x00000032825c7220 */ /* 0x040fe20000400000 */
[----:B------:R-:W-:Y:S01]  /*8520*/  FFMA R91, R133, R134, R91 ;  /* 0x00000086855b7223 */ /* 0x000fe2000000005b */
[----:B------:R-:W-:Y:S01]  /*8530*/  LOP3.LUT R134, R157, 0xffff0000, RZ, 0xc0, !PT ;  /* 0xffff00009d867812 */ /* 0x000fe200078ec0ff */
[----:B------:R-:W-:Y:S01]  /*8540*/  FMUL R93, R130, R51 ;  /* 0x00000033825d7220 */ /* 0x000fe20000400000 */
[----:B------:R1:W-:Y:S01]  /*8550*/  @!P0 STS.128 [R188], R200 ;  /* 0x000000c8bc008388 */ /* 0x0003e20000000c00 */
[C---:B------:R-:W-:Y:S01]  /*8560*/  FFMA R92, R133.reuse, R132, R92 ;  /* 0x00000084855c7223 */ /* 0x040fe2000000005c */
[----:B------:R-:W-:Y:S01]  /*8570*/  SHF.L.U32 R132, R158, 0x10, RZ ;  /* 0x000000109e847819 */ /* 0x000fe200000006ff */
[----:B------:R-:W-:Y:S01]  /*8580*/  FMUL R94, R130, R52 ;  /* 0x00000034825e7220 */ /* 0x000fe20000400000 */
[C---:B------:R-:W-:Y:S01]  /*8590*/  FFMA R93, R133.reuse, R134, R93 ;  /* 0x00000086855d7223 */ /* 0x040fe2000000005d */
[----:B------:R-:W-:Y:S01]  /*85a0*/  LOP3.LUT R134, R158, 0xffff0000, RZ, 0xc0, !PT ;  /* 0xffff00009e867812 */ /* 0x000fe200078ec0ff */
[----:B------:R-:W-:Y:S01]  /*85b0*/  FMUL R95, R130, R53 ;  /* 0x00000035825f7220 */ /* 0x000fe20000400000 */
[C---:B------:R-:W-:Y:S01]  /*85c0*/  FFMA R94, R133.reuse, R132, R94 ;  /* 0x00000084855e7223 */ /* 0x040fe2000000005e */
[----:B------:R-:W-:Y:S01]  /*85d0*/  SHF.L.U32 R132, R152, 0x10, RZ ;  /* 0x0000001098847819 */ /* 0x000fe200000006ff */
[C---:B------:R-:W-:Y:S01]  /*85e0*/  FMUL R96, R130.reuse, R54 ;  /* 0x0000003682607220 */ /* 0x040fe20000400000 */
[C---:B------:R-:W-:Y:S01]  /*85f0*/  FMUL R97, R130.reuse, R55 ;  /* 0x0000003782617220 */ /* 0x040fe20000400000 */
[----:B------:R2:W-:Y:S01]  /*8600*/  @!P0 STS.128 [R198+0x10], R204 ;  /* 0x000010ccc6008388 */ /* 0x0005e20000000c00 */
[----:B------:R-:W-:Y:S01]  /*8610*/  FMUL R98, R130, R56 ;  /* 0x0000003882627220 */ /* 0x000fe20000400000 */
[C---:B------:R-:W-:Y:S01]  /*8620*/  FFMA R95, R133.reuse, R134, R95 ;  /* 0x00000086855f7223 */ /* 0x040fe2000000005f */
[----:B------:R-:W-:Y:S01]  /*8630*/  LOP3.LUT R134, R154, 0xffff0000, RZ, 0xc0, !PT ;  /* 0xffff00009a867812 */ /* 0x000fe200078ec0ff */
[----:B------:R-:W-:Y:S01]  /*8640*/  FFMA R96, R133, R135, R96 ;  /* 0x0000008785607223 */ /* 0x000fe20000000060 */
[----:B------:R-:W-:Y:S01]  /*8650*/  SHF.L.U32 R135, R153, 0x10, RZ ;  /* 0x0000001099877819 */ /* 0x000fe200000006ff */
[----:B------:R-:W-:Y:S01]  /*8660*/  FFMA R97, R133, R136, R97 ;  /* 0x0000008885617223 */ /* 0x000fe20000000061 */
[----:B------:R-:W-:Y:S01]  /*8670*/  LOP3.LUT R136, R145, 0xffff0000, RZ, 0xc0, !PT ;  /* 0xffff000091887812 */ /* 0x000fe200078ec0ff */
[C---:B------:R-:W-:Y:S01]  /*8680*/  FFMA R98, R133.reuse, R132, R98 ;  /* 0x0000008485627223 */ /* 0x040fe20000000062 */
[----:B------:R-:W-:Y:S01]  /*8690*/  LOP3.LUT R132, R152, 0xffff0000, RZ, 0xc0, !PT ;  /* 0xffff000098847812 */ /* 0x000fe200078ec0ff */
[C---:B------:R-:W-:Y:S01]  /*86a0*/  FMUL R99, R130.reuse, R57 ;  /* 0x0000003982637220 */ /* 0x040fe20000400000 */
[C---:B------:R-:W-:Y:S01]  /*86b0*/  FMUL R100, R130.reuse, R58 ;  /* 0x0000003a82647220 */ /* 0x040fe20000400000 */
[C---:B------:R-:W-:Y:S01]  /*86c0*/  FMUL R101, R130.reuse, R59 ;  /* 0x0000003b82657220 */ /* 0x040fe20000400000 */
[----:B------:R-:W-:Y:S01]  /*86d0*/  FMUL R102, R130, R60 ;  /* 0x0000003c82667220 */ /* 0x000fe20000400000 */
[----:B------:R-:W-:Y:S01]  /*86e0*/  FFMA R99, R133, R132, R99 ;  /* 0x0000008485637223 */ /* 0x000fe20000000063 */
[----:B------:R-:W-:Y:S01]  /*86f0*/  LOP3.LUT R132, R153, 0xffff0000, RZ, 0xc0, !PT ;  /* 0xffff000099847812 */ /* 0x000fe200078ec0ff */
[----:B------:R-:W-:Y:S01]  /*8700*/  FFMA R100, R133, R135, R100 ;  /* 0x0000008785647223 */ /* 0x000fe20000000064 */
[----:B------:R-:W-:Y:S01]  /*8710*/  SHF.L.U32 R135, R154, 0x10, RZ ;  /* 0x000000109a877819 */ /* 0x000fe200000006ff */
[C---:B------:R-:W-:Y:S01]  /*8720*/  FMUL R103, R130.reuse, R61 ;  /* 0x0000003d82677220 */ /* 0x040fe20000400000 */
[C---:B------:R-:W-:Y:S01]  /*8730*/  FMUL R104, R130.reuse, R62 ;  /* 0x0000003e82687220 */ /* 0x040fe20000400000 */
[----:B-1----:R-:W-:Y:S01]  /*8740*/  F2FP.BF16.F32.PACK_AB R200, R19, R18 ;  /* 0x0000001213c8723e */ /* 0x002fe200000010ff */
[----:B------:R-:W-:Y:S01]  /*8750*/  FFMA R101, R133, R132, R101 ;  /* 0x0000008485657223 */ /* 0x000fe20000000065 */
[----:B------:R-:W-:Y:S01]  /*8760*/  SHF.L.U32 R132, R155, 0x10, RZ ;  /* 0x000000109b847819 */ /* 0x000fe200000006ff */
[----:B------:R-:W-:Y:S01]  /*8770*/  FFMA R102, R133, R135, R102 ;  /* 0x0000008785667223 */ /* 0x000fe20000000066 */
[----:B------:R-:W-:Y:S01]  /*8780*/  F2FP.BF16.F32.PACK_AB R201, R21, R20 ;  /* 0x0000001415c9723e */ /* 0x000fe200000010ff */
[----:B------:R-:W-:Y:S01]  /*8790*/  FFMA R103, R133, R134, R103 ;  /* 0x0000008685677223 */ /* 0x000fe20000000067 */
[----:B------:R-:W-:Y:S01]  /*87a0*/  LOP3.LUT R134, R155, 0xffff0000, RZ, 0xc0, !PT ;  /* 0xffff00009b867812 */ /* 0x000fe200078ec0ff */
[----:B------:R-:W-:Y:S01]  /*87b0*/  FMUL R105, R130, R63 ;  /* 0x0000003f82697220 */ /* 0x000fe20000400000 */
[----:B------:R-:W-:Y:S01]  /*87c0*/  F2FP.BF16.F32.PACK_AB R202, R23, R22 ;  /* 0x0000001617ca723e */ /* 0x000fe200000010ff */
[----:B------:R-:W-:Y:S01]  /*87d0*/  FFMA R104, R133, R132, R104 ;  /* 0x0000008485687223 */ /* 0x000fe20000000068 */
[----:B------:R-:W-:Y:S01]  /*87e0*/  F2FP.BF16.F32.PACK_AB R203, R89, R88 ;  /* 0x0000005859cb723e */ /* 0x000fe200000010ff */
[----:B------:R-:W-:Y:S01]  /*87f0*/  FFMA R105, R133, R134, R105 ;  /* 0x0000008685697223 */ /* 0x000fe20000000069 */
[----:B------:R-:W-:Y:S01]  /*8800*/  SHF.L.U32 R132, R148, 0x10, RZ ;  /* 0x0000001094847819 */ /* 0x000fe200000006ff */
[----:B------:R-:W-:Y:S01]  /*8810*/  FMUL R106, R130, R64 ;  /* 0x00000040826a7220 */ /* 0x000fe20000400000 */
[----:B------:R-:W-:Y:S01]  /*8820*/  LOP3.LUT R134, R148, 0xffff0000, RZ, 0xc0, !PT ;  /* 0xffff000094867812 */ /* 0x000fe200078ec0ff */
[----:B------:R1:W-:Y:S01]  /*8830*/  @!P0 STS.128 [R196+0x20], R200 ;  /* 0x000020c8c4008388 */ /* 0x0003e20000000c00 */
[----:B------:R-:W-:Y:S01]  /*8840*/  SHF.L.U32 R135, R149, 0x10, RZ ;  /* 0x0000001095877819 */ /* 0x000fe200000006ff */
[C---:B------:R-:W-:Y:S01]  /*8850*/  FMUL R107, R130.reuse, R65 ;  /* 0x00000041826b7220 */ /* 0x040fe20000400000 */
[----:B--2---:R-:W-:Y:S01]  /*8860*/  F2FP.BF16.F32.PACK_AB R204, R91, R90 ;  /* 0x0000005a5bcc723e */ /* 0x004fe200000010ff */
[C---:B------:R-:W-:Y:S01]  /*8870*/  FMUL R108, R130.reuse, R66 ;  /* 0x00000042826c7220 */ /* 0x040fe20000400000 */
[----:B------:R-:W-:Y:S01]  /*8880*/  F2FP.BF16.F32.PACK_AB R205, R93, R92 ;  /* 0x0000005c5dcd723e */ /* 0x000fe200000010ff */
[----:B------:R-:W-:Y:S01]  /*8890*/  FFMA R106, R133, R132, R106 ;  /* 0x00000084856a7223 */ /* 0x000fe2000000006a */
[----:B------:R-:W-:Y:S01]  /*88a0*/  F2FP.BF16.F32.PACK_AB R206, R95, R94 ;  /* 0x0000005e5fce723e */ /* 0x000fe200000010ff */
[----:B------:R-:W-:Y:S01]  /*88b0*/  FFMA R107, R133, R134, R107 ;  /* 0x00000086856b7223 */ /* 0x000fe2000000006b */
[----:B------:R-:W-:Y:S01]  /*88c0*/  F2FP.BF16.F32.PACK_AB R207, R97, R96 ;  /* 0x0000006061cf723e */ /* 0x000fe200000010ff */
[----:B------:R-:W-:Y:S01]  /*88d0*/  FFMA R108, R133, R135, R108 ;  /* 0x00000087856c7223 */ /* 0x000fe2000000006c */
[----:B------:R-:W-:Y:S01]  /*88e0*/  LOP3.LUT R132, R149, 0xffff0000, RZ, 0xc0, !PT ;  /* 0xffff000095847812 */ /* 0x000fe200078ec0ff */
[----:B------:R-:W-:Y:S01]  /*88f0*/  FMUL R109, R130, R67 ;  /* 0x00000043826d7220 */ /* 0x000fe20000400000 */
[C---:B------:R-:W-:Y:S01]  /*8900*/  SHF.L.U32 R135, R150.reuse, 0x10, RZ ;  /* 0x0000001096877819 */ /* 0x040fe200000006ff */
[----:B------:R2:W-:Y:S01]  /*8910*/  @!P0 STS.128 [R195+0x10], R204 ;  /* 0x000010ccc3008388 */ /* 0x0005e20000000c00 */
[----:B------:R-:W-:Y:S01]  /*8920*/  LOP3.LUT R134, R150, 0xffff0000, RZ, 0xc0, !PT ;  /* 0xffff000096867812 */ /* 0x000fe200078ec0ff */
[C---:B------:R-:W-:Y:S01]  /*8930*/  FMUL R110, R130.reuse, R68 ;  /* 0x00000044826e7220 */ /* 0x040fe20000400000 */
[C---:B------:R-:W-:Y:S01]  /*8940*/  FMUL R111, R130.reuse, R69 ;  /* 0x00000045826f7220 */ /* 0x040fe20000400000 */
[----:B------:R-:W-:Y:S01]  /*8950*/  FFMA R109, R133, R132, R109 ;  /* 0x00000084856d7223 */ /* 0x000fe2000000006d */
[----:B------:R-:W-:Y:S01]  /*8960*/  SHF.L.U32 R132, R151, 0x10, RZ ;  /* 0x0000001097847819 */ /* 0x000fe200000006ff */
[----:B------:R-:W-:Y:S01]  /*8970*/  FFMA R110, R133, R135, R110 ;  /* 0x00000087856e7223 */ /* 0x000fe2000000006e */
[----:B------:R-:W-:Y:S01]  /*8980*/  SHF.L.U32 R135, R141, 0x10, RZ ;  /* 0x000000108d877819 */ /* 0x000fe200000006ff */
[----:B------:R-:W-:Y:S01]  /*8990*/  FFMA R111, R133, R134, R111 ;  /* 0x00000086856f7223 */ /* 0x000fe2000000006f */
[----:B------:R-:W-:Y:S01]  /*89a0*/  LOP3.LUT R134, R151, 0xffff0000, RZ, 0xc0, !PT ;  /* 0xffff000097867812 */ /* 0x000fe200078ec0ff */
[C---:B------:R-:W-:Y:S01]  /*89b0*/  FMUL R112, R130.reuse, R70 ;  /* 0x0000004682707220 */ /* 0x040fe20000400000 */
[C---:B------:R-:W-:Y:S01]  /*89c0*/  FMUL R113, R130.reuse, R71 ;  /* 0x0000004782717220 */ /* 0x040fe20000400000 */
[C---:B------:R-:W-:Y:S01]  /*89d0*/  FMUL R114, R130.reuse, R72 ;  /* 0x0000004882727220 */ /* 0x040fe20000400000 */
[----:B------:R-:W-:Y:S01]  /*89e0*/  FMUL R115, R130, R73 ;  /* 0x0000004982737220 */ /* 0x000fe20000400000 */
[C---:B------:R-:W-:Y:S01]  /*89f0*/  FFMA R112, R133.reuse, R132, R112 ;  /* 0x0000008485707223 */ /* 0x040fe20000000070 */
[C---:B------:R-:W-:Y:S01]  /*8a00*/  SHF.L.U32 R132, R140.reuse, 0x10, RZ ;  /* 0x000000108c847819 */ /* 0x040fe200000006ff */
[----:B------:R-:W-:Y:S01]  /*8a10*/  FFMA R113, R133, R134, R113 ;  /* 0x0000008685717223 */ /* 0x000fe20000000071 */
[----:B------:R-:W-:Y:S01]  /*8a20*/  LOP3.LUT R134, R140, 0xffff0000, RZ, 0xc0, !PT ;  /* 0xffff00008c867812 */ /* 0x000fe200078ec0ff */
[----:B------:R-:W-:Y:S01]  /*8a30*/  FMUL R116, R130, R74 ;  /* 0x0000004a82747220 */ /* 0x000fe20000400000 */
[----:B-1----:R-:W-:Y:S01]  /*8a40*/  F2FP.BF16.F32.PACK_AB R200, R99, R98 ;  /* 0x0000006263c8723e */ /* 0x002fe200000010ff */
[----:B------:R-:W-:Y:S01]  /*8a50*/  FFMA R114, R133, R132, R114 ;  /* 0x0000008485727223 */ /* 0x000fe20000000072 */
[----:B------:R-:W-:Y:S01]  /*8a60*/  LOP3.LUT R132, R141, 0xffff0000, RZ, 0xc0, !PT ;  /* 0xffff00008d847812 */ /* 0x000fe200078ec0ff */
[C---:B------:R-:W-:Y:S01]  /*8a70*/  FFMA R115, R133.reuse, R134, R115 ;  /* 0x0000008685737223 */ /* 0x040fe20000000073 */
[C---:B------:R-:W-:Y:S01]  /*8a80*/  LOP3.LUT R134, R142.reuse, 0xffff0000, RZ, 0xc0, !PT ;  /* 0xffff00008e867812 */ /* 0x040fe200078ec0ff */
[----:B------:R-:W-:Y:S01]  /*8a90*/  FFMA R116, R133, R135, R116 ;  /* 0x0000008785747223 */ /* 0x000fe20000000074 */
[----:B------:R-:W-:Y:S01]  /*8aa0*/  SHF.L.U32 R135, R142, 0x10, RZ ;  /* 0x000000108e877819 */ /* 0x000fe200000006ff */
[C---:B------:R-:W-:Y:S01]  /*8ab0*/  FMUL R117, R130.reuse, R75 ;  /* 0x0000004b82757220 */ /* 0x040fe20000400000 */
[----:B------:R-:W-:Y:S01]  /*8ac0*/  F2FP.BF16.F32.PACK_AB R201, R101, R100 ;  /* 0x0000006465c9723e */ /* 0x000fe200000010ff */
[C---:B------:R-:W-:Y:S01]  /*8ad0*/  FMUL R118, R130.reuse, R76 ;  /* 0x0000004c82767220 */ /* 0x040fe20000400000 */
[----:B------:R-:W-:Y:S01]  /*8ae0*/  F2FP.BF16.F32.PACK_AB R202, R103, R102 ;  /* 0x0000006667ca723e */ /* 0x000fe200000010ff */
[C---:B------:R-:W-:Y:S01]  /*8af0*/  FMUL R119, R130.reuse, R77 ;  /* 0x0000004d82777220 */ /* 0x040fe20000400000 */
[C---:B------:R-:W-:Y:S01]  /*8b00*/  FFMA R117, R133.reuse, R132, R117 ;  /* 0x0000008485757223 */ /* 0x040fe20000000075 */
[----:B------:R-:W-:Y:S01]  /*8b10*/  FFMA R118, R133, R135, R118 ;  /* 0x0000008785767223 */ /* 0x000fe20000000076 */
[----:B------:R-:W-:Y:S01]  /*8b20*/  SHF.L.U32 R132, R143, 0x10, RZ ;  /* 0x000000108f847819 */ /* 0x000fe200000006ff */
[----:B------:R-:W-:Y:S01]  /*8b30*/  FFMA R119, R133, R134, R119 ;  /* 0x0000008685777223 */ /* 0x000fe20000000077 */
[----:B------:R-:W-:Y:S01]  /*8b40*/  F2FP.BF16.F32.PACK_AB R203, R105, R104 ;  /* 0x0000006869cb723e */ /* 0x000fe200000010ff */
[C---:B------:R-:W-:Y:S01]  /*8b50*/  FMUL R120, R130.reuse, R78 ;  /* 0x0000004e82787220 */ /* 0x040fe20000400000 */
[----:B------:R-:W-:Y:S01]  /*8b60*/  LOP3.LUT R134, R143, 0xffff0000, RZ, 0xc0, !PT ;  /* 0xffff00008f867812 */ /* 0x000fe200078ec0ff */
[----:B------:R-:W-:Y:S01]  /*8b70*/  FMUL R121, R130, R79 ;  /* 0x0000004f82797220 */ /* 0x000fe20000400000 */
[----:B--2---:R-:W-:Y:S01]  /*8b80*/  F2FP.BF16.F32.PACK_AB R204, R107, R106 ;  /* 0x0000006a6bcc723e */ /* 0x004fe200000010ff */
[----:B------:R1:W-:Y:S01]  /*8b90*/  @!P0 STS.128 [R188+0x1000], R200 ;  /* 0x001000c8bc008388 */ /* 0x0003e20000000c00 */
[C---:B------:R-:W-:Y:S01]  /*8ba0*/  FFMA R120, R133.reuse, R132, R120 ;  /* 0x0000008485787223 */ /* 0x040fe20000000078 */
[----:B------:R-:W-:Y:S01]  /*8bb0*/  FFMA R121, R133, R134, R121 ;  /* 0x0000008685797223 */ /* 0x000fe20000000079 */
[----:B------:R-:W-:Y:S01]  /*8bc0*/  SHF.L.U32 R132, R144, 0x10, RZ ;  /* 0x0000001090847819 */ /* 0x000fe200000006ff */
[----:B------:R-:W-:Y:S01]  /*8bd0*/  FMUL R122, R130, R80 ;  /* 0x00000050827a7220 */ /* 0x000fe20000400000 */
[----:B------:R-:W-:Y:S01]  /*8be0*/  LOP3.LUT R134, R144, 0xffff0000, RZ, 0xc0, !PT ;  /* 0xffff000090867812 */ /* 0x000fe200078ec0ff */
[C---:B------:R-:W-:Y:S01]  /*8bf0*/  FMUL R123, R130.reuse, R81 ;  /* 0x00000051827b7220 */ /* 0x040fe20000400000 */
[----:B------:R-:W-:Y:S01]  /*8c00*/  SHF.L.U32 R135, R145, 0x10, RZ ;  /* 0x0000001091877819 */ /* 0x000fe200000006ff */
[C---:B------:R-:W-:Y:S01]  /*8c10*/  FMUL R124, R130.reuse, R82 ;  /* 0x00000052827c7220 */ /* 0x040fe20000400000 */
[----:B------:R-:W-:Y:S01]  /*8c20*/  F2FP.BF16.F32.PACK_AB R205, R109, R108 ;  /* 0x0000006c6dcd723e */ /* 0x000fe200000010ff */
[----:B------:R-:W-:Y:S01]  /*8c30*/  FMUL R125, R130, R83 ;  /* 0x00000053827d7220 */ /* 0x000fe20000400000 */
[----:B------:R-:W-:Y:S01]  /*8c40*/  F2FP.BF16.F32.PACK_AB R206, R111, R110 ;  /* 0x0000006e6fce723e */ /* 0x000fe200000010ff */
[----:B------:R-:W-:Y:S01]  /*8c50*/  FFMA R122, R133, R132, R122 ;  /* 0x00000084857a7223 */ /* 0x000fe2000000007a */
[----:B------:R-:W-:Y:S01]  /*8c60*/  F2FP.BF16.F32.PACK_AB R207, R113, R112 ;  /* 0x0000007071cf723e */ /* 0x000fe200000010ff */
[C---:B------:R-:W-:Y:S01]  /*8c70*/  FFMA R123, R133.reuse, R134, R123 ;  /* 0x00000086857b7223 */ /* 0x040fe2000000007b */
[----:B------:R-:W-:Y:S01]  /*8c80*/  SHF.L.U32 R132, R146, 0x10, RZ ;  /* 0x0000001092847819 */ /* 0x000fe200000006ff */
[C---:B------:R-:W-:Y:S01]  /*8c90*/  FFMA R124, R133.reuse, R135, R124 ;  /* 0x00000087857c7223 */ /* 0x040fe2000000007c */
[----:B------:R-:W-:Y:S01]  /*8ca0*/  FMUL R126, R130, R84 ;  /* 0x00000054827e7220 */ /* 0x000fe20000400000 */
[----:B------:R1:W-:Y:S01]  /*8cb0*/  @!P0 STS.128 [R198+0x1010], R204 ;  /* 0x001010ccc6008388 */ /* 0x0003e20000000c00 */
[----:B------:R-:W-:Y:S01]  /*8cc0*/  LOP3.LUT R134, R146, 0xffff0000, RZ, 0xc0, !PT ;  /* 0xffff000092867812 */ /* 0x000fe200078ec0ff */
[----:B------:R-:W-:Y:S01]  /*8cd0*/  FFMA R125, R133, R136, R125 ;  /* 0x00000088857d7223 */ /* 0x000fe2000000007d */
[C---:B------:R-:W-:Y:S01]  /*8ce0*/  FMUL R127, R130.reuse, R85 ;  /* 0x00000055827f7220 */ /* 0x040fe20000400000 */
[C---:B------:R-:W-:Y:S01]  /*8cf0*/  SHF.L.U32 R135, R147.reuse, 0x10, RZ ;  /* 0x0000001093877819 */ /* 0x040fe200000006ff */
[C---:B------:R-:W-:Y:S01]  /*8d00*/  FMUL R128, R130.reuse, R86 ;  /* 0x0000005682807220 */ /* 0x040fe20000400000 */
[----:B------:R-:W-:Y:S01]  /*8d10*/  LOP3.LUT R136, R147, 0xffff0000, RZ, 0xc0, !PT ;  /* 0xffff000093887812 */ /* 0x000fe200078ec0ff */
[----:B------:R-:W-:Y:S01]  /*8d20*/  FMUL R129, R130, R87 ;  /* 0x0000005782817220 */ /* 0x000fe20000400000 */
[----:B------:R-:W-:Y:S01]  /*8d30*/  F2FP.BF16.F32.PACK_AB R208, R115, R114 ;  /* 0x0000007273d0723e */ /* 0x000fe200000010ff */
[----:B------:R-:W-:Y:S01]  /*8d40*/  FFMA R126, R133, R132, R126 ;  /* 0x00000084857e7223 */ /* 0x000fe2000000007e */
[----:B------:R-:W-:Y:S01]  /*8d50*/  F2FP.BF16.F32.PACK_AB R209, R117, R116 ;  /* 0x0000007475d1723e */ /* 0x000fe200000010ff */
[----:B------:R-:W-:Y:S01]  /*8d60*/  FFMA R127, R133, R134, R127 ;  /* 0x00000086857f7223 */ /* 0x000fe2000000007f */
[----:B------:R-:W-:Y:S01]  /*8d70*/  F2FP.BF16.F32.PACK_AB R210, R119, R118 ;  /* 0x0000007677d2723e */ /* 0x000fe200000010ff */
[----:B------:R-:W-:Y:S01]  /*8d80*/  FFMA R128, R133, R135, R128 ;  /* 0x0000008785807223 */ /* 0x000fe20000000080 */
[----:B------:R-:W-:Y:S01]  /*8d90*/  F2FP.BF16.F32.PACK_AB R211, R121, R120 ;  /* 0x0000007879d3723e */ /* 0x000fe200000010ff */
[----:B------:R-:W-:Y:S01]  /*8da0*/  FFMA R129, R133, R136, R129 ;  /* 0x0000008885817223 */ /* 0x000fe20000000081 */
[----:B------:R-:W-:Y:S02]  /*8db0*/  F2FP.BF16.F32.PACK_AB R216, R123, R122 ;  /* 0x0000007a7bd8723e */ /* 0x000fe400000010ff */
[----:B------:R-:W-:Y:S01]  /*8dc0*/  F2FP.BF16.F32.PACK_AB R217, R125, R124 ;  /* 0x0000007c7dd9723e */ /* 0x000fe200000010ff */
[----:B------:R1:W-:Y:S01]  /*8dd0*/  @!P0 STS.128 [R196+0x1020], R208 ;  /* 0x001020d0c4008388 */ /* 0x0003e20000000c00 */
[----:B------:R-:W-:Y:S02]  /*8de0*/  F2FP.BF16.F32.PACK_AB R218, R127, R126 ;  /* 0x0000007e7fda723e */ /* 0x000fe400000010ff */
[----:B------:R-:W-:Y:S05]  /*8df0*/  F2FP.BF16.F32.PACK_AB R219, R129, R128 ;  /* 0x0000008081db723e */ /* 0x000fea00000010ff */
[----:B------:R1:W-:Y:S01]  /*8e00*/  @!P0 STS.128 [R195+0x1010], R216 ;  /* 0x001010d8c3008388 */ /* 0x0003e20000000c00 */
[----:B------:R-:W-:Y:S01]  /*8e10*/  @!PT LDS RZ, [RZ] ;  /* 0x00000000fffff984 */ /* 0x000fe20000000800 */
[----:B------:R-:W-:Y:S01]  /*8e20*/  @!PT LDS RZ, [RZ] ;  /* 0x00000000fffff984 */ /* 0x000fe20000000800 */
[----:B------:R-:W-:Y:S01]  /*8e30*/  @!PT LDS RZ, [RZ] ;  /* 0x00000000fffff984 */ /* 0x000fe20000000800 */
[----:B------:R-:W-:Y:S01]  /*8e40*/  @!PT LDS RZ, [RZ] ;  /* 0x00000000fffff984 */ /* 0x000fe20000000800 */
[----:B------:R2:W-:Y:S07]  /*8e50*/  MEMBAR.ALL.CTA ;  /* 0x0000000000007992 */ /* 0x0005ee0000008000 */
[----:B--2---:R-:W2:Y:S01]  /*8e60*/  FENCE.VIEW.ASYNC.S ;  /* 0x00000000000073c6 */ /* 0x004ea20000000000 */
[----:B------:R-:W-:Y:S05]  /*8e70*/  WARPSYNC.ALL ;  /* 0x0000000000007948 */ /* 0x000fea0003800000 */
[----:B------:R-:W-:Y:S01]  /*8e80*/  BSSY.RECONVERGENT B0, `(.L_x_118) ;  /* 0x0000012000007945 */ /* 0x000fe20003800200 */
[----:B--2---:R-:W-:Y:S06]  /*8e90*/  BAR.SYNC.DEFER_BLOCKING 0x1, 0x80 ;  /* 0x0042000000007b1d */ /* 0x004fec0000010000 */
[----:B------:R-:W-:Y:S05]  /*8ea0*/  @P1 BRA `(.L_x_119) ;  /* 0x00000000003c1947 */ /* 0x000fea0003800000 */
[----:B------:R-:W-:Y:S01]  /*8eb0*/  UIADD3 UR4, UPT, UPT, UR45, 0x200, URZ ;  /* 0x000002002d047890 */ /* 0x000fe2000fffe0ff */
[----:B------:R-:W-:Y:S01]  /*8ec0*/  R2UR UR49, R212 ;  /* 0x00000000d43172ca */ /* 0x000fe200000e0000 */
[----:B------:R-:W-:Y:S01]  /*8ed0*/  UMOV UR51, UR44 ;  /* 0x0000002c00337c82 */ /* 0x000fe20008000000 */
[----:B------:R-:W-:Y:S01]  /*8ee0*/  UIADD3 UR8, UPT, UPT, UR45, 0x1200, URZ ;  /* 0x000012002d087890 */ /* 0x000fe2000fffe0ff */
[----:B------:R-:W-:Y:S02]  /*8ef0*/  UMOV UR10, UR50 ;  /* 0x00000032000a7c82 */ /* 0x000fe40008000000 */
[----:B------:R-:W-:Y:S01]  /*8f00*/  IMAD.U32 R181, RZ, RZ, UR4 ;  /* 0x00000004ffb57e24 */ /* 0x000fe2000f8e00ff */
[----:B------:R-:W-:Y:S01]  /*8f10*/  UIADD3 UR4, UP0, UPT, UR54, 0xa80, URZ ;  /* 0x00000a8036047890 */ /* 0x000fe2000ff1e0ff */
[----:B------:R-:W-:Y:S03]  /*8f20*/  UMOV UR11, UR44 ;  /* 0x0000002c000b7c82 */ /* 0x000fe60008000000 */
[----:B------:R-:W-:Y:S01]  /*8f30*/  R2UR UR48, R181 ;  /* 0x00000000b53072ca */ /* 0x000fe200000e0000 */
[----:B------:R-:W-:Y:S02]  /*8f40*/  UIADD3.X UR5, UPT, UPT, URZ, UR55, URZ, UP0, !UPT ;  /* 0x00000037ff057290 */ /* 0x000fe400087fe4ff */
[----:B------:R-:W-:Y:S10]  /*8f50*/  UIADD3 UR9, UPT, UPT, UR49, 0x80, URZ ;  /* 0x0000008031097890 */ /* 0x000ff4000fffe0ff */
[----:B------:R2:W-:Y:S01]  /*8f60*/  UTMASTG.3D [UR48], [UR4] ;  /* 0x00000030040073b5 */ /* 0x0005e20008010000 */
[----:B------:R2:W-:Y:S01]  /*8f70*/  UTMASTG.3D [UR8], [UR4] ;  /* 0x00000008040073b5 */ /* 0x0005e20008010000 */
[----:B------:R0:W-:Y:S01]  /*8f80*/  UTMACMDFLUSH ;  /* 0x00000000000079b7 */ /* 0x0001e20000000000 */
[----:B--2---:R-:W-:Y:S04]  /*8f90*/  DEPBAR.LE SB0, 0x1 ;  /* 0x000080400000791a */ /* 0x004fe80000000000 */
.L_x_119:
[----:B------:R-:W-:Y:S05]  /*8fa0*/  BSYNC.RECONVERGENT B0 ;  /* 0x0000000000007941 */ /* 0x000fea0003800200 */
.L_x_118:
[----:B------:R-:W-:Y:S01]  /*8fb0*/  BAR.SYNC.DEFER_BLOCKING 0x1, 0x80 ;  /* 0x0042000000007b1d */ /* 0x000fe20000010000 */
[----:B------:R-:W-:Y:S01]  /*8fc0*/  ISETP.NE.AND P1, PT, R194, RZ, PT ;  /* 0x000000ffc200720c */ /* 0x000fe20003f25270 */
[----:B------:R-:W-:Y:S01]  /*8fd0*/  UISETP.NE.AND UP0, UPT, UR53, URZ, UPT ;  /* 0x000000ff3500728c */ /* 0x000fe2000bf05270 */
[----:B------:R-:W-:Y:S11]  /*8fe0*/  LEA R3, R137, UR45, 0x3 ;  /* 0x0000002d89037c11 */ /* 0x000ff6000f8e18ff */
[----:B------:R-:W-:Y:S01]  /*8ff0*/  @P1 SHF.L.U32 R6, RZ, 0x1f, RZ ;  /* 0x0000001fff061819 */ /* 0x000fe200000006ff */
[----:B------:R-:W-:Y:S06]  /*9000*/  BRA.U !UP0, `(.L_x_120) ;  /* 0x0000000108247547 */ /* 0x000fec000b800000 */
[----:B------:R-:W2:Y:S01]  /*9010*/  S2R R0, SR_CgaCtaId ;  /* 0x0000000000007919 */ /* 0x000ea20000008800 */
[----:B------:R-:W-:Y:S01]  /*9020*/  IMAD.U32 R4, RZ, RZ, UR47 ;  /* 0x0000002fff047e24 */ /* 0x000fe2000f8e00ff */
[----:B------:R-:W-:Y:S04]  /*9030*/  UIADD3 UR4, UPT, UPT, UR47, 0x1, URZ ;  /* 0x000000012f047890 */ /* 0x000fe8000fffe0ff */
[----:B------:R-:W-:Y:S01]  /*9040*/  @P1 LEA R4, R4, UR45, 0x3 ;  /* 0x0000002d04041c11 */ /* 0x000fe2000f8e18ff */
[----:B------:R-:W-:Y:S04]  /*9050*/  UISETP.NE.AND UP0, UPT, UR4, 0x4, UPT ;  /* 0x000000040400788c */ /* 0x000fe8000bf05270 */
[----:B------:R-:W-:Y:S01]  /*9060*/  @P1 VIADD R5, R4, 0x90 ;  /* 0x0000009004051836 */ /* 0x000fe20000000000 */
[----:B------:R-:W-:Y:S04]  /*9070*/  USEL UR47, UR4, URZ, UP0 ;  /* 0x000000ff042f7287 */ /* 0x000fe80008000000 */
[----:B--2---:R-:W-:Y:S04]  /*9080*/  @P1 PRMT R0, R0, 0x654, R5 ;  /* 0x0000065400001816 */ /* 0x004fe80000000005 */
[----:B------:R2:W-:Y:S04]  /*9090*/  @P1 SYNCS.ARRIVE.TRANS64.RED.A1T0 RZ, [R0+URZ], RZ ;  /* 0x000000ff00ff19a7 */ /* 0x0005e800081004ff */
.L_x_120:
[----:B------:R-:W4:Y:S01]  /*90a0*/  @P1 SYNCS.PHASECHK.TRANS64.TRYWAIT P0, [R3+URZ+0x70], R6 ;  /* 0x00007006030015a7 */ /* 0x000f2200080011ff */
[----:B------:R-:W-:Y:S01]  /*90b0*/  BSSY B1, `(.L_x_121) ;  /* 0x0000019000017945 */ /* 0x000fe20003800000 */
[----:B----4-:R-:W-:Y:S03]  /*90c0*/  @P1 SEL R138, RZ, 0x1, !P0 ;  /* 0x00000001ff8a1807 */ /* 0x010fe60004000000 */
[----:B------:R-:W-:Y:S05]  /*90d0*/  @!P1 BRA `(.L_x_122) ;  /* 0x0000000000589947 */ /* 0x000fea0003800000 */
[----:B------:R-:W-:Y:S01]  /*90e0*/  ISETP.NE.AND P1, PT, R199, RZ, PT ;  /* 0x000000ffc700720c */ /* 0x000fe20003f25270 */
[----:B------:R-:W-:Y:S01]  /*90f0*/  BSSY B0, `(.L_x_123) ;  /* 0x000000a000007945 */ /* 0x000fe20003800000 */
[----:B------:R-:W-:Y:S11]  /*9100*/  ISETP.NE.AND P0, PT, R138, RZ, PT ;  /* 0x000000ff8a00720c */ /* 0x000ff60003f05270 */
[----:B------:R-:W-:Y:S04]  /*9110*/  @P1 IMAD R8, R137, 0x2000, R188 ;  /* 0x0000200089081824 */ /* 0x000fe800078e02bc */
[----:B------:R-:W-:Y:S01]  /*9120*/  @P1 IMAD.IADD R6, R197, 0x1, R8 ;  /* 0x00000001c5061824 */ /* 0x000fe200078e0208 */
[----:B------:R-:W-:Y:S03]  /*9130*/  @P1 IADD3 R5, PT, PT, R139, R8, RZ ;  /* 0x000000088b051210 */ /* 0x000fe60007ffe0ff */
[----:B------:R-:W-:Y:S01]  /*9140*/  @P1 IMAD.IADD R4, R187, 0x1, R6 ;  /* 0x00000001bb041824 */ /* 0x000fe200078e0206 */
[----:B------:R-:W-:Y:S06]  /*9150*/  @P0 BRA `(.L_x_124) ;  /* 0x00000000000c0947 */ /* 0x000fec0003800000 */
[----:B--2---:R-:W-:Y:S04]  /*9160*/  SHF.L.U32 R0, RZ, 0x1f, RZ ;  /* 0x0000001fff007819 */ /* 0x004fe800000006ff */
[----:B------:R-:W2:Y:S02]  /*9170*/  SYNCS.PHASECHK.TRANS64.TRYWAIT P0, [R3+URZ+0x70], R0 ;  /* 0x00007000030075a7 */ /* 0x000ea400080011ff */
[----:B--2---:R-:W-:Y:S05]  /*9180*/  @!P0 BRA `(.L_x_125) ;  /* 0x000000a800748947 */ /* 0x004fea0003800000 */
.L_x_124:
[----:B------:R-:W-:Y:S05]  /*9190*/  BSYNC B0 ;  /* 0x0000000000007941 */ /* 0x000fea0003800000 */
.L_x_123:
[----:B------:R-:W-:Y:S02]  /*91a0*/  ISETP.NE.AND P0, PT, R199, RZ, PT ;  /* 0x000000ffc700720c */ /* 0x000fe40003f05270 */
[----:B------:R-:W-:Y:S11]  /*91b0*/  IADD3 R137, PT, PT, R137, 0x1, RZ ;  /* 0x0000000189897810 */ /* 0x000ff60007ffe0ff */
[----:B------:R4:W1:Y:S04]  /*91c0*/  @P0 LDS.128 R160, [R5+0x20] ;  /* 0x0000200005a00984 */ /* 0x0008680000000c00 */
[----:B------:R4:W1:Y:S04]  /*91d0*/  @P0 LDS.128 R140, [R5+0x1020] ;  /* 0x00102000058c0984 */ /* 0x0008680000000c00 */
[----:B------:R4:W1:Y:S04]  /*91e0*/  @P0 LDS.128 R168, [R8] ;  /* 0x0000000008a80984 */ /* 0x0008680000000c00 */
[----:B------:R4:W1:Y:S04]  /*91f0*/  @P0 LDS.128 R152, [R8+0x1000] ;  /* 0x0010000008980984 */ /* 0x0008680000000c00 */
[----:B------:R4:W1:Y:S04]  /*9200*/  @P0 LDS.128 R164, [R6+0x10] ;  /* 0x0000100006a40984 */ /* 0x0008680000000c00 */
[----:B------:R4:W1:Y:S04]  /*9210*/  @P0 LDS.128 R148, [R6+0x1010] ;  /* 0x0010100006940984 */ /* 0x0008680000000c00 */
[----:B------:R4:W1:Y:S04]  /*9220*/  @P0 LDS.128 R156, [R4+0x10] ;  /* 0x00001000049c0984 */ /* 0x0008680000000c00 */
[----:B------:R4:W1:Y:S02]  /*9230*/  @P0 LDS.128 R144, [R4+0x1010] ;  /* 0x0010100004900984 */ /* 0x0008640000000c00 */
.L_x_122:
[----:B------:R-:W-:Y:S05]  /*9240*/  BSYNC B1 ;  /* 0x0000000000017941 */ /* 0x000fea0003800000 */
.L_x_121:
[----:B------:R-:W-:Y:S05]  /*9250*/  VIADD R213, R213, 0x400000 ;  /* 0x00400000d5d57836 */ /* 0x000fea0000000000 */
[----:B--2---:R-:W-:Y:S04]  /*9260*/  SHF.R.U32.HI R0, RZ, 0x15, R213 ;  /* 0x00000015ff007819 */ /* 0x004fe800000116d5 */
[----:B------:R-:W-:Y:S04]  /*9270*/  LOP3.LUT R16, R0, 0x3, RZ, 0xc0, !PT ;  /* 0x0000000300107812 */ /* 0x000fe800078ec0ff */
[----:B------:R-:W-:Y:S11]  /*9280*/  ISETP.NE.AND P0, PT, R189, R16, PT ;  /* 0x00000010bd00720c */ /* 0x000ff60003f05270 */
[----:B------:R-:W-:Y:S02]  /*9290*/  @!UPT UIADD3 URZ, UPT, UPT, URZ, URZ, URZ ;  /* 0x000000fffffff290 */ /* 0x000fe4000fffe0ff */
[----:B------:R-:W-:Y:S05]  /*92a0*/  @P0 BRA `(.L_x_126) ;  /* 0x0000000000bc0947 */ /* 0x000fea0003800000 */
[----:B------:R-:W-:Y:S11]  /*92b0*/  LOP3.LUT P0, RZ, R0, 0x3, R177, 0x48, !PT ;  /* 0x0000000300ff7812 */ /* 0x000ff600078048b1 */
[----:B------:R-:W-:Y:S02]  /*92c0*/  @!UPT UIADD3 URZ, UPT, UPT, URZ, URZ, URZ ;  /* 0x000000fffffff290 */ /* 0x000fe4000fffe0ff */
[----:B------:R-:W-:Y:S05]  /*92d0*/  @!P0 BRA `(.L_x_127) ;  /* 0x0000000000408947 */ /* 0x000fea0003800000 */
[----:B------:R-:W2:Y:S01]  /*92e0*/  LDCU.64 UR8, c[0x4][0x70] ;  /* 0x01000e00ff0877ac */ /* 0x000ea20008000a00 */
[----:B------:R-:W-:Y:S01]  /*92f0*/  MOV R15, 0x0 ;  /* 0x00000000000f7802 */ /* 0x000fe20000000f00 */
[----:B------:R-:W-:Y:S02]  /*9300*/  HFMA2 R12, -RZ, RZ, 0, 5.9604644775390625e-08 ;  /* 0x00000001ff0c7431 */ /* 0x000fe400000001ff */
[----:B----4-:R-:W-:Y:S02]  /*9310*/  IMAD.MOV.U32 R8, RZ, RZ, 0x192 ;  /* 0x00000192ff087424 */ /* 0x010fe400078e00ff */
[----:B------:R-:W-:Y:S01]  /*9320*/  IMAD.MOV.U32 R13, RZ, RZ, RZ ;  /* 0x000000ffff0d7224 */ /* 0x000fe200078e00ff */
[----:B------:R-:W4:Y:S01]  /*9330*/  LDCU.64 UR6, c[0x4][0x78] ;  /* 0x01000f00ff0677ac */ /* 0x000f220008000a00 */
[----:B------:R-:W1:Y:S01]  /*9340*/  LDC.64 R14, c[0x4][R15] ;  /* 0x010000000f0e7b82 */ /* 0x000e620000000a00 */
[----:B------:R-:W5:Y:S01]  /*9350*/  LDCU.64 UR4, c[0x4][0x10] ;  /* 0x01000200ff0477ac */ /* 0x000f620008000a00 */
[----:B--2---:R-:W-:Y:S01]  /*9360*/  MOV R5, UR9 ;  /* 0x0000000900057c02 */ /* 0x004fe20008000f00 */
[----:B------:R-:W-:Y:S01]  /*9370*/  IMAD.U32 R4, RZ, RZ, UR8 ;  /* 0x00000008ff047e24 */ /* 0x000fe2000f8e00ff */
[----:B----4-:R-:W-:Y:S01]  /*9380*/  MOV R7, UR7 ;  /* 0x0000000700077c02 */ /* 0x010fe20008000f00 */
[----:B------:R-:W-:Y:S01]  /*9390*/  IMAD.U32 R6, RZ, RZ, UR6 ;  /* 0x00000006ff067e24 */ /* 0x000fe2000f8e00ff */
[----:B-----5:R-:W-:Y:S01]  /*93a0*/  MOV R11, UR5 ;  /* 0x00000005000b7c02 */ /* 0x020fe20008000f00 */
[----:B------:R-:W-:Y:S02]  /*93b0*/  IMAD.U32 R10, RZ, RZ, UR4 ;  /* 0x00000004ff0a7e24 */ /* 0x000fe4000f8e00ff */
[----:B------:R-:W-:Y:S07]  /*93c0*/  LEPC R20, `(.L_x_127) ;  /* 0x000000001014794e */ /* 0x000fee0000000000 */
[----:B-1-3--:R-:W-:Y:S05]  /*93d0*/  CALL.ABS.NOINC R14 ;  /* 0x000000000e007343 */ /* 0x00afea0003c00000 */
.L_x_127:
[----:B------:R-:W-:Y:S05]  /*93e0*/  WARPSYNC.ALL ;  /* 0x0000000000007948 */ /* 0x000fea0003800000 */
[C---:B------:R-:W-:Y:S01]  /*93f0*/  R2UR UR4, R213.reuse ;  /* 0x00000000d50472ca */ /* 0x040fe200000e0000 */
[----:B------:R-:W-:Y:S05]  /*9400*/  VIADD R0, R213, 0x80 ;  /* 0x00000080d5007836 */ /* 0x000fea0000000000 */
[----:B------:R-:W-:Y:S04]  /*9410*/  SHF.R.U32.HI R0, RZ, 0x15, R0 ;  /* 0x00000015ff007819 */ /* 0x000fe80000011600 */
[----:B------:R-:W-:Y:S03]  /*9420*/  LOP3.LUT P0, RZ, R0, 0x3, R177, 0x48, !PT ;  /* 0x0000000300ff7812 */ /* 0x000fe600078048b1 */
[----:B------:R-:W2:Y:S10]  /*9430*/  LDTM.x32 R24, tmem[UR4] ;  /* 0x00000004001879ee */ /* 0x000eb400082c0000 */
[----:B--2---:R-:W-:Y:S05]  /*9440*/  @!P0 BRA `(.L_x_128) ;  /* 0x0000000000408947 */ /* 0x004fea0003800000 */
        /* <DEDUP_REMOVED lines=16> */
.L_x_128:
[----:B------:R-:W-:Y:S05]  /*9550*/  WARPSYNC.ALL ;  /* 0x0000000000007948 */ /* 0x000fea0003800000 */
[----:B------:R-:W-:Y:S11]  /*9560*/  R2UR UR4, R213 ;  /* 0x00000000d50472ca */ /* 0x000ff600000e0000 */
[----:B------:R-:W-:Y:S02]  /*9570*/  @!UPT UIADD3 URZ, UPT, UPT, URZ, URZ, URZ ;  /* 0x000000fffffff290 */ /* 0x000fe4000fffe0ff */
[----:B------:R-:W2:Y:S02]  /*9580*/  LDTM.x32 R56, tmem[UR4+0x80] ;  /* 0x00008004003879ee */ /* 0x000ea400082c0000 */
[----:B--2---:R-:W-:Y:S01]  /*9590*/  NOP ;  /* 0x0000000000007918 */ /* 0x004fe20000000000 */
.L_x_126:
[----:B-1----:R-:W-:Y:S01]  /*95a0*/  SHF.L.U32 R18, R168, 0x10, RZ ;  /* 0x00000010a8127819 */ /* 0x002fe200000006ff */
[----:B------:R-:W-:Y:S01]  /*95b0*/  FMUL R0, R130, R24 ;  /* 0x0000001882007220 */ /* 0x000fe20000400000 */
[C---:B------:R-:W-:Y:S01]  /*95c0*/  SHF.L.U32 R19, R169.reuse, 0x10, RZ ;  /* 0x00000010a9137819 */ /* 0x040fe200000006ff */
[----:B------:R-:W-:Y:S05]  /*95d0*/  WARPSYNC.ALL ;  /* 0x0000000000007948 */ /* 0x000fea0003800000 */
[----:B------:R-:W-:Y:S01]  /*95e0*/  LOP3.LUT R20, R169, 0xffff0000, RZ, 0xc0, !PT ;  /* 0xffff0000a9147812 */ /* 0x000fe200078ec0ff */
[----:B------:R-:W1:Y:S01]  /*95f0*/  S2UR UR5, SR_CgaCtaId ;  /* 0x00000000000579c3 */ /* 0x000e620000008800 */
[----:B------:R-:W-:Y:S01]  /*9600*/  ISETP.NE.AND P1, PT, R189, R16, PT ;  /* 0x00000010bd00720c */ /* 0x000fe20003f25270 */
[----:B------:R-:W-:Y:S01]  /*9610*/  FFMA R0, R133, R18, R0 ;  /* 0x0000001285007223 */ /* 0x000fe20000000000 */
[----:B------:R-:W-:Y:S01]  /*9620*/  LOP3.LUT R18, R168, 0xffff0000, RZ, 0xc0, !PT ;  /* 0xffff0000a8127812 */ /* 0x000fe200078ec0ff */
[----:B------:R-:W-:Y:S01]  /*9630*/  FMUL R3, R130, R25 ;  /* 0x0000001982037220 */ /* 0x000fe20000400000 */
[----:B------:R-:W-:Y:S01]  /*9640*/  LOP3.LUT R16, R164, 0xffff0000, RZ, 0xc0, !PT ;  /* 0xffff0000a4107812 */ /* 0x000fe200078ec0ff */
[C---:B----4-:R-:W-:Y:S01]  /*9650*/  FMUL R4, R130.reuse, R26 ;  /* 0x0000001a82047220 */ /* 0x050fe20000400000 */
[----:B------:R-:W-:Y:S01]  /*9660*/  SHF.L.U32 R15, R165, 0x10, RZ ;  /* 0x00000010a50f7819 */ /* 0x000fe200000006ff */
[----:B------:R-:W-:Y:S01]  /*9670*/  FMUL R5, R130, R27 ;  /* 0x0000001b82057220 */ /* 0x000fe20000400000 */
[----:B------:R-:W-:Y:S01]  /*9680*/  SHF.L.U32 R17, R166, 0x10, RZ ;  /* 0x00000010a6117819 */ /* 0x000fe200000006ff */
[C---:B------:R-:W-:Y:S01]  /*9690*/  FFMA R3, R133.reuse, R18, R3 ;  /* 0x0000001285037223 */ /* 0x040fe20000000003 */
[----:B------:R-:W-:Y:S01]  /*96a0*/  SHF.L.U32 R18, R170, 0x10, RZ ;  /* 0x00000010aa127819 */ /* 0x000fe200000006ff */
[C---:B------:R-:W-:Y:S01]  /*96b0*/  FFMA R4, R133.reuse, R19, R4 ;  /* 0x0000001385047223 */ /* 0x040fe20000000004 */
[----:B------:R-:W-:Y:S01]  /*96c0*/  SHF.L.U32 R19, R164, 0x10, RZ ;  /* 0x00000010a4137819 */ /* 0x000fe200000006ff */
[----:B------:R-:W-:Y:S01]  /*96d0*/  FFMA R5, R133, R20, R5 ;  /* 0x0000001485057223 */ /* 0x000fe20000000005 */
[----:B------:R-:W-:Y:S01]  /*96e0*/  LOP3.LUT R20, R170, 0xffff0000, RZ, 0xc0, !PT ;  /* 0xffff0000aa147812 */ /* 0x000fe200078ec0ff */
[C---:B------:R-:W-:Y:S01]  /*96f0*/  FMUL R6, R130.reuse, R28 ;  /* 0x0000001c82067220 */ /* 0x040fe20000400000 */
[----:B------:R-:W-:Y:S01]  /*9700*/  F2FP.BF16.F32.PACK_AB R88, R3, R0 ;  /* 0x000000000358723e */ /* 0x000fe200000010ff */
[C---:B------:R-:W-:Y:S01]  /*9710*/  FMUL R7, R130.reuse, R29 ;  /* 0x0000001d82077220 */ /* 0x040fe20000400000 */
[----:B------:R-:W-:Y:S01]  /*9720*/  F2FP.BF16.F32.PACK_AB R89, R5, R4 ;  /* 0x000000040559723e */ /* 0x000fe200000010ff */
[----:B------:R-:W-:Y:S01]  /*9730*/  FFMA R6, R133, R18, R6 ;  /* 0x0000001285067223 */ /* 0x000fe20000000006 */
[----:B------:R-:W-:Y:S01]  /*9740*/  SHF.L.U32 R18, R171, 0x10, RZ ;  /* 0x00000010ab127819 */ /* 0x000fe200000006ff */
[----:B------:R-:W-:Y:S01]  /*9750*/  FFMA R7, R133, R20, R7 ;  /* 0x0000001485077223 */ /* 0x000fe20000000007 */
[----:B------:R-:W-:Y:S01]  /*9760*/  LOP3.LUT R20, R171, 0xffff0000, RZ, 0xc0, !PT ;  /* 0xffff0000ab147812 */ /* 0x000fe200078ec0ff */
[----:B------:R-:W-:Y:S01]  /*9770*/  FMUL R8, R130, R30 ;  /* 0x0000001e82087220 */ /* 0x000fe20000400000 */
[----:B------:R-:W-:Y:S01]  /*9780*/  ISETP.NE.AND P2, PT, R194, RZ, PT ;  /* 0x000000ffc200720c */ /* 0x000fe20003f45270 */
[C---:B------:R-:W-:Y:S01]  /*9790*/  FMUL R9, R130.reuse, R31 ;  /* 0x0000001f82097220 */ /* 0x040fe20000400000 */
[----:B------:R-:W-:Y:S01]  /*97a0*/  F2FP.BF16.F32.PACK_AB R90, R7, R6 ;  /* 0x00000006075a723e */ /* 0x000fe200000010ff */
[----:B------:R-:W-:Y:S01]  /*97b0*/  UIADD3 UR4, UPT, UPT, UR45, 0xe8, URZ ;  /* 0x000000e82d047890 */ /* 0x000fe2000fffe0ff */
[----:B------:R-:W-:Y:S01]  /*97c0*/  ISETP.NE.AND P0, PT, R189, RZ, PT ;  /* 0x000000ffbd00720c */ /* 0x000fe20003f05270 */
[----:B------:R-:W-:Y:S01]  /*97d0*/  FFMA R8, R133, R18, R8 ;  /* 0x0000001285087223 */ /* 0x000fe20000000008 */
[----:B------:R-:W-:Y:S01]  /*97e0*/  LOP3.LUT R18, R165, 0xffff0000, RZ, 0xc0, !PT ;  /* 0xffff0000a5127812 */ /* 0x000fe200078ec0ff */
[----:B------:R-:W-:Y:S01]  /*97f0*/  FFMA R9, R133, R20, R9 ;  /* 0x0000001485097223 */ /* 0x000fe20000000009 */
[----:B------:R-:W-:Y:S01]  /*9800*/  LOP3.LUT R20, R167, 0xffff0000, RZ, 0xc0, !PT ;  /* 0xffff0000a7147812 */ /* 0x000fe200078ec0ff */
[----:B-1----:R-:W-:Y:S01]  /*9810*/  UPRMT UR4, UR5, 0x654, UR4 ;  /* 0x0000065405047896 */ /* 0x002fe20008000004 */
[----:B------:R-:W-:Y:S01]  /*9820*/  NOP ;  /* 0x0000000000007918 */ /* 0x000fe20000000000 */
[C---:B------:R-:W-:Y:S01]  /*9830*/  FMUL R10, R130.reuse, R32 ;  /* 0x00000020820a7220 */ /* 0x040fe20000400000 */
[----:B------:R-:W-:Y:S01]  /*9840*/  F2FP.BF16.F32.PACK_AB R91, R9, R8 ;  /* 0x00000008095b723e */ /* 0x000fe200000010ff */
[C---:B------:R-:W-:Y:S01]  /*9850*/  FMUL R11, R130.reuse, R33 ;  /* 0x00000021820b7220 */ /* 0x040fe20000400000 */
[C---:B------:R-:W-:Y:S01]  /*9860*/  FMUL R12, R130.reuse, R34 ;  /* 0x00000022820c7220 */ /* 0x040fe20000400000 */
[----:B------:R-:W-:Y:S01]  /*9870*/  FMUL R13, R130, R35 ;  /* 0x00000023820d7220 */ /* 0x000fe20000400000 */
[----:B------:R-:W-:Y:S01]  /*9880*/  FFMA R10, R133, R19, R10 ;  /* 0x00000013850a7223 */ /* 0x000fe2000000000a */
[----:B------:R-:W-:Y:S01]  /*9890*/  SHF.L.U32 R19, R167, 0x10, RZ ;  /* 0x00000010a7137819 */ /* 0x000fe200000006ff */
[----:B------:R-:W-:Y:S01]  /*98a0*/  SYNCS.ARRIVE.TRANS64.RED.A1T0 RZ, [UR4], RZ ;  /* 0x000000ffffff79a7 */ /* 0x000fe20008100404 */
[----:B------:R1:W-:Y:S01]  /*98b0*/  @!P1 STS.128 [R188+0x2000], R88 ;  /* 0x00200058bc009388 */ /* 0x0003e20000000c00 */
[C---:B------:R-:W-:Y:S01]  /*98c0*/  FFMA R11, R133.reuse, R16, R11 ;  /* 0x00000010850b7223 */ /* 0x040fe2000000000b */
[C---:B------:R-:W-:Y:S01]  /*98d0*/  FFMA R12, R133.reuse, R15, R12 ;  /* 0x0000000f850c7223 */ /* 0x040fe2000000000c */
[----:B------:R-:W-:Y:S01]  /*98e0*/  FFMA R13, R133, R18, R13 ;  /* 0x00000012850d7223 */ /* 0x000fe2000000000d */
[----:B------:R-:W-:Y:S01]  /*98f0*/  LOP3.LUT R18, R166, 0xffff0000, RZ, 0xc0, !PT ;  /* 0xffff0000a6127812 */ /* 0x000fe200078ec0ff */
[C---:B------:R-:W-:Y:S01]  /*9900*/  FMUL R14, R130.reuse, R36 ;  /* 0x00000024820e7220 */ /* 0x040fe20000400000 */
[----:B------:R-:W-:Y:S01]  /*9910*/  F2FP.BF16.F32.PACK_AB R92, R11, R10 ;  /* 0x0000000a0b5c723e */ /* 0x000fe200000010ff */
[----:B------:R-:W-:Y:S01]  /*9920*/  FMUL R15, R130, R37 ;  /* 0x00000025820f7220 */ /* 0x000fe20000400000 */
[----:B------:R-:W-:Y:S01]  /*9930*/  SHF.L.U32 R11, R160, 0x10, RZ ;  /* 0x00000010a00b7819 */ /* 0x000fe200000006ff */
[----:B------:R-:W-:Y:S01]  /*9940*/  FFMA R14, R133, R17, R14 ;  /* 0x00000011850e7223 */ /* 0x000fe2000000000e */
[----:B------:R-:W-:Y:S01]  /*9950*/  F2FP.BF16.F32.PACK_AB R93, R13, R12 ;  /* 0x0000000c0d5d723e */ /* 0x000fe200000010ff */
[----:B------:R-:W-:Y:S01]  /*9960*/  FMUL R16, R130, R38 ;  /* 0x0000002682107220 */ /* 0x000fe20000400000 */
[----:B------:R-:W-:Y:S01]  /*9970*/  LOP3.LUT R12, R160, 0xffff0000, RZ, 0xc0, !PT ;  /* 0xffff0000a00c7812 */ /* 0x000fe200078ec0ff */
[----:B------:R-:W-:Y:S01]  /*9980*/  FMUL R17, R130, R39 ;  /* 0x0000002782117220 */ /* 0x000fe20000400000 */
[----:B------:R-:W-:Y:S01]  /*9990*/  SHF.L.U32 R13, R161, 0x10, RZ ;  /* 0x00000010a10d7819 */ /* 0x000fe200000006ff */
[C---:B------:R-:W-:Y:S01]  /*99a0*/  FFMA R15, R133.reuse, R18, R15 ;  /* 0x00000012850f7223 */ /* 0x040fe2000000000f */
[----:B------:R-:W-:Y:S01]  /*99b0*/  LOP3.LUT R18, R158, 0xffff0000, RZ, 0xc0, !PT ;  /* 0xffff00009e127812 */ /* 0x000fe200078ec0ff */
[C---:B------:R-:W-:Y:S01]  /*99c0*/  FFMA R16, R133.reuse, R19, R16 ;  /* 0x0000001385107223 */ /* 0x040fe20000000010 */
[C---:B------:R-:W-:Y:S01]  /*99d0*/  FMUL R8, R130.reuse, R40 ;  /* 0x0000002882087220 */ /* 0x040fe20000400000 */
[----:B------:R-:W-:Y:S01]  /*99e0*/  FFMA R17, R133, R20, R17 ;  /* 0x0000001485117223 */ /* 0x000fe20000000011 */
[----:B------:R-:W-:Y:S01]  /*99f0*/  F2FP.BF16.F32.PACK_AB R94, R15, R14 ;  /* 0x0000000e0f5e723e */ /* 0x000fe200000010ff */
[C---:B------:R-:W-:Y:S01]  /*9a00*/  FMUL R9, R130.reuse, R41 ;  /* 0x0000002982097220 */ /* 0x040fe20000400000 */
[----:B------:R-:W-:Y:S01]  /*9a10*/  LOP3.LUT R14, R161, 0xffff0000, RZ, 0xc0, !PT ;  /* 0xffff0000a10e7812 */ /* 0x000fe200078ec0ff */
[----:B------:R-:W-:Y:S01]  /*9a20*/  FFMA R8, R133, R11, R8 ;  /* 0x0000000b85087223 */ /* 0x000fe20000000008 */
[----:B------:R-:W-:Y:S01]  /*9a30*/  F2FP.BF16.F32.PACK_AB R95, R17, R16 ;  /* 0x00000010115f723e */ /* 0x000fe200000010ff */
[----:B------:R-:W-:Y:S01]  /*9a40*/  FMUL R10, R130, R42 ;  /* 0x0000002a820a7220 */ /* 0x000fe20000400000 */
[----:B------:R-:W-:Y:S01]  /*9a50*/  SHF.L.U32 R15, R162, 0x10, RZ ;  /* 0x00000010a20f7819 */ /* 0x000fe200000006ff */
[----:B------:R-:W-:Y:S01]  /*9a60*/  FMUL R11, R130, R43 ;  /* 0x0000002b820b7220 */ /* 0x000fe20000400000 */
[----:B------:R-:W-:Y:S01]  /*9a70*/  LOP3.LUT R16, R157, 0xffff0000, RZ, 0xc0, !PT ;  /* 0xffff00009d107812 */ /* 0x000fe200078ec0ff */
[----:B------:R-:W-:Y:S01]  /*9a80*/  FFMA R9, R133, R12, R9 ;  /* 0x0000000c85097223 */ /* 0x000fe20000000009 */
[----:B------:R-:W-:Y:S01]  /*9a90*/  SHF.L.U32 R17, R159, 0x10, RZ ;  /* 0x000000109f117819 */ /* 0x000fe200000006ff */
[----:B------:R-:W-:Y:S01]  /*9aa0*/  FFMA R10, R133, R13, R10 ;  /* 0x0000000d850a7223 */ /* 0x000fe2000000000a */
[----:B------:R-:W-:Y:S01]  /*9ab0*/  LOP3.LUT R20, R159, 0xffff0000, RZ, 0xc0, !PT ;  /* 0xffff00009f147812 */ /* 0x000fe200078ec0ff */
[----:B------:R-:W-:Y:S01]  /*9ac0*/  FFMA R11, R133, R14, R11 ;  /* 0x0000000e850b7223 */ /* 0x000fe2000000000b */
[----:B------:R-:W-:Y:S01]  /*9ad0*/  LOP3.LUT R14, R162, 0xffff0000, RZ, 0xc0, !PT ;  /* 0xffff0000a20e7812 */ /* 0x000fe200078ec0ff */
[C---:B------:R-:W-:Y:S01]  /*9ae0*/  FMUL R12, R130.reuse, R44 ;  /* 0x0000002c820c7220 */ /* 0x040fe20000400000 */
[----:B-1----:R-:W-:Y:S01]  /*9af0*/  F2FP.BF16.F32.PACK_AB R88, R9, R8 ;  /* 0x000000080958723e */ /* 0x002fe200000010ff */
[----:B------:R1:W-:Y:S01]  /*9b00*/  @!P1 STS.128 [R198+0x2010], R92 ;  /* 0x0020105cc6009388 */ /* 0x0003e20000000c00 */
[----:B------:R-:W-:Y:S01]  /*9b10*/  F2FP.BF16.F32.PACK_AB R89, R11, R10 ;  /* 0x0000000a0b59723e */ /* 0x000fe200000010ff */
[----:B------:R-:W-:Y:S01]  /*9b20*/  FMUL R13, R130, R45 ;  /* 0x0000002d820d7220 */ /* 0x000fe20000400000 */
[----:B------:R-:W-:Y:S01]  /*9b30*/  SHF.L.U32 R11, R163, 0x10, RZ ;  /* 0x00000010a30b7819 */ /* 0x000fe200000006ff */
[C---:B------:R-:W-:Y:S01]  /*9b40*/  FFMA R12, R133.reuse, R15, R12 ;  /* 0x0000000f850c7223 */ /* 0x040fe2000000000c */
[----:B------:R-:W-:Y:S01]  /*9b50*/  SHF.L.U32 R15, R156, 0x10, RZ ;  /* 0x000000109c0f7819 */ /* 0x000fe200000006ff */
[----:B------:R-:W-:Y:S01]  /*9b60*/  FFMA R13, R133, R14, R13 ;  /* 0x0000000e850d7223 */ /* 0x000fe2000000000d */
[----:B------:R-:W-:Y:S01]  /*9b70*/  LOP3.LUT R14, R163, 0xffff0000, RZ, 0xc0, !PT ;  /* 0xffff0000a30e7812 */ /* 0x000fe200078ec0ff */
[C---:B------:R-:W-:Y:S01]  /*9b80*/  FMUL R8, R130.reuse, R46 ;  /* 0x0000002e82087220 */ /* 0x040fe20000400000 */
[C---:B------:R-:W-:Y:S01]  /*9b90*/  FMUL R9, R130.reuse, R47 ;  /* 0x0000002f82097220 */ /* 0x040fe20000400000 */
[----:B------:R-:W-:Y:S01]  /*9ba0*/  FMUL R10, R130, R48 ;  /* 0x00000030820a7220 */ /* 0x000fe20000400000 */
[----:B------:R-:W-:Y:S01]  /*9bb0*/  F2FP.BF16.F32.PACK_AB R90, R13, R12 ;  /* 0x0000000c0d5a723e */ /* 0x000fe200000010ff */
[C---:B------:R-:W-:Y:S01]  /*9bc0*/  FFMA R8, R133.reuse, R11, R8 ;  /* 0x0000000b85087223 */ /* 0x040fe20000000008 */
[C---:B------:R-:W-:Y:S01]  /*9bd0*/  FFMA R9, R133.reuse, R14, R9 ;  /* 0x0000000e85097223 */ /* 0x040fe20000000009 */
[----:B------:R-:W-:Y:S01]  /*9be0*/  LOP3.LUT R14, R156, 0xffff0000, RZ, 0xc0, !PT ;  /* 0xffff00009c0e7812 */ /* 0x000fe200078ec0ff */
[----:B------:R-:W-:Y:S01]  /*9bf0*/  FFMA R10, R133, R15, R10 ;  /* 0x0000000f850a7223 */ /* 0x000fe2000000000a */
[----:B------:R-:W-:Y:S01]  /*9c00*/  SHF.L.U32 R15, R157, 0x10, RZ ;  /* 0x000000109d0f7819 */ /* 0x000fe200000006ff */
[C---:B------:R-:W-:Y:S01]  /*9c10*/  FMUL R11, R130.reuse, R49 ;  /* 0x00000031820b7220 */ /* 0x040fe20000400000 */
[----:B------:R-:W-:Y:S01]  /*9c20*/  F2FP.BF16.F32.PACK_AB R91, R9, R8 ;  /* 0x00000008095b723e */ /* 0x000fe200000010ff */
[C---:B------:R-:W-:Y:S01]  /*9c30*/  FMUL R12, R130.reuse, R50 ;  /* 0x00000032820c7220 */ /* 0x040fe20000400000 */
[C---:B------:R-:W-:Y:S01]  /*9c40*/  FMUL R13, R130.reuse, R51 ;  /* 0x00000033820d7220 */ /* 0x040fe20000400000 */
[C---:B------:R-:W-:Y:S01]  /*9c50*/  FFMA R11, R133.reuse, R14, R11 ;  /* 0x0000000e850b7223 */ /* 0x040fe2000000000b */
[----:B------:R-:W-:Y:S01]  /*9c60*/  FMUL R8, R130, R52 ;  /* 0x0000003482087220 */ /* 0x000fe20000400000 */
[C---:B------:R-:W-:Y:S01]  /*9c70*/  FFMA R12, R133.reuse, R15, R12 ;  /* 0x0000000f850c7223 */ /* 0x040fe2000000000c */
[C---:B------:R-:W-:Y:S01]  /*9c80*/  FFMA R13, R133.reuse, R16, R13 ;  /* 0x00000010850d7223 */ /* 0x040fe2000000000d */
[----:B------:R-:W-:Y:S01]  /*9c90*/  SHF.L.U32 R16, R158, 0x10, RZ ;  /* 0x000000109e107819 */ /* 0x000fe200000006ff */
[C---:B------:R-:W-:Y:S01]  /*9ca0*/  FMUL R9, R130.reuse, R53 ;  /* 0x0000003582097220 */ /* 0x040fe20000400000 */
[C---:B------:R-:W-:Y:S01]  /*9cb0*/  FMUL R14, R130.reuse, R54 ;  /* 0x00000036820e7220 */ /* 0x040fe20000400000 */
[----:B------:R-:W-:Y:S01]  /*9cc0*/  FMUL R15, R130, R55 ;  /* 0x00000037820f7220 */ /* 0x000fe20000400000 */
[----:B------:R2:W-:Y:S01]  /*9cd0*/  @!P1 STS.128 [R196+0x2020], R88 ;  /* 0x00202058c4009388 */ /* 0x0005e20000000c00 */
[----:B------:R-:W-:Y:S01]  /*9ce0*/  FFMA R8, R133, R16, R8 ;  /* 0x0000001085087223 */ /* 0x000fe20000000008 */
[----:B-1----:R-:W-:Y:S01]  /*9cf0*/  F2FP.BF16.F32.PACK_AB R93, R13, R12 ;  /* 0x0000000c0d5d723e */ /* 0x002fe200000010ff */
[C---:B------:R-:W-:Y:S01]  /*9d00*/  FFMA R9, R133.reuse, R18, R9 ;  /* 0x0000001285097223 */ /* 0x040fe20000000009 */
[C---:B------:R-:W-:Y:S01]  /*9d10*/  LOP3.LUT R12, R152.reuse, 0xffff0000, RZ, 0xc0, !PT ;  /* 0xffff0000980c7812 */ /* 0x040fe200078ec0ff */
[C---:B------:R-:W-:Y:S01]  /*9d20*/  FFMA R14, R133.reuse, R17, R14 ;  /* 0x00000011850e7223 */ /* 0x040fe2000000000e */
[----:B------:R-:W-:Y:S01]  /*9d30*/  SHF.L.U32 R17, R152, 0x10, RZ ;  /* 0x0000001098117819 */ /* 0x000fe200000006ff */
[----:B------:R-:W-:Y:S01]  /*9d40*/  FFMA R15, R133, R20, R15 ;  /* 0x00000014850f7223 */ /* 0x000fe2000000000f */
[----:B------:R-:W-:Y:S01]  /*9d50*/  F2FP.BF16.F32.PACK_AB R94, R9, R8 ;  /* 0x00000008095e723e */ /* 0x000fe200000010ff */
        /* <DEDUP_REMOVED lines=9> */
[----:B------:R-:W-:Y:S01]  /*9df0*/  SHF.L.U32 R18, R154, 0x10, RZ ;  /* 0x000000109a127819 */ /* 0x000fe200000006ff */
[----:B------:R-:W-:Y:S01]  /*9e00*/  FMUL R10, R130, R59 ;  /* 0x0000003b820a7220 */ /* 0x000fe20000400000 */
[----:B------:R-:W-:Y:S01]  /*9e10*/  LOP3.LUT R15, R154, 0xffff0000, RZ, 0xc0, !PT ;  /* 0xffff00009a0f7812 */ /* 0x000fe200078ec0ff */
[----:B------:R-:W-:Y:S01]  /*9e20*/  FMUL R11, R130, R60 ;  /* 0x0000003c820b7220 */ /* 0x000fe20000400000 */
[----:B------:R-:W-:Y:S01]  /*9e30*/  LOP3.LUT R17, R155, 0xffff0000, RZ, 0xc0, !PT ;  /* 0xffff00009b117812 */ /* 0x000fe200078ec0ff */
[C---:B------:R-:W-:Y:S01]  /*9e40*/  FFMA R9, R133.reuse, R14, R9 ;  /* 0x0000000e85097223 */ /* 0x040fe20000000009 */
[----:B------:R-:W-:Y:S01]  /*9e50*/  F2FP.BF16.F32.PACK_AB R96, R8, R16 ;  /* 0x000000100860723e */ /* 0x000fe200000010ff */
[----:B------:R-:W-:Y:S01]  /*9e60*/  FFMA R10, R133, R13, R10 ;  /* 0x0000000d850a7223 */ /* 0x000fe2000000000a */
[----:B------:R-:W-:Y:S01]  /*9e70*/  LOP3.LUT R16, R141, 0xffff0000, RZ, 0xc0, !PT ;  /* 0xffff00008d107812 */ /* 0x000fe200078ec0ff */
[C---:B------:R-:W-:Y:S01]  /*9e80*/  FMUL R12, R130.reuse, R61 ;  /* 0x0000003d820c7220 */ /* 0x040fe20000400000 */
[----:B------:R-:W-:Y:S01]  /*9e90*/  LOP3.LUT R20, R147, 0xffff0000, RZ, 0xc0, !PT ;  /* 0xffff000093147812 */ /* 0x000fe200078ec0ff */
[----:B------:R-:W-:Y:S01]  /*9ea0*/  FFMA R11, R133, R18, R11 ;  /* 0x00000012850b7223 */ /* 0x000fe2000000000b */
[----:B------:R-:W-:Y:S01]  /*9eb0*/  SHF.L.U32 R18, R155, 0x10, RZ ;  /* 0x000000109b127819 */ /* 0x000fe200000006ff */
[----:B------:R-:W-:Y:S01]  /*9ec0*/  FMUL R13, R130, R62 ;  /* 0x0000003e820d7220 */ /* 0x000fe20000400000 */
[----:B------:R-:W-:Y:S01]  /*9ed0*/  F2FP.BF16.F32.PACK_AB R97, R10, R9 ;  /* 0x000000090a61723e */ /* 0x000fe200000010ff */
[C---:B------:R-:W-:Y:S01]  /*9ee0*/  FFMA R12, R133.reuse, R15, R12 ;  /* 0x0000000f850c7223 */ /* 0x040fe2000000000c */
[----:B------:R-:W-:Y:S01]  /*9ef0*/  SHF.L.U32 R15, R150, 0x10, RZ ;  /* 0x00000010960f7819 */ /* 0x000fe200000006ff */
[----:B------:R-:W-:Y:S01]  /*9f00*/  FMUL R14, R130, R63 ;  /* 0x0000003f820e7220 */ /* 0x000fe20000400000 */
[----:B------:R-:W-:Y:S01]  /*9f10*/  FFMA R13, R133, R18, R13 ;  /* 0x00000012850d7223 */ /* 0x000fe2000000000d */
[----:B------:R-:W-:Y:S01]  /*9f20*/  LOP3.LUT R18, R145, 0xffff0000, RZ, 0xc0, !PT ;  /* 0xffff000091127812 */ /* 0x000fe200078ec0ff */
[----:B------:R1:W-:Y:S01]  /*9f30*/  @!P1 STS.128 [R195+0x2010], R92 ;  /* 0x0020105cc3009388 */ /* 0x0003e20000000c00 */
[----:B------:R-:W-:Y:S01]  /*9f40*/  F2FP.BF16.F32.PACK_AB R98, R12, R11 ;  /* 0x0000000b0c62723e */ /* 0x000fe200000010ff */
[C---:B------:R-:W-:Y:S01]  /*9f50*/  FFMA R14, R133.reuse, R17, R14 ;  /* 0x00000011850e7223 */ /* 0x040fe2000000000e */
[----:B------:R-:W-:Y:S01]  /*9f60*/  SHF.L.U32 R11, R148, 0x10, RZ ;  /* 0x00000010940b7819 */ /* 0x000fe200000006ff */
[----:B------:R-:W-:Y:S01]  /*9f70*/  FMUL R8, R130, R64 ;  /* 0x0000004082087220 */ /* 0x000fe20000400000 */
[----:B------:R-:W-:Y:S01]  /*9f80*/  LOP3.LUT R12, R148, 0xffff0000, RZ, 0xc0, !PT ;  /* 0xffff0000940c7812 */ /* 0x000fe200078ec0ff */
[----:B------:R-:W-:Y:S01]  /*9f90*/  FMUL R9, R130, R65 ;  /* 0x0000004182097220 */ /* 0x000fe20000400000 */
[----:B------:R-:W-:Y:S01]  /*9fa0*/  F2FP.BF16.F32.PACK_AB R99, R14, R13 ;  /* 0x0000000d0e63723e */ /* 0x000fe200000010ff */
[----:B------:R-:W-:Y:S01]  /*9fb0*/  FFMA R8, R133, R11, R8 ;  /* 0x0000000b85087223 */ /* 0x000fe20000000008 */
[----:B------:R-:W-:Y:S01]  /*9fc0*/  SHF.L.U32 R13, R149, 0x10, RZ ;  /* 0x00000010950d7819 */ /* 0x000fe200000006ff */
[----:B------:R-:W-:Y:S01]  /*9fd0*/  FFMA R9, R133, R12, R9 ;  /* 0x0000000c85097223 */ /* 0x000fe20000000009 */
[----:B------:R-:W-:Y:S01]  /*9fe0*/  LOP3.LUT R14, R149, 0xffff0000, RZ, 0xc0, !PT ;  /* 0xffff0000950e7812 */ /* 0x000fe200078ec0ff */
[C---:B------:R-:W-:Y:S01]  /*9ff0*/  FMUL R10, R130.reuse, R66 ;  /* 0x00000042820a7220 */ /* 0x040fe20000400000 */
[----:B------:R-:W-:Y:S01]  /*a000*/  SHF.L.U32 R17, R147, 0x10, RZ ;  /* 0x0000001093117819 */ /* 0x000fe200000006ff */
[C---:B------:R-:W-:Y:S01]  /*a010*/  FMUL R11, R130.reuse, R67 ;  /* 0x00000043820b7220 */ /* 0x040fe20000400000 */
[----:B--2---:R-:W-:Y:S01]  /*a020*/  F2FP.BF16.F32.PACK_AB R88, R9, R8 ;  /* 0x000000080958723e */ /* 0x004fe200000010ff */
[C---:B------:R-:W-:Y:S01]  /*a030*/  FFMA R10, R133.reuse, R13, R10 ;  /* 0x0000000d850a7223 */ /* 0x040fe2000000000a */
[----:B------:R-:W-:Y:S01]  /*a040*/  FMUL R12, R130, R68 ;  /* 0x00000044820c7220 */ /* 0x000fe20000400000 */
[C---:B------:R-:W-:Y:S01]  /*a050*/  FFMA R11, R133.reuse, R14, R11 ;  /* 0x0000000e850b7223 */ /* 0x040fe2000000000b */
[----:B------:R-:W-:Y:S01]  /*a060*/  LOP3.LUT R14, R150, 0xffff0000, RZ, 0xc0, !PT ;  /* 0xffff0000960e7812 */ /* 0x000fe200078ec0ff */
[C---:B------:R-:W-:Y:S01]  /*a070*/  FMUL R13, R130.reuse, R69 ;  /* 0x00000045820d7220 */ /* 0x040fe20000400000 */
[----:B------:R2:W-:Y:S01]  /*a080*/  @!P1 STS.128 [R188+0x3000], R96 ;  /* 0x00300060bc009388 */ /* 0x0005e20000000c00 */
[----:B------:R-:W-:Y:S01]  /*a090*/  FFMA R12, R133, R15, R12 ;  /* 0x0000000f850c7223 */ /* 0x000fe2000000000c */
[----:B------:R-:W-:Y:S01]  /*a0a0*/  F2FP.BF16.F32.PACK_AB R89, R11, R10 ;  /* 0x0000000a0b59723e */ /* 0x000fe200000010ff */
[----:B------:R-:W-:Y:S01]  /*a0b0*/  FFMA R13, R133, R14, R13 ;  /* 0x0000000e850d7223 */ /* 0x000fe2000000000d */
[C---:B------:R-:W-:Y:S01]  /*a0c0*/  SHF.L.U32 R11, R151.reuse, 0x10, RZ ;  /* 0x00000010970b7819 */ /* 0x040fe200000006ff */
[C---:B------:R-:W-:Y:S01]  /*a0d0*/  FMUL R8, R130.reuse, R70 ;  /* 0x0000004682087220 */ /* 0x040fe20000400000 */
[----:B------:R-:W-:Y:S01]  /*a0e0*/  LOP3.LUT R14, R151, 0xffff0000, RZ, 0xc0, !PT ;  /* 0xffff0000970e7812 */ /* 0x000fe200078ec0ff */
[----:B------:R-:W-:Y:S01]  /*a0f0*/  FMUL R9, R130, R71 ;  /* 0x0000004782097220 */ /* 0x000fe20000400000 */
[----:B------:R-:W-:Y:S01]  /*a100*/  SHF.L.U32 R15, R140, 0x10, RZ ;  /* 0x000000108c0f7819 */ /* 0x000fe200000006ff */
        /* <DEDUP_REMOVED lines=10> */
[----:B------:R-:W-:Y:S01]  /*a1b0*/  FMUL R13, R130, R75 ;  /* 0x0000004b820d7220 */ /* 0x000fe20000400000 */
[C---:B------:R-:W-:Y:S01]  /*a1c0*/  FFMA R11, R133.reuse, R14, R11 ;  /* 0x0000000e850b7223 */ /* 0x040fe2000000000b */
[----:B------:R-:W-:Y:S01]  /*a1d0*/  SHF.L.U32 R14, R142, 0x10, RZ ;  /* 0x000000108e0e7819 */ /* 0x000fe200000006ff */
[C---:B------:R-:W-:Y:S01]  /*a1e0*/  FFMA R12, R133.reuse, R15, R12 ;  /* 0x0000000f850c7223 */ /* 0x040fe2000000000c */
[----:B------:R-:W-:Y:S01]  /*a1f0*/  SHF.L.U32 R15, R144, 0x10, RZ ;  /* 0x00000010900f7819 */ /* 0x000fe200000006ff */
[----:B------:R-:W-:Y:S01]  /*a200*/  FFMA R13, R133, R16, R13 ;  /* 0x00000010850d7223 */ /* 0x000fe2000000000d */
[----:B------:R-:W-:Y:S01]  /*a210*/  LOP3.LUT R16, R142, 0xffff0000, RZ, 0xc0, !PT ;  /* 0xffff00008e107812 */ /* 0x000fe200078ec0ff */
[----:B------:R4:W-:Y:S01]  /*a220*/  @!P1 STS.128 [R198+0x3010], R88 ;  /* 0x00301058c6009388 */ /* 0x0009e20000000c00 */
[----:B-1----:R-:W-:Y:S01]  /*a230*/  F2FP.BF16.F32.PACK_AB R92, R11, R10 ;  /* 0x0000000a0b5c723e */ /* 0x002fe200000010ff */
[C---:B------:R-:W-:Y:S01]  /*a240*/  FMUL R8, R130.reuse, R76 ;  /* 0x0000004c82087220 */ /* 0x040fe20000400000 */
[----:B------:R-:W-:Y:S01]  /*a250*/  F2FP.BF16.F32.PACK_AB R93, R13, R12 ;  /* 0x0000000c0d5d723e */ /* 0x000fe200000010ff */
[C---:B------:R-:W-:Y:S01]  /*a260*/  FMUL R9, R130.reuse, R77 ;  /* 0x0000004d82097220 */ /* 0x040fe20000400000 */
[----:B------:R-:W-:Y:S01]  /*a270*/  SHF.L.U32 R13, R143, 0x10, RZ ;  /* 0x000000108f0d7819 */ /* 0x000fe200000006ff */
[----:B------:R-:W-:Y:S01]  /*a280*/  FFMA R8, R133, R14, R8 ;  /* 0x0000000e85087223 */ /* 0x000fe20000000008 */
[----:B------:R-:W-:Y:S01]  /*a290*/  LOP3.LUT R14, R143, 0xffff0000, RZ, 0xc0, !PT ;  /* 0xffff00008f0e7812 */ /* 0x000fe200078ec0ff */
[----:B------:R-:W1:Y:S01]  /*a2a0*/  S2R R200, SR_CgaCtaId ;  /* 0x0000000000c87919 */ /* 0x000e620000008800 */
[C---:B------:R-:W-:Y:S01]  /*a2b0*/  FMUL R10, R130.reuse, R78 ;  /* 0x0000004e820a7220 */ /* 0x040fe20000400000 */
[----:B------:R-:W-:Y:S01]  /*a2c0*/  FFMA R9, R133, R16, R9 ;  /* 0x0000001085097223 */ /* 0x000fe20000000009 */
[----:B------:R-:W-:Y:S01]  /*a2d0*/  SHF.L.U32 R16, R145, 0x10, RZ ;  /* 0x0000001091107819 */ /* 0x000fe200000006ff */
[C---:B------:R-:W-:Y:S01]  /*a2e0*/  FMUL R11, R130.reuse, R79 ;  /* 0x0000004f820b7220 */ /* 0x040fe20000400000 */
[----:B------:R-:W-:Y:S01]  /*a2f0*/  FFMA R10, R133, R13, R10 ;  /* 0x0000000d850a7223 */ /* 0x000fe2000000000a */
[----:B------:R-:W-:Y:S01]  /*a300*/  FMUL R12, R130, R80 ;  /* 0x00000050820c7220 */ /* 0x000fe20000400000 */
[----:B------:R-:W-:Y:S01]  /*a310*/  F2FP.BF16.F32.PACK_AB R94, R9, R8 ;  /* 0x00000008095e723e */ /* 0x000fe200000010ff */
[C---:B------:R-:W-:Y:S01]  /*a320*/  FFMA R11, R133.reuse, R14, R11 ;  /* 0x0000000e850b7223 */ /* 0x040fe2000000000b */
[----:B------:R-:W-:Y:S01]  /*a330*/  LOP3.LUT R14, R144, 0xffff0000, RZ, 0xc0, !PT ;  /* 0xffff0000900e7812 */ /* 0x000fe200078ec0ff */
[C---:B------:R-:W-:Y:S01]  /*a340*/  FMUL R8, R130.reuse, R81 ;  /* 0x0000005182087220 */ /* 0x040fe20000400000 */
[C---:B------:R-:W-:Y:S01]  /*a350*/  FMUL R9, R130.reuse, R82 ;  /* 0x0000005282097220 */ /* 0x040fe20000400000 */
[----:B------:R-:W-:Y:S01]  /*a360*/  FMUL R13, R130, R83 ;  /* 0x00000053820d7220 */ /* 0x000fe20000400000 */
[C---:B------:R-:W-:Y:S01]  /*a370*/  FFMA R12, R133.reuse, R15, R12 ;  /* 0x0000000f850c7223 */ /* 0x040fe2000000000c */
[C---:B------:R-:W-:Y:S01]  /*a380*/  FFMA R8, R133.reuse, R14, R8 ;  /* 0x0000000e85087223 */ /* 0x040fe20000000008 */
[----:B------:R-:W-:Y:S01]  /*a390*/  FFMA R9, R133, R16, R9 ;  /* 0x0000001085097223 */ /* 0x000fe20000000009 */
[----:B------:R-:W-:Y:S01]  /*a3a0*/  F2FP.BF16.F32.PACK_AB R95, R11, R10 ;  /* 0x0000000a0b5f723e */ /* 0x000fe200000010ff */
[C---:B------:R-:W-:Y:S01]  /*a3b0*/  FFMA R13, R133.reuse, R18, R13 ;  /* 0x00000012850d7223 */ /* 0x040fe2000000000d */
[----:B------:R-:W-:Y:S01]  /*a3c0*/  SHF.L.U32 R16, R146, 0x10, RZ ;  /* 0x0000001092107819 */ /* 0x000fe200000006ff */
[----:B------:R-:W-:Y:S01]  /*a3d0*/  FMUL R10, R130, R84 ;  /* 0x00000054820a7220 */ /* 0x000fe20000400000 */
[----:B------:R-:W-:Y:S01]  /*a3e0*/  LOP3.LUT R18, R146, 0xffff0000, RZ, 0xc0, !PT ;  /* 0xffff000092127812 */ /* 0x000fe200078ec0ff */
[----:B------:R4:W-:Y:S01]  /*a3f0*/  @!P1 STS.128 [R196+0x3020], R92 ;  /* 0x0030205cc4009388 */ /* 0x0009e20000000c00 */
[C---:B------:R-:W-:Y:S01]  /*a400*/  FMUL R11, R130.reuse, R85 ;  /* 0x00000055820b7220 */ /* 0x040fe20000400000 */
[C---:B------:R-:W-:Y:S01]  /*a410*/  FMUL R14, R130.reuse, R86 ;  /* 0x00000056820e7220 */ /* 0x040fe20000400000 */
[----:B------:R-:W-:Y:S01]  /*a420*/  FMUL R15, R130, R87 ;  /* 0x00000057820f7220 */ /* 0x000fe20000400000 */
[C---:B------:R-:W-:Y:S01]  /*a430*/  FFMA R10, R133.reuse, R16, R10 ;  /* 0x00000010850a7223 */ /* 0x040fe2000000000a */
[C---:B------:R-:W-:Y:S01]  /*a440*/  FFMA R11, R133.reuse, R18, R11 ;  /* 0x00000012850b7223 */ /* 0x040fe2000000000b */
[C---:B------:R-:W-:Y:S01]  /*a450*/  FFMA R14, R133.reuse, R17, R14 ;  /* 0x00000011850e7223 */ /* 0x040fe2000000000e */
[----:B------:R-:W-:Y:S01]  /*a460*/  FFMA R15, R133, R20, R15 ;  /* 0x00000014850f7223 */ /* 0x000fe2000000000f */
[----:B--2---:R-:W-:Y:S01]  /*a470*/  F2FP.BF16.F32.PACK_AB R96, R8, R12 ;  /* 0x0000000c0860723e */ /* 0x004fe200000010ff */
[----:B------:R-:W-:Y:S01]  /*a480*/  BSSY.RECONVERGENT B0, `(.L_x_129) ;  /* 0x0000021000007945 */ /* 0x000fe20003800200 */
[----:B------:R-:W-:Y:S02]  /*a490*/  F2FP.BF16.F32.PACK_AB R97, R13, R9 ;  /* 0x000000090d61723e */ /* 0x000fe400000010ff */
[----:B------:R-:W-:Y:S02]  /*a4a0*/  F2FP.BF16.F32.PACK_AB R98, R11, R10 ;  /* 0x0000000a0b62723e */ /* 0x000fe400000010ff */
[----:B------:R-:W-:Y:S02]  /*a4b0*/  F2FP.BF16.F32.PACK_AB R99, R15, R14 ;  /* 0x0000000e0f63723e */ /* 0x000fe400000010ff */
[----:B------:R-:W-:Y:S02]  /*a4c0*/  MOV R12, UR47 ;  /* 0x0000002f000c7c02 */ /* 0x000fe40008000f00 */
[----:B------:R-:W-:Y:S01]  /*a4d0*/  LEA R11, R137, UR45, 0x3 ;  /* 0x0000002d890b7c11 */ /* 0x000fe2000f8e18ff */
[----:B------:R4:W-:Y:S01]  /*a4e0*/  @!P1 STS.128 [R195+0x3010], R96 ;  /* 0x00301060c3009388 */ /* 0x0009e20000000c00 */
[----:B------:R-:W-:Y:S04]  /*a4f0*/  @P2 LEA R12, R12, UR45, 0x3 ;  /* 0x0000002d0c0c2c11 */ /* 0x000fe8000f8e18ff */
[----:B------:R-:W-:Y:S02]  /*a500*/  @P2 IADD3 R13, PT, PT, R12, 0x90, RZ ;  /* 0x000000900c0d2810 */ /* 0x000fe40007ffe0ff */
[----:B------:R-:W-:Y:S01]  /*a510*/  @P2 SHF.L.U32 R12, RZ, 0x1f, RZ ;  /* 0x0000001fff0c2819 */ /* 0x000fe200000006ff */
[----:B------:R-:W-:Y:S01]  /*a520*/  @!PT LDS RZ, [RZ] ;  /* 0x00000000fffff984 */ /* 0x000fe20000000800 */
[----:B------:R-:W-:Y:S01]  /*a530*/  @!PT LDS RZ, [RZ] ;  /* 0x00000000fffff984 */ /* 0x000fe20000000800 */
[----:B------:R-:W-:Y:S01]  /*a540*/  @!PT LDS RZ, [RZ] ;  /* 0x00000000fffff984 */ /* 0x000fe20000000800 */
[----:B------:R-:W-:Y:S01]  /*a550*/  @!PT LDS RZ, [RZ] ;  /* 0x00000000fffff984 */ /* 0x000fe20000000800 */
[----:B------:R2:W-:Y:S06]  /*a560*/  MEMBAR.ALL.CTA ;  /* 0x0000000000007992 */ /* 0x0005ec0000008000 */
[----:B--2---:R-:W2:Y:S01]  /*a570*/  FENCE.VIEW.ASYNC.S ;  /* 0x00000000000073c6 */ /* 0x004ea20000000000 */
[----:B-1----:R-:W-:Y:S01]  /*a580*/  @P2 PRMT R13, R200, 0x654, R13 ;  /* 0x00000654c80d2816 */ /* 0x002fe2000000000d */
[----:B--2---:R-:W-:Y:S06]  /*a590*/  BAR.SYNC.DEFER_BLOCKING 0x1, 0x80 ;  /* 0x0042000000007b1d */ /* 0x004fec0000010000 */
[----:B------:R-:W-:Y:S05]  /*a5a0*/  @P0 BRA `(.L_x_130) ;  /* 0x0000000000380947 */ /* 0x000fea0003800000 */
[----:B------:R-:W-:Y:S01]  /*a5b0*/  R2UR UR9, R212 ;  /* 0x00000000d40972ca */ /* 0x000fe200000e0000 */
[----:B------:R-:W-:Y:S02]  /*a5c0*/  UIADD3 UR4, UP0, UPT, UR54, 0xa80, URZ ;  /* 0x00000a8036047890 */ /* 0x000fe4000ff1e0ff */
[----:B------:R-:W-:Y:S02]  /*a5d0*/  UIADD3 UR10, UPT, UPT, UR50, 0x40, URZ ;  /* 0x00000040320a7890 */ /* 0x000fe4000fffe0ff */
[----:B------:R-:W-:Y:S02]  /*a5e0*/  UIADD3 UR8, UPT, UPT, UR45, 0x2200, URZ ;  /* 0x000022002d087890 */ /* 0x000fe4000fffe0ff */
[----:B------:R-:W-:Y:S01]  /*a5f0*/  UIADD3.X UR5, UPT, UPT, URZ, UR55, URZ, UP0, !UPT ;  /* 0x00000037ff057290 */ /* 0x000fe200087fe4ff */
[----:B------:R-:W-:Y:S01]  /*a600*/  UMOV UR11, UR44 ;  /* 0x0000002c000b7c82 */ /* 0x000fe20008000000 */
[----:B------:R-:W-:Y:S01]  /*a610*/  UIADD3 UR12, UPT, UPT, UR45, 0x3200, URZ ;  /* 0x000032002d0c7890 */ /* 0x000fe2000fffe0ff */
[----:B------:R-:W-:Y:S03]  /*a620*/  UMOV UR15, UR44 ;  /* 0x0000002c000f7c82 */ /* 0x000fe60008000000 */
[----:B------:R-:W-:Y:S01]  /*a630*/  UIADD3 UR13, UPT, UPT, UR9, 0x80, URZ ;  /* 0x00000080090d7890 */ /* 0x000fe2000fffe0ff */
[----:B------:R-:W-:Y:S02]  /*a640*/  UMOV UR14, UR10 ;  /* 0x0000000a000e7c82 */ /* 0x000fe40008000000 */
[----:B------:R1:W-:Y:S06]  /*a650*/  UTMASTG.3D [UR8], [UR4] ;  /* 0x00000008040073b5 */ /* 0x0003ec0008010000 */
[----:B------:R1:W-:Y:S01]  /*a660*/  UTMASTG.3D [UR12], [UR4] ;  /* 0x0000000c040073b5 */ /* 0x0003e20008010000 */
[----:B------:R0:W-:Y:S01]  /*a670*/  UTMACMDFLUSH ;  /* 0x00000000000079b7 */ /* 0x0001e20000000000 */
[----:B-1----:R-:W-:Y:S04]  /*a680*/  DEPBAR.LE SB0, 0x1 ;  /* 0x000080400000791a */ /* 0x002fe80000000000 */
.L_x_130:
[----:B------:R-:W-:Y:S05]  /*a690*/  BSYNC.RECONVERGENT B0 ;  /* 0x0000000000007941 */ /* 0x000fea0003800200 */
.L_x_129:
[----:B------:R-:W-:Y:S01]  /*a6a0*/  BAR.SYNC.DEFER_BLOCKING 0x1, 0x80 ;  /* 0x0042000000007b1d */ /* 0x000fe20000010000 */
[----:B------:R-:W-:Y:S02]  /*a6b0*/  UISETP.NE.AND UP0, UPT, UR43, URZ, UPT ;  /* 0x000000ff2b00728c */ /* 0x000fe4000bf05270 */
[----:B------:R-:W-:Y:S03]  /*a6c0*/  UIADD3 UR5, UPT, UPT, UR47, 0x1, URZ ;  /* 0x000000012f057890 */ /* 0x000fe6000fffe0ff */
[----:B------:R1:W-:Y:S01]  /*a6d0*/  @P2 SYNCS.ARRIVE.TRANS64.RED.A1T0 RZ, [R13+URZ], RZ ;  /* 0x000000ff0dff29a7 */ /* 0x0003e200081004ff */
[----:B------:R-:W-:Y:S01]  /*a6e0*/  UMOV UR4, 0x40 ;  /* 0x0000004000047882 */ /* 0x000fe20000000000 */
[----:B------:R-:W-:Y:S01]  /*a6f0*/  BSSY B1, `(.L_x_131) ;  /* 0x0000021000017945 */ /* 0x000fe20003800000 */
[----:B------:R-:W-:Y:S02]  /*a700*/  USEL UR4, UR4, 0x20, !UP0 ;  /* 0x0000002004047887 */ /* 0x000fe4000c000000 */
[----:B------:R-:W-:Y:S02]  /*a710*/  UISETP.NE.AND UP0, UPT, UR5, 0x4, UPT ;  /* 0x000000040500788c */ /* 0x000fe4000bf05270 */
[----:B------:R-:W-:Y:S01]  /*a720*/  UIADD3 UR49, UPT, UPT, UR52, UR4, URZ ;  /* 0x0000000434317290 */ /* 0x000fe2000fffe0ff */
[----:B------:R-:W2:Y:S01]  /*a730*/  @P2 SYNCS.PHASECHK.TRANS64.TRYWAIT P0, [R11+URZ+0x70], R12 ;  /* 0x0000700c0b0025a7 */ /* 0x000ea200080011ff */
[----:B----4-:R-:W-:Y:S01]  /*a740*/  VIADD R92, R131, UR4 ;  /* 0x00000004835c7c36 */ /* 0x010fe20008000000 */
[----:B------:R-:W-:Y:S04]  /*a750*/  USEL UR46, UR5, URZ, UP0 ;  /* 0x000000ff052e7287 */ /* 0x000fe80008000000 */
[----:B------:R-:W-:Y:S04]  /*a760*/  SHF.R.U32.HI R10, RZ, 0x15, R92 ;  /* 0x00000015ff0a7819 */ /* 0x000fe8000001165c */
[----:B------:R-:W-:Y:S02]  /*a770*/  LOP3.LUT R16, R10, 0x3, RZ, 0xc0, !PT ;  /* 0x000000030a107812 */ /* 0x000fe400078ec0ff */
[----:B--2---:R-:W-:Y:S01]  /*a780*/  @P2 SEL R138, RZ, 0x1, !P0 ;  /* 0x00000001ff8a2807 */ /* 0x004fe20004000000 */
[----:B-1----:R-:W-:Y:S06]  /*a790*/  @!P2 BRA `(.L_x_132) ;  /* 0x000000000058a947 */ /* 0x002fec0003800000 */
        /* <DEDUP_REMOVED lines=8> */
[----:B------:R-:W-:Y:S04]  /*a820*/  SHF.L.U32 R8, RZ, 0x1f, RZ ;  /* 0x0000001fff087819 */ /* 0x000fe800000006ff */
[----:B------:R-:W1:Y:S02]  /*a830*/  SYNCS.PHASECHK.TRANS64.TRYWAIT P0, [R11+URZ+0x70], R8 ;  /* 0x000070080b0075a7 */ /* 0x000e6400080011ff */
[----:B-1----:R-:W-:Y:S05]  /*a840*/  @!P0 BRA `(.L_x_135) ;  /* 0x0000009000d88947 */ /* 0x002fea0003800000 */
.L_x_134:
[----:B------:R-:W-:Y:S05]  /*a850*/  BSYNC B0 ;  /* 0x0000000000007941 */ /* 0x000fea0003800000 */
.L_x_133:
[----:B------:R-:W-:Y:S02]  /*a860*/  ISETP.NE.AND P0, PT, R199, RZ, PT ;  /* 0x000000ffc700720c */ /* 0x000fe40003f05270 */
[----:B------:R-:W-:Y:S11]  /*a870*/  IADD3 R137, PT, PT, R137, 0x1, RZ ;  /* 0x0000000189897810 */ /* 0x000ff60007ffe0ff */
[----:B------:R2:W4:Y:S04]  /*a880*/  @P0 LDS.128 R160, [R3+0x20] ;  /* 0x0000200003a00984 */ /* 0x0005280000000c00 */
[----:B------:R2:W1:Y:S04]  /*a890*/  @P0 LDS.128 R140, [R3+0x1020] ;  /* 0x00102000038c0984 */ /* 0x0004680000000c00 */
[----:B------:R2:W1:Y:S04]  /*a8a0*/  @P0 LDS.128 R168, [R6] ;  /* 0x0000000006a80984 */ /* 0x0004680000000c00 */
[----:B------:R2:W1:Y:S04]  /*a8b0*/  @P0 LDS.128 R152, [R6+0x1000] ;  /* 0x0010000006980984 */ /* 0x0004680000000c00 */
[----:B------:R2:W1:Y:S04]  /*a8c0*/  @P0 LDS.128 R164, [R4+0x10] ;  /* 0x0000100004a40984 */ /* 0x0004680000000c00 */
[----:B------:R2:W1:Y:S04]  /*a8d0*/  @P0 LDS.128 R148, [R4+0x1010] ;  /* 0x0010100004940984 */ /* 0x0004680000000c00 */
[----:B------:R2:W1:Y:S04]  /*a8e0*/  @P0 LDS.128 R156, [R0+0x10] ;  /* 0x00001000009c0984 */ /* 0x0004680000000c00 */
[----:B------:R2:W1:Y:S02]  /*a8f0*/  @P0 LDS.128 R144, [R0+0x1010] ;  /* 0x0010100000900984 */ /* 0x0004640000000c00 */
.L_x_132:
[----:B------:R-:W-:Y:S05]  /*a900*/  BSYNC B1 ;  /* 0x0000000000017941 */ /* 0x000fea0003800000 */
.L_x_131:
[----:B------:R-:W-:Y:S11]  /*a910*/  ISETP.NE.AND P0, PT, R189, R16, PT ;  /* 0x00000010bd00720c */ /* 0x000ff60003f05270 */
[----:B------:R-:W-:Y:S02]  /*a920*/  @!UPT UIADD3 URZ, UPT, UPT, URZ, URZ, URZ ;  /* 0x000000fffffff290 */ /* 0x000fe4000fffe0ff */
[----:B------:R-:W-:Y:S05]  /*a930*/  @P0 BRA `(.L_x_136) ;  /* 0x0000000000bc0947 */ /* 0x000fea0003800000 */
[----:B------:R-:W-:Y:S11]  /*a940*/  LOP3.LUT P0, RZ, R10, 0x3, R177, 0x48, !PT ;  /* 0x000000030aff7812 */ /* 0x000ff600078048b1 */
[----:B------:R-:W-:Y:S02]  /*a950*/  @!UPT UIADD3 URZ, UPT, UPT, URZ, URZ, URZ ;  /* 0x000000fffffff290 */ /* 0x000fe4000fffe0ff */
[----:B------:R-:W-:Y:S05]  /*a960*/  @!P0 BRA `(.L_x_137) ;  /* 0x0000000000408947 */ /* 0x000fea0003800000 */
[----:B------:R-:W5:Y:S01]  /*a970*/  LDCU.64 UR8, c[0x4][0x70] ;  /* 0x01000e00ff0877ac */ /* 0x000f620008000a00 */
[----:B------:R-:W-:Y:S01]  /*a980*/  MOV R15, 0x0 ;  /* 0x00000000000f7802 */ /* 0x000fe20000000f00 */
[----:B------:R-:W-:Y:S02]  /*a990*/  HFMA2 R12, -RZ, RZ, 0, 5.9604644775390625e-08 ;  /* 0x00000001ff0c7431 */ /* 0x000fe400000001ff */
[----:B-1----:R-:W-:Y:S02]  /*a9a0*/  IMAD.MOV.U32 R8, RZ, RZ, 0x192 ;  /* 0x00000192ff087424 */ /* 0x002fe400078e00ff */
[----:B------:R-:W-:Y:S01]  /*a9b0*/  IMAD.MOV.U32 R13, RZ, RZ, RZ ;  /* 0x000000ffff0d7224 */ /* 0x000fe200078e00ff */
[----:B------:R-:W1:Y:S01]  /*a9c0*/  LDCU.64 UR6, c[0x4][0x78] ;  /* 0x01000f00ff0677ac */ /* 0x000e620008000a00 */
[----:B------:R-:W3:Y:S01]  /*a9d0*/  LDC.64 R14, c[0x4][R15] ;  /* 0x010000000f0e7b82 */ /* 0x000ee20000000a00 */
[----:B------:R-:W4:Y:S01]  /*a9e0*/  LDCU.64 UR4, c[0x4][0x10] ;  /* 0x01000200ff0477ac */ /* 0x000f220008000a00 */
[----:B-----5:R-:W-:Y:S01]  /*a9f0*/  MOV R5, UR9 ;  /* 0x0000000900057c02 */ /* 0x020fe20008000f00 */
[----:B--2---:R-:W-:Y:S01]  /*aa00*/  IMAD.U32 R4, RZ, RZ, UR8 ;  /* 0x00000008ff047e24 */ /* 0x004fe2000f8e00ff */
[----:B-1----:R-:W-:Y:S01]  /*aa10*/  MOV R7, UR7 ;  /* 0x0000000700077c02 */ /* 0x002fe20008000f00 */
[----:B------:R-:W-:Y:S01]  /*aa20*/  IMAD.U32 R6, RZ, RZ, UR6 ;  /* 0x00000006ff067e24 */ /* 0x000fe2000f8e00ff */
[----:B----4-:R-:W-:Y:S01]  /*aa30*/  MOV R11, UR5 ;  /* 0x00000005000b7c02 */ /* 0x010fe20008000f00 */
[----:B------:R-:W-:Y:S02]  /*aa40*/  IMAD.U32 R10, RZ, RZ, UR4 ;  /* 0x00000004ff0a7e24 */ /* 0x000fe4000f8e00ff */
[----:B------:R-:W-:Y:S07]  /*aa50*/  LEPC R20, `(.L_x_137) ;  /* 0x000000001014794e */ /* 0x000fee0000000000 */
[----:B---3--:R-:W-:Y:S05]  /*aa60*/  CALL.ABS.NOINC R14 ;  /* 0x000000000e007343 */ /* 0x008fea0003c00000 */
.L_x_137:
[----:B------:R-:W-:Y:S05]  /*aa70*/  WARPSYNC.ALL ;  /* 0x0000000000007948 */ /* 0x000fea0003800000 */
[C---:B------:R-:W-:Y:S01]  /*aa80*/  R2UR UR4, R92.reuse ;  /* 0x000000005c0472ca */ /* 0x040fe200000e0000 */
[----:B--2---:R-:W-:Y:S05]  /*aa90*/  VIADD R0, R92, 0x80 ;  /* 0x000000805c007836 */ /* 0x004fea0000000000 */
[----:B------:R-:W-:Y:S04]  /*aaa0*/  SHF.R.U32.HI R0, RZ, 0x15, R0 ;  /* 0x00000015ff007819 */ /* 0x000fe80000011600 */
[----:B------:R-:W-:Y:S03]  /*aab0*/  LOP3.LUT P0, RZ, R0, 0x3, R177, 0x48, !PT ;  /* 0x0000000300ff7812 */ /* 0x000fe600078048b1 */
[----:B------:R-:W2:Y:S10]  /*aac0*/  LDTM.x32 R24, tmem[UR4] ;  /* 0x00000004001879ee */ /* 0x000eb400082c0000 */
[----:B--2---:R-:W-:Y:S05]  /*aad0*/  @!P0 BRA `(.L_x_138) ;  /* 0x0000000000408947 */ /* 0x004fea0003800000 */
[----:B------:R-:W2:Y:S01]  /*aae0*/  LDCU.64 UR8, c[0x4][0x70] ;  /* 0x01000e00ff0877ac */ /* 0x000ea20008000a00 */
[----:B------:R-:W-:Y:S01]  /*aaf0*/  MOV R15, 0x0 ;  /* 0x00000000000f7802 */ /* 0x000fe20000000f00 */
[----:B------:R-:W-:Y:S02]  /*ab00*/  HFMA2 R12, -RZ, RZ, 0, 5.9604644775390625e-08 ;  /* 0x00000001ff0c7431 */ /* 0x000fe400000001ff */
[----:B-1----:R-:W-:Y:S02]  /*ab10*/  IMAD.MOV.U32 R8, RZ, RZ, 0x192 ;  /* 0x00000192ff087424 */ /* 0x002fe400078e00ff */
[----:B------:R-:W-:Y:S01]  /*ab20*/  IMAD.MOV.U32 R13, RZ, RZ, RZ ;  /* 0x000000ffff0d7224 */ /* 0x000fe200078e00ff */
[----:B------:R-:W1:Y:S01]  /*ab30*/  LDCU.64 UR6, c[0x4][0x78] ;  /* 0x01000f00ff0677ac */ /* 0x000e620008000a00 */
[----:B------:R-:W3:Y:S01]  /*ab40*/  LDC.64 R14, c[0x4][R15] ;  /* 0x010000000f0e7b82 */ /* 0x000ee20000000a00 */
[----:B------:R-:W5:Y:S01]  /*ab50*/  LDCU.64 UR4, c[0x4][0x10] ;  /* 0x01000200ff0477ac */ /* 0x000f620008000a00 */
[----:B--2---:R-:W-:Y:S01]  /*ab60*/  MOV R5, UR9 ;  /* 0x0000000900057c02 */ /* 0x004fe20008000f00 */
[----:B------:R-:W-:Y:S01]  /*ab70*/  IMAD.U32 R4, RZ, RZ, UR8 ;  /* 0x00000008ff047e24 */ /* 0x000fe2000f8e00ff */
[----:B-1----:R-:W-:Y:S01]  /*ab80*/  MOV R7, UR7 ;  /* 0x0000000700077c02 */ /* 0x002fe20008000f00 */
[----:B------:R-:W-:Y:S01]  /*ab90*/  IMAD.U32 R6, RZ, RZ, UR6 ;  /* 0x00000006ff067e24 */ /* 0x000fe2000f8e00ff */
[----:B-----5:R-:W-:Y:S01]  /*aba0*/  MOV R11, UR5 ;  /* 0x00000005000b7c02 */ /* 0x020fe20008000f00 */
[----:B------:R-:W-:Y:S02]  /*abb0*/  IMAD.U32 R10, RZ, RZ, UR4 ;  /* 0x00000004ff0a7e24 */ /* 0x000fe4000f8e00ff */
[----:B------:R-:W-:Y:S07]  /*abc0*/  LEPC R20, `(.L_x_138) ;  /* 0x000000001014794e */ /* 0x000fee0000000000 */
[----:B---34-:R-:W-:Y:S05]  /*abd0*/  CALL.ABS.NOINC R14 ;  /* 0x000000000e007343 */ /* 0x018fea0003c00000 */
.L_x_138:
[----:B------:R-:W-:Y:S05]  /*abe0*/  WARPSYNC.ALL ;  /* 0x0000000000007948 */ /* 0x000fea0003800000 */
[----:B------:R-:W-:Y:S11]  /*abf0*/  R2UR UR4, R92 ;  /* 0x000000005c0472ca */ /* 0x000ff600000e0000 */
[----:B------:R-:W-:Y:S02]  /*ac00*/  @!UPT UIADD3 URZ, UPT, UPT, URZ, URZ, URZ ;  /* 0x000000fffffff290 */ /* 0x000fe4000fffe0ff */
[----:B------:R-:W2:Y:S02]  /*ac10*/  LDTM.x32 R56, tmem[UR4+0x80] ;  /* 0x00008004003879ee */ /* 0x000ea400082c0000 */
[----:B--2---:R-:W-:Y:S01]  /*ac20*/  NOP ;  /* 0x0000000000007918 */ /* 0x004fe20000000000 */
.L_x_136:
[----:B-12---:R-:W-:Y:S01]  /*ac30*/  SHF.L.U32 R4, R168, 0x10, RZ ;  /* 0x00000010a8047819 */ /* 0x006fe200000006ff */
[----:B------:R-:W-:Y:S01]  /*ac40*/  FMUL R0, R130, R24 ;  /* 0x0000001882007220 */ /* 0x000fe20000400000 */
[----:B------:R-:W-:Y:S01]  /*ac50*/  LOP3.LUT R6, R168, 0xffff0000, RZ, 0xc0, !PT ;  /* 0xffff0000a8067812 */ /* 0x000fe200078ec0ff */
[C---:B------:R-:W-:Y:S01]  /*ac60*/  FMUL R3, R130.reuse, R25 ;  /* 0x0000001982037220 */ /* 0x040fe20000400000 */
[----:B------:R-:W-:Y:S01]  /*ac70*/  SHF.L.U32 R7, R169, 0x10, RZ ;  /* 0x00000010a9077819 */ /* 0x000fe200000006ff */
[----:B------:R-:W-:Y:S01]  /*ac80*/  FFMA R0, R133, R4, R0 ;  /* 0x0000000485007223 */ /* 0x000fe20000000000 */
[----:B------:R-:W-:Y:S01]  /*ac90*/  LOP3.LUT R8, R169, 0xffff0000, RZ, 0xc0, !PT ;  /* 0xffff0000a9087812 */ /* 0x000fe200078ec0ff */
[----:B------:R-:W-:Y:S01]  /*aca0*/  FMUL R4, R130, R26 ;  /* 0x0000001a82047220 */ /* 0x000fe20000400000 */
[C---:B------:R-:W-:Y:S01]  /*acb0*/  SHF.L.U32 R9, R170.reuse, 0x10, RZ ;  /* 0x00000010aa097819 */ /* 0x040fe200000006ff */
[----:B------:R-:W-:Y:S01]  /*acc0*/  FFMA R3, R133, R6, R3 ;  /* 0x0000000685037223 */ /* 0x000fe20000000003 */
[----:B------:R-:W-:Y:S01]  /*acd0*/  LOP3.LUT R10, R170, 0xffff0000, RZ, 0xc0, !PT ;  /* 0xffff0000aa0a7812 */ /* 0x000fe200078ec0ff */
[C---:B------:R-:W-:Y:S01]  /*ace0*/  FMUL R5, R130.reuse, R27 ;  /* 0x0000001b82057220 */ /* 0x040fe20000400000 */
[C---:B------:R-:W-:Y:S01]  /*acf0*/  SHF.L.U32 R11, R171.reuse, 0x10, RZ ;  /* 0x00000010ab0b7819 */ /* 0x040fe200000006ff */
[C---:B------:R-:W-:Y:S01]  /*ad00*/  FMUL R6, R130.reuse, R28 ;  /* 0x0000001c82067220 */ /* 0x040fe20000400000 */
[----:B------:R-:W-:Y:S01]  /*ad10*/  LOP3.LUT R12, R171, 0xffff0000, RZ, 0xc0, !PT ;  /* 0xffff0000ab0c7812 */ /* 0x000fe200078ec0ff */
[----:B------:R-:W-:Y:S01]  /*ad20*/  FFMA R4, R133, R7, R4 ;  /* 0x0000000785047223 */ /* 0x000fe20000000004 */
[----:B------:R-:W-:Y:S01]  /*ad30*/  ISETP.NE.AND P1, PT, R189, R16, PT ;  /* 0x00000010bd00720c */ /* 0x000fe20003f25270 */
[----:B------:R-:W-:Y:S01]  /*ad40*/  FFMA R5, R133, R8, R5 ;  /* 0x0000000885057223 */ /* 0x000fe20000000005 */
[----:B------:R-:W-:Y:S01]  /*ad50*/  F2FP.BF16.F32.PACK_AB R16, R3, R0 ;  /* 0x000000000310723e */ /* 0x000fe200000010ff */
[C---:B------:R-:W-:Y:S01]  /*ad60*/  FMUL R7, R130.reuse, R29 ;  /* 0x0000001d82077220 */ /* 0x040fe20000400000 */
[----:B------:R-:W-:Y:S01]  /*ad70*/  LOP3.LUT R14, R159, 0xffff0000, RZ, 0xc0, !PT ;  /* 0xffff00009f0e7812 */ /* 0x000fe200078ec0ff */
[----:B------:R-:W-:Y:S01]  /*ad80*/  FFMA R6, R133, R9, R6 ;  /* 0x0000000985067223 */ /* 0x000fe20000000006 */
[----:B------:R-:W-:Y:S01]  /*ad90*/  F2FP.BF16.F32.PACK_AB R17, R5, R4 ;  /* 0x000000040511723e */ /* 0x000fe200000010ff */
[----:B------:R-:W-:Y:S01]  /*ada0*/  FMUL R8, R130, R30 ;  /* 0x0000001e82087220 */ /* 0x000fe20000400000 */
[----:B------:R-:W-:Y:S01]  /*adb0*/  ISETP.NE.AND P2, PT, R194, RZ, PT ;  /* 0x000000ffc200720c */ /* 0x000fe20003f45270 */
[----:B------:R-:W-:Y:S01]  /*adc0*/  FMUL R9, R130, R31 ;  /* 0x0000001f82097220 */ /* 0x000fe20000400000 */
[----:B------:R-:W-:Y:S01]  /*add0*/  ISETP.NE.AND P0, PT, R189, RZ, PT ;  /* 0x000000ffbd00720c */ /* 0x000fe20003f05270 */
[C---:B------:R-:W-:Y:S01]  /*ade0*/  FFMA R7, R133.reuse, R10, R7 ;  /* 0x0000000a85077223 */ /* 0x040fe20000000007 */
[C---:B------:R-:W-:Y:S01]  /*adf0*/  FFMA R8, R133.reuse, R11, R8 ;  /* 0x0000000b85087223 */ /* 0x040fe20000000008 */
[----:B------:R-:W-:Y:S01]  /*ae00*/  SHF.L.U32 R11, R164, 0x10, RZ ;  /* 0x00000010a40b7819 */ /* 0x000fe200000006ff */
[----:B------:R-:W-:Y:S01]  /*ae10*/  FFMA R9, R133, R12, R9 ;  /* 0x0000000c85097223 */ /* 0x000fe20000000009 */
[----:B------:R-:W-:Y:S01]  /*ae20*/  SHF.L.U32 R12, R166, 0x10, RZ ;  /* 0x00000010a60c7819 */ /* 0x000fe200000006ff */
[C---:B------:R-:W-:Y:S01]  /*ae30*/  FMUL R10, R130.reuse, R32 ;  /* 0x00000020820a7220 */ /* 0x040fe20000400000 */
[----:B------:R-:W-:Y:S01]  /*ae40*/  F2FP.BF16.F32.PACK_AB R18, R7, R6 ;  /* 0x000000060712723e */ /* 0x000fe200000010ff */
[----:B------:R-:W-:Y:S01]  /*ae50*/  FMUL R0, R130, R33 ;  /* 0x0000002182007220 */ /* 0x000fe20000400000 */
[----:B------:R-:W-:Y:S01]  /*ae60*/  F2FP.BF16.F32.PACK_AB R19, R9, R8 ;  /* 0x000000080913723e */ /* 0x000fe200000010ff */
[----:B------:R-:W-:Y:S01]  /*ae70*/  FFMA R10, R133, R11, R10 ;  /* 0x0000000b850a7223 */ /* 0x000fe2000000000a */
[----:B------:R-:W-:Y:S01]  /*ae80*/  LOP3.LUT R6, R164, 0xffff0000, RZ, 0xc0, !PT ;  /* 0xffff0000a4067812 */ /* 0x000fe200078ec0ff */
[C---:B------:R-:W-:Y:S01]  /*ae90*/  FMUL R3, R130.reuse, R34 ;  /* 0x0000002282037220 */ /* 0x040fe20000400000 */
[C---:B------:R-:W-:Y:S01]  /*aea0*/  SHF.L.U32 R8, R165.reuse, 0x10, RZ ;  /* 0x00000010a5087819 */ /* 0x040fe200000006ff */
[----:B------:R1:W-:Y:S01]  /*aeb0*/  @!P1 STS.128 [R188+0x4000], R16 ;  /* 0x00400010bc009388 */ /* 0x0003e20000000c00 */
[----:B------:R-:W-:Y:S01]  /*aec0*/  LOP3.LUT R7, R165, 0xffff0000, RZ, 0xc0, !PT ;  /* 0xffff0000a5077812 */ /* 0x000fe200078ec0ff */
[----:B------:R-:W-:Y:S01]  /*aed0*/  FMUL R4, R130, R35 ;  /* 0x0000002382047220 */ /* 0x000fe20000400000 */
[----:B------:R-:W-:Y:S01]  /*aee0*/  LOP3.LUT R9, R166, 0xffff0000, RZ, 0xc0, !PT ;  /* 0xffff0000a6097812 */ /* 0x000fe200078ec0ff */
[C---:B------:R-:W-:Y:S01]  /*aef0*/  FMUL R5, R130.reuse, R36 ;  /* 0x0000002482057220 */ /* 0x040fe20000400000 */
[----:B------:R-:W-:Y:S01]  /*af00*/  LOP3.LUT R11, R167, 0xffff0000, RZ, 0xc0, !PT ;  /* 0xffff0000a70b7812 */ /* 0x000fe200078ec0ff */
[C---:B------:R-:W-:Y:S01]  /*af10*/  FFMA R0, R133.reuse, R6, R0 ;  /* 0x0000000685007223 */ /* 0x040fe20000000000 */
[C---:B------:R-:W-:Y:S01]  /*af20*/  FFMA R3, R133.reuse, R8, R3 ;  /* 0x0000000885037223 */ /* 0x040fe20000000003 */
[C---:B------:R-:W-:Y:S01]  /*af30*/  FFMA R4, R133.reuse, R7, R4 ;  /* 0x0000000785047223 */ /* 0x040fe20000000004 */
[----:B------:R-:W-:Y:S01]  /*af40*/  FFMA R5, R133, R12, R5 ;  /* 0x0000000c85057223 */ /* 0x000fe20000000005 */
[----:B------:R-:W-:Y:S01]  /*af50*/  SHF.L.U32 R12, R167, 0x10, RZ ;  /* 0x00000010a70c7819 */ /* 0x000fe200000006ff */
[----:B------:R-:W-:Y:S01]  /*af60*/  FMUL R6, R130, R37 ;  /* 0x0000002582067220 */ /* 0x000fe20000400000 */
[----:B------:R-:W-:Y:S01]  /*af70*/  F2FP.BF16.F32.PACK_AB R20, R0, R10 ;  /* 0x0000000a0014723e */ /* 0x000fe200000010ff */
[----:B------:R-:W-:Y:S01]  /*af80*/  FMUL R7, R130, R38 ;  /* 0x0000002682077220 */ /* 0x000fe20000400000 */
[----:B------:R-:W-:Y:S01]  /*af90*/  F2FP.BF16.F32.PACK_AB R21, R4, R3 ;  /* 0x000000030415723e */ /* 0x000fe200000010ff */
[----:B------:R-:W-:Y:S01]  /*afa0*/  FMUL R8, R130, R39 ;  /* 0x0000002782087220 */ /* 0x000fe20000400000 */
[----:B----4-:R-:W-:Y:S01]  /*afb0*/  SHF.L.U32 R3, R160, 0x10, RZ ;  /* 0x00000010a0037819 */ /* 0x010fe200000006ff */
[C---:B------:R-:W-:Y:S01]  /*afc0*/  FFMA R6, R133.reuse, R9, R6 ;  /* 0x0000000985067223 */ /* 0x040fe20000000006 */
[----:B------:R-:W-:Y:S01]  /*afd0*/  SHF.L.U32 R9, R162, 0x10, RZ ;  /* 0x00000010a2097819 */ /* 0x000fe200000006ff */
[----:B------:R-:W-:Y:S01]  /*afe0*/  FFMA R7, R133, R12, R7 ;  /* 0x0000000c85077223 */ /* 0x000fe20000000007 */
[----:B------:R-:W-:Y:S01]  /*aff0*/  LOP3.LUT R10, R157, 0xffff0000, RZ, 0xc0, !PT ;  /* 0xffff00009d0a7812 */ /* 0x000fe200078ec0ff */
[C---:B------:R-:W-:Y:S01]  /*b000*/  FFMA R8, R133.reuse, R11, R8 ;  /* 0x0000000b85087223 */ /* 0x040fe20000000008 */
[----:B------:R-:W-:Y:S01]  /*b010*/  F2FP.BF16.F32.PACK_AB R22, R6, R5 ;  /* 0x000000050616723e */ /* 0x000fe200000010ff */
[----:B------:R-:W-:Y:S01]  /*b020*/  FMUL R0, R130, R40 ;  /* 0x0000002882007220 */ /* 0x000fe20000400000 */
[----:B------:R-:W-:Y:S01]  /*b030*/  LOP3.LUT R6, R160, 0xffff0000, RZ, 0xc0, !PT ;  /* 0xffff0000a0067812 */ /* 0x000fe200078ec0ff */
[----:B------:R-:W-:Y:S01]  /*b040*/  FMUL R4, R130, R42 ;  /* 0x0000002a82047220 */ /* 0x000fe20000400000 */
[----:B------:R-:W-:Y:S01]  /*b050*/  F2FP.BF16.F32.PACK_AB R23, R8, R7 ;  /* 0x000000070817723e */ /* 0x000fe200000010ff */
[----:B------:R-:W-:Y:S01]  /*b060*/  FFMA R0, R133, R3, R0 ;  /* 0x0000000385007223 */ /* 0x000fe20000000000 */
[C---:B------:R-:W-:Y:S01]  /*b070*/  SHF.L.U32 R7, R161.reuse, 0x10, RZ ;  /* 0x00000010a1077819 */ /* 0x040fe200000006ff */
[C---:B------:R-:W-:Y:S01]  /*b080*/  FMUL R3, R130.reuse, R41 ;  /* 0x0000002982037220 */ /* 0x040fe20000400000 */
[----:B------:R-:W-:Y:S01]  /*b090*/  LOP3.LUT R8, R161, 0xffff0000, RZ, 0xc0, !PT ;  /* 0xffff0000a1087812 */ /* 0x000fe200078ec0ff */
[----:B------:R-:W-:Y:S01]  /*b0a0*/  FMUL R5, R130, R43 ;  /* 0x0000002b82057220 */ /* 0x000fe20000400000 */
[----:B------:R-:W-:Y:S01]  /*b0b0*/  LOP3.LUT R12, R158, 0xffff0000, RZ, 0xc0, !PT ;  /* 0xffff00009e0c7812 */ /* 0x000fe200078ec0ff */
[----:B------:R-:W-:Y:S01]  /*b0c0*/  FFMA R3, R133, R6, R3 ;  /* 0x0000000685037223 */ /* 0x000fe20000000003 */
[----:B------:R-:W-:Y:S01]  /*b0d0*/  SHF.L.U32 R11, R159, 0x10, RZ ;  /* 0x000000109f0b7819 */ /* 0x000fe200000006ff */
[C---:B------:R-:W-:Y:S01]  /*b0e0*/  FFMA R4, R133.reuse, R7, R4 ;  /* 0x0000000785047223 */ /* 0x040fe20000000004 */
        /* <DEDUP_REMOVED lines=60> */
[----:B------:R-:W-:Y:S01]  /*b4b0*/  FFMA R5, R133, R12, R5 ;  /* 0x0000000c85057223 */ /* 0x000fe20000000005 */
[----:B------:R-:W-:Y:S01]  /*b4c0*/  SHF.L.U32 R12, R155, 0x10, RZ ;  /* 0x000000109b0c7819 */ /* 0x000fe200000006ff */
[----:B------:R-:W-:Y:S01]  /*b4d0*/  FMUL R6, R130, R61 ;  /* 0x0000003d82067220 */ /* 0x000fe20000400000 */
[----:B------:R-:W-:Y:S01]  /*b4e0*/  F2FP.BF16.F32.PACK_AB R89, R4, R3 ;  /* 0x000000030459723e */ /* 0x000fe200000010ff */
[----:B------:R-:W-:Y:S01]  /*b4f0*/  FMUL R7, R130, R62 ;  /* 0x0000003e82077220 */ /* 0x000fe20000400000 */
[----:B------:R-:W-:Y:S01]  /*b500*/  SHF.L.U32 R3, R148, 0x10, RZ ;  /* 0x0000001094037819 */ /* 0x000fe200000006ff */
[----:B------:R-:W-:Y:S01]  /*b510*/  FMUL R8, R130, R63 ;  /* 0x0000003f82087220 */ /* 0x000fe20000400000 */
[----:B------:R-:W-:Y:S01]  /*b520*/  LOP3.LUT R14, R147, 0xffff0000, RZ, 0xc0, !PT ;  /* 0xffff0000930e7812 */ /* 0x000fe200078ec0ff */
        /* <DEDUP_REMOVED lines=8> */
[----:B------:R1:W-:Y:S01]  /*b5b0*/  @!P1 STS.128 [R195+0x4010], R20 ;  /* 0x00401014c3009388 */ /* 0x0003e20000000c00 */
[----:B------:R-:W-:Y:S01]  /*b5c0*/  F2FP.BF16.F32.PACK_AB R91, R8, R7 ;  /* 0x00000007085b723e */ /* 0x000fe200000010ff */
[----:B------:R-:W-:Y:S01]  /*b5d0*/  FFMA R0, R133, R3, R0 ;  /* 0x0000000385007223 */ /* 0x000fe20000000000 */
[C---:B------:R-:W-:Y:S01]  /*b5e0*/  SHF.L.U32 R7, R149.reuse, 0x10, RZ ;  /* 0x0000001095077819 */ /* 0x040fe200000006ff */
[C---:B------:R-:W-:Y:S01]  /*b5f0*/  FMUL R3, R130.reuse, R65 ;  /* 0x0000004182037220 */ /* 0x040fe20000400000 */
[----:B------:R-:W-:Y:S01]  /*b600*/  LOP3.LUT R8, R149, 0xffff0000, RZ, 0xc0, !PT ;  /* 0xffff000095087812 */ /* 0x000fe200078ec0ff */
[C---:B------:R-:W-:Y:S01]  /*b610*/  FMUL R4, R130.reuse, R66 ;  /* 0x0000004282047220 */ /* 0x040fe20000400000 */
[----:B------:R-:W-:Y:S01]  /*b620*/  SHF.L.U32 R11, R147, 0x10, RZ ;  /* 0x00000010930b7819 */ /* 0x000fe200000006ff */
[C---:B------:R-:W-:Y:S01]  /*b630*/  FMUL R5, R130.reuse, R67 ;  /* 0x0000004382057220 */ /* 0x040fe20000400000 */
[C---:B------:R-:W-:Y:S01]  /*b640*/  FFMA R3, R133.reuse, R6, R3 ;  /* 0x0000000685037223 */ /* 0x040fe20000000003 */
[C---:B------:R-:W-:Y:S01]  /*b650*/  FFMA R4, R133.reuse, R7, R4 ;  /* 0x0000000785047223 */ /* 0x040fe20000000004 */
[----:B------:R-:W-:Y:S01]  /*b660*/  FMUL R6, R130, R68 ;  /* 0x0000004482067220 */ /* 0x000fe20000400000 */
[----:B------:R-:W-:Y:S01]  /*b670*/  FFMA R5, R133, R8, R5 ;  /* 0x0000000885057223 */ /* 0x000fe20000000005 */
[----:B------:R-:W-:Y:S01]  /*b680*/  LOP3.LUT R8, R150, 0xffff0000, RZ, 0xc0, !PT ;  /* 0xffff000096087812 */ /* 0x000fe200078ec0ff */
[C---:B------:R-:W-:Y:S01]  /*b690*/  FMUL R7, R130.reuse, R69 ;  /* 0x0000004582077220 */ /* 0x040fe20000400000 */
[----:B--2---:R-:W-:Y:S01]  /*b6a0*/  F2FP.BF16.F32.PACK_AB R16, R3, R0 ;  /* 0x000000000310723e */ /* 0x004fe200000010ff */
[----:B------:R2:W-:Y:S01]  /*b6b0*/  @!P1 STS.128 [R188+0x5000], R88 ;  /* 0x00500058bc009388 */ /* 0x0005e20000000c00 */
[----:B------:R-:W-:Y:S01]  /*b6c0*/  F2FP.BF16.F32.PACK_AB R17, R5, R4 ;  /* 0x000000040511723e */ /* 0x000fe200000010ff */
[----:B------:R-:W-:Y:S01]  /*b6d0*/  FFMA R6, R133, R9, R6 ;  /* 0x0000000985067223 */ /* 0x000fe20000000006 */
[----:B------:R-:W-:Y:S01]  /*b6e0*/  SHF.L.U32 R5, R151, 0x10, RZ ;  /* 0x0000001097057819 */ /* 0x000fe200000006ff */
[----:B------:R-:W-:Y:S01]  /*b6f0*/  FFMA R7, R133, R8, R7 ;  /* 0x0000000885077223 */ /* 0x000fe20000000007 */
[----:B------:R-:W-:Y:S01]  /*b700*/  LOP3.LUT R8, R151, 0xffff0000, RZ, 0xc0, !PT ;  /* 0xffff000097087812 */ /* 0x000fe200078ec0ff */
[----:B------:R-:W-:Y:S01]  /*b710*/  FMUL R0, R130, R70 ;  /* 0x0000004682007220 */ /* 0x000fe20000400000 */
[----:B------:R-:W-:Y:S01]  /*b720*/  SHF.L.U32 R9, R140, 0x10, RZ ;  /* 0x000000108c097819 */ /* 0x000fe200000006ff */
[C---:B------:R-:W-:Y:S01]  /*b730*/  FMUL R3, R130.reuse, R71 ;  /* 0x0000004782037220 */ /* 0x040fe20000400000 */
[----:B------:R-:W-:Y:S01]  /*b740*/  F2FP.BF16.F32.PACK_AB R18, R7, R6 ;  /* 0x000000060712723e */ /* 0x000fe200000010ff */
[----:B------:R-:W-:Y:S01]  /*b750*/  FMUL R4, R130, R72 ;  /* 0x0000004882047220 */ /* 0x000fe20000400000 */
        /* <DEDUP_REMOVED lines=15> */
[C---:B------:R-:W-:Y:S01]  /*b850*/  FMUL R0, R130.reuse, R76 ;  /* 0x0000004c82007220 */ /* 0x040fe20000400000 */
[----:B-1----:R-:W-:Y:S01]  /*b860*/  F2FP.BF16.F32.PACK_AB R20, R5, R4 ;  /* 0x000000040514723e */ /* 0x002fe200000010ff */
[C---:B------:R-:W-:Y:S01]  /*b870*/  FMUL R3, R130.reuse, R77 ;  /* 0x0000004d82037220 */ /* 0x040fe20000400000 */
[----:B------:R-:W-:Y:S01]  /*b880*/  F2FP.BF16.F32.PACK_AB R21, R7, R6 ;  /* 0x000000060715723e */ /* 0x000fe200000010ff */
[----:B------:R2:W-:Y:S01]  /*b890*/  @!P1 STS.128 [R198+0x5010], R16 ;  /* 0x00501010c6009388 */ /* 0x0005e20000000c00 */
[----:B------:R-:W-:Y:S01]  /*b8a0*/  SHF.L.U32 R7, R143, 0x10, RZ ;  /* 0x000000108f077819 */ /* 0x000fe200000006ff */
[----:B------:R-:W-:Y:S01]  /*b8b0*/  FFMA R0, R133, R8, R0 ;  /* 0x0000000885007223 */ /* 0x000fe20000000000 */
[----:B------:R-:W-:Y:S01]  /*b8c0*/  LOP3.LUT R8, R143, 0xffff0000, RZ, 0xc0, !PT ;  /* 0xffff00008f087812 */ /* 0x000fe200078ec0ff */
        /* <DEDUP_REMOVED lines=28> */
[----:B------:R-:W-:Y:S02]  /*ba90*/  F2FP.BF16.F32.PACK_AB R12, R0, R6 ;  /* 0x00000006000c723e */ /* 0x000fe400000010ff */
[----:B------:R-:W-:Y:S02]  /*baa0*/  F2FP.BF16.F32.PACK_AB R13, R7, R3 ;  /* 0x00000003070d723e */ /* 0x000fe400000010ff */
[----:B------:R-:W-:Y:S02]  /*bab0*/  F2FP.BF16.F32.PACK_AB R14, R5, R4 ;  /* 0x00000004050e723e */ /* 0x000fe400000010ff */
[----:B------:R-:W-:Y:S02]  /*bac0*/  F2FP.BF16.F32.PACK_AB R15, R9, R8 ;  /* 0x00000008090f723e */ /* 0x000fe400000010ff */
[----:B------:R-:W-:Y:S02]  /*bad0*/  MOV R0, UR46 ;  /* 0x0000002e00007c02 */ /* 0x000fe40008000f00 */
[----:B------:R-:W-:Y:S01]  /*bae0*/  @P2 SHF.L.U32 R5, RZ, 0x1f, RZ ;  /* 0x0000001fff052819 */ /* 0x000fe200000006ff */
[----:B------:R2:W-:Y:S01]  /*baf0*/  @!P1 STS.128 [R195+0x5010], R12 ;  /* 0x0050100cc3009388 */ /* 0x0005e20000000c00 */
[----:B------:R-:W-:Y:S04]  /*bb00*/  @P2 LEA R0, R0, UR45, 0x3 ;  /* 0x0000002d00002c11 */ /* 0x000fe8000f8e18ff */
[----:B------:R-:W-:Y:S02]  /*bb10*/  @P2 IADD3 R3, PT, PT, R0, 0x90, RZ ;  /* 0x0000009000032810 */ /* 0x000fe40007ffe0ff */
[----:B------:R-:W-:Y:S01]  /*bb20*/  LEA R0, R137, UR45, 0x3 ;  /* 0x0000002d89007c11 */ /* 0x000fe2000f8e18ff */
[----:B------:R-:W-:Y:S01]  /*bb30*/  @!PT LDS RZ, [RZ] ;  /* 0x00000000fffff984 */ /* 0x000fe20000000800 */
[----:B------:R-:W-:Y:S01]  /*bb40*/  @!PT LDS RZ, [RZ] ;  /* 0x00000000fffff984 */ /* 0x000fe20000000800 */
[----:B------:R-:W-:Y:S01]  /*bb50*/  @!PT LDS RZ, [RZ] ;  /* 0x00000000fffff984 */ /* 0x000fe20000000800 */
[----:B------:R-:W-:Y:S01]  /*bb60*/  @!PT LDS RZ, [RZ] ;  /* 0x00000000fffff984 */ /* 0x000fe20000000800 */
[----:B------:R1:W-:Y:S06]  /*bb70*/  MEMBAR.ALL.CTA ;  /* 0x0000000000007992 */ /* 0x0003ec0000008000 */
[----:B-1----:R-:W1:Y:S02]  /*bb80*/  FENCE.VIEW.ASYNC.S ;  /* 0x00000000000073c6 */ /* 0x002e640000000000 */
[----:B------:R-:W-:Y:S05]  /*bb90*/  WARPSYNC.ALL ;  /* 0x0000000000007948 */ /* 0x000fea0003800000 */
[----:B------:R-:W-:Y:S01]  /*bba0*/  BSSY.RECONVERGENT B0, `(.L_x_139) ;  /* 0x0000010000007945 */ /* 0x000fe20003800200 */
[----:B------:R-:W-:Y:S01]  /*bbb0*/  @P2 PRMT R3, R200, 0x654, R3 ;  /* 0x00000654c8032816 */ /* 0x000fe20000000003 */
[----:B-1----:R-:W-:Y:S06]  /*bbc0*/  BAR.SYNC.DEFER_BLOCKING 0x1, 0x80 ;  /* 0x0042000000007b1d */ /* 0x002fec0000010000 */
[----:B------:R-:W-:Y:S05]  /*bbd0*/  @P0 BRA `(.L_x_140) ;  /* 0x0000000000300947 */ /* 0x000fea0003800000 */
[----:B------:R-:W-:Y:S02]  /*bbe0*/  UIADD3 UR4, UP0, UPT, UR54, 0xa80, URZ ;  /* 0x00000a8036047890 */ /* 0x000fe4000ff1e0ff */
[----:B------:R-:W-:Y:S02]  /*bbf0*/  UIADD3 UR48, UPT, UPT, UR45, 0x4200, URZ ;  /* 0x000042002d307890 */ /* 0x000fe4000fffe0ff */
[----:B------:R-:W-:Y:S01]  /*bc00*/  UIADD3.X UR5, UPT, UPT, URZ, UR55, URZ, UP0, !UPT ;  /* 0x00000037ff057290 */ /* 0x000fe200087fe4ff */
[----:B------:R-:W-:Y:S01]  /*bc10*/  UMOV UR51, UR44 ;  /* 0x0000002c00337c82 */ /* 0x000fe20008000000 */
[----:B------:R-:W-:Y:S02]  /*bc20*/  UIADD3 UR9, UPT, UPT, UR49, 0x80, URZ ;  /* 0x0000008031097890 */ /* 0x000fe4000fffe0ff */
[----:B------:R-:W-:Y:S01]  /*bc30*/  UIADD3 UR8, UPT, UPT, UR45, 0x5200, URZ ;  /* 0x000052002d087890 */ /* 0x000fe2000fffe0ff */
[----:B------:R-:W-:Y:S01]  /*bc40*/  UMOV UR10, UR50 ;  /* 0x00000032000a7c82 */ /* 0x000fe20008000000 */
[----:B------:R-:W-:Y:S03]  /*bc50*/  UMOV UR11, UR44 ;  /* 0x0000002c000b7c82 */ /* 0x000fe60008000000 */
[----:B------:R1:W-:Y:S04]  /*bc60*/  UTMASTG.3D [UR48], [UR4] ;  /* 0x00000030040073b5 */ /* 0x0003e80008010000 */
[----:B------:R1:W-:Y:S01]  /*bc70*/  UTMASTG.3D [UR8], [UR4] ;  /* 0x00000008040073b5 */ /* 0x0003e20008010000 */
[----:B------:R0:W-:Y:S01]  /*bc80*/  UTMACMDFLUSH ;  /* 0x00000000000079b7 */ /* 0x0001e20000000000 */
[----:B-1----:R-:W-:Y:S04]  /*bc90*/  DEPBAR.LE SB0, 0x1 ;  /* 0x000080400000791a */ /* 0x002fe80000000000 */
.L_x_140:
[----:B------:R-:W-:Y:S05]  /*bca0*/  BSYNC.RECONVERGENT B0 ;  /* 0x0000000000007941 */ /* 0x000fea0003800200 */
.L_x_139:
[----:B------:R-:W-:Y:S01]  /*bcb0*/  BAR.SYNC.DEFER_BLOCKING 0x1, 0x80 ;  /* 0x0042000000007b1d */ /* 0x000fe20000010000 */
[----:B------:R-:W-:Y:S01]  /*bcc0*/  UIADD3 UR4, UPT, UPT, UR46, 0x1, URZ ;  /* 0x000000012e047890 */ /* 0x000fe2000fffe0ff */
[----:B--2---:R-:W-:Y:S03]  /*bcd0*/  HFMA2 R16, -RZ, RZ, 0, 0 ;  /* 0x00000000ff107431 */ /* 0x004fe600000001ff */
[----:B------:R-:W-:Y:S04]  /*bce0*/  UISETP.NE.AND UP0, UPT, UR4, 0x4, UPT ;  /* 0x000000040400788c */ /* 0x000fe8000bf05270 */
[----:B------:R-:W-:Y:S01]  /*bcf0*/  USEL UR47, UR4, URZ, UP0 ;  /* 0x000000ff042f7287 */ /* 0x000fe20008000000 */
[----:B------:R1:W-:Y:S01]  /*bd00*/  @P2 SYNCS.ARRIVE.TRANS64.RED.A1T0 RZ, [R3+URZ], RZ ;  /* 0x000000ff03ff29a7 */ /* 0x0003e200081004ff */
[----:B------:R-:W-:Y:S01]  /*bd10*/  BSSY B1, `(.L_x_141) ;  /* 0x000001e000017945 */ /* 0x000fe20003800000 */
[----:B------:R-:W2:Y:S02]  /*bd20*/  @P2 SYNCS.PHASECHK.TRANS64.TRYWAIT P0, [R0+URZ+0x70], R5 ;  /* 0x00007005000025a7 */ /* 0x000ea400080011ff */
        /* <DEDUP_REMOVED lines=13> */
.L_x_144:
[----:B------:R-:W-:Y:S05]  /*be00*/  BSYNC B0 ;  /* 0x0000000000007941 */ /* 0x000fea0003800000 */
.L_x_143:
[----:B------:R-:W-:Y:S01]  /*be10*/  ISETP.NE.AND P0, PT, R199, RZ, PT ;  /* 0x000000ffc700720c */ /* 0x000fe20003f05270 */
[----:B------:R-:W-:Y:S11]  /*be20*/  VIADD R137, R137, 0x1 ;  /* 0x0000000189897836 */ /* 0x000ff60000000000 */
[----:B------:R-:W-:Y:S01]  /*be30*/  @!UPT UIADD3 URZ, UPT, UPT, URZ, URZ, URZ ;  /* 0x000000fffffff290 */ /* 0x000fe2000fffe0ff */
[----:B------:R2:W4:Y:S04]  /*be40*/  @P0 LDS.128 R160, [R4+0x20] ;  /* 0x0000200004a00984 */ /* 0x0005280000000c00 */
[----:B------:R2:W1:Y:S04]  /*be50*/  @P0 LDS.128 R140, [R4+0x1020] ;  /* 0x00102000048c0984 */ /* 0x0004680000000c00 */
[----:B------:R2:W1:Y:S04]  /*be60*/  @P0 LDS.128 R168, [R8] ;  /* 0x0000000008a80984 */ /* 0x0004680000000c00 */
[----:B------:R2:W1:Y:S04]  /*be70*/  @P0 LDS.128 R152, [R8+0x1000] ;  /* 0x0010000008980984 */ /* 0x0004680000000c00 */
[----:B------:R2:W1:Y:S04]  /*be80*/  @P0 LDS.128 R164, [R6+0x10] ;  /* 0x0000100006a40984 */ /* 0x0004680000000c00 */
[----:B------:R2:W1:Y:S04]  /*be90*/  @P0 LDS.128 R148, [R6+0x1010] ;  /* 0x0010100006940984 */ /* 0x0004680000000c00 */
[----:B------:R2:W1:Y:S04]  /*bea0*/  @P0 LDS.128 R156, [R3+0x10] ;  /* 0x00001000039c0984 */ /* 0x0004680000000c00 */
[----:B------:R2:W1:Y:S01]  /*beb0*/  @P0 LDS.128 R144, [R3+0x1010] ;  /* 0x0010100003900984 */ /* 0x0004620000000c00 */
[C---:B------:R-:W-:Y:S04]  /*bec0*/  ISETP.NE.AND P0, PT, R137.reuse, 0x4, PT ;  /* 0x000000048900780c */ /* 0x040fe80003f05270 */
[----:B------:R-:W-:Y:S02]  /*bed0*/  SEL R137, R137, RZ, P0 ;  /* 0x000000ff89897207 */ /* 0x000fe40000000000 */
[----:B------:R-:W-:Y:S02]  /*bee0*/  SEL R16, RZ, 0x1, P0 ;  /* 0x00000001ff107807 */ /* 0x000fe40000000000 */
.L_x_142:
[----:B------:R-:W-:Y:S05]  /*bef0*/  BSYNC B1 ;  /* 0x0000000000017941 */ /* 0x000fea0003800000 */
.L_x_141:
[----:B------:R-:W-:Y:S05]  /*bf00*/  VIADD R92, R92, 0x400000 ;  /* 0x004000005c5c7836 */ /* 0x000fea0000000000 */
[----:B-1----:R-:W-:Y:S04]  /*bf10*/  SHF.R.U32.HI R0, RZ, 0x15, R92 ;  /* 0x00000015ff007819 */ /* 0x002fe8000001165c */
[----:B------:R-:W-:Y:S04]  /*bf20*/  LOP3.LUT R18, R0, 0x3, RZ, 0xc0, !PT ;  /* 0x0000000300127812 */ /* 0x000fe800078ec0ff */
[----:B------:R-:W-:Y:S11]  /*bf30*/  ISETP.NE.AND P0, PT, R189, R18, PT ;  /* 0x00000012bd00720c */ /* 0x000ff60003f05270 */
[----:B------:R-:W-:Y:S02]  /*bf40*/  @!UPT UIADD3 URZ, UPT, UPT, URZ, URZ, URZ ;  /* 0x000000fffffff290 */ /* 0x000fe4000fffe0ff */
[----:B------:R-:W-:Y:S05]  /*bf50*/  @P0 BRA `(.L_x_146) ;  /* 0x0000000000bc0947 */ /* 0x000fea0003800000 */
[----:B------:R-:W-:Y:S11]  /*bf60*/  LOP3.LUT P0, RZ, R0, 0x3, R177, 0x48, !PT ;  /* 0x0000000300ff7812 */ /* 0x000ff600078048b1 */
[----:B------:R-:W-:Y:S02]  /*bf70*/  @!UPT UIADD3 URZ, UPT, UPT, URZ, URZ, URZ ;  /* 0x000000fffffff290 */ /* 0x000fe4000fffe0ff */
[----:B------:R-:W-:Y:S05]  /*bf80*/  @!P0 BRA `(.L_x_147) ;  /* 0x0000000000408947 */ /* 0x000fea0003800000 */
[----:B------:R-:W1:Y:S01]  /*bf90*/  LDCU.64 UR8, c[0x4][0x70] ;  /* 0x01000e00ff0877ac */ /* 0x000e620008000a00 */
[----:B------:R-:W-:Y:S01]  /*bfa0*/  MOV R15, 0x0 ;  /* 0x00000000000f7802 */ /* 0x000fe20000000f00 */
[----:B------:R-:W-:Y:S02]  /*bfb0*/  HFMA2 R12, -RZ, RZ, 0, 5.9604644775390625e-08 ;  /* 0x00000001ff0c7431 */ /* 0x000fe400000001ff */
[----:B--2---:R-:W-:Y:S02]  /*bfc0*/  IMAD.MOV.U32 R8, RZ, RZ, 0x192 ;  /* 0x00000192ff087424 */ /* 0x004fe400078e00ff */
[----:B------:R-:W-:Y:S01]  /*bfd0*/  IMAD.MOV.U32 R13, RZ, RZ, RZ ;  /* 0x000000ffff0d7224 */ /* 0x000fe200078e00ff */
[----:B------:R-:W2:Y:S01]  /*bfe0*/  LDCU.64 UR6, c[0x4][0x78] ;  /* 0x01000f00ff0677ac */ /* 0x000ea20008000a00 */
[----:B------:R-:W3:Y:S01]  /*bff0*/  LDC.64 R14, c[0x4][R15] ;  /* 0x010000000f0e7b82 */ /* 0x000ee20000000a00 */
[----:B------:R-:W5:Y:S01]  /*c000*/  LDCU.64 UR4, c[0x4][0x10] ;  /* 0x01000200ff0477ac */ /* 0x000f620008000a00 */
[----:B-1----:R-:W-:Y:S01]  /*c010*/  MOV R5, UR9 ;  /* 0x0000000900057c02 */ /* 0x002fe20008000f00 */
[----:B------:R-:W-:Y:S01]  /*c020*/  IMAD.U32 R4, RZ, RZ, UR8 ;  /* 0x00000008ff047e24 */ /* 0x000fe2000f8e00ff */
[----:B--2---:R-:W-:Y:S01]  /*c030*/  MOV R7, UR7 ;  /* 0x0000000700077c02 */ /* 0x004fe20008000f00 */
[----:B------:R-:W-:Y:S01]  /*c040*/  IMAD.U32 R6, RZ, RZ, UR6 ;  /* 0x00000006ff067e24 */ /* 0x000fe2000f8e00ff */
[----:B-----5:R-:W-:Y:S01]  /*c050*/  MOV R11, UR5 ;  /* 0x00000005000b7c02 */ /* 0x020fe20008000f00 */
[----:B------:R-:W-:Y:S02]  /*c060*/  IMAD.U32 R10, RZ, RZ, UR4 ;  /* 0x00000004ff0a7e24 */ /* 0x000fe4000f8e00ff */
[----:B------:R-:W-:Y:S07]  /*c070*/  LEPC R20, `(.L_x_147) ;  /* 0x000000001014794e */ /* 0x000fee0000000000 */
[----:B---34-:R-:W-:Y:S05]  /*c080*/  CALL.ABS.NOINC R14 ;  /* 0x000000000e007343 */ /* 0x018fea0003c00000 */
.L_x_147:
[----:B------:R-:W-:Y:S05]  /*c090*/  WARPSYNC.ALL ;  /* 0x0000000000007948 */ /* 0x000fea0003800000 */
[C---:B------:R-:W-:Y:S01]  /*c0a0*/  R2UR UR4, R92.reuse ;  /* 0x000000005c0472ca */ /* 0x040fe200000e0000 */
[----:B------:R-:W-:Y:S05]  /*c0b0*/  VIADD R0, R92, 0x80 ;  /* 0x000000805c007836 */ /* 0x000fea0000000000 */
[----:B------:R-:W-:Y:S04]  /*c0c0*/  SHF.R.U32.HI R0, RZ, 0x15, R0 ;  /* 0x00000015ff007819 */ /* 0x000fe80000011600 */
[----:B------:R-:W-:Y:S03]  /*c0d0*/  LOP3.LUT P0, RZ, R0, 0x3, R177, 0x48, !PT ;  /* 0x0000000300ff7812 */ /* 0x000fe600078048b1 */
[----:B------:R-:W1:Y:S10]  /*c0e0*/  LDTM.x32 R24, tmem[UR4] ;  /* 0x00000004001879ee */ /* 0x000e7400082c0000 */
[----:B-1----:R-:W-:Y:S05]  /*c0f0*/  @!P0 BRA `(.L_x_148) ;  /* 0x0000000000408947 */ /* 0x002fea0003800000 */
        /* <DEDUP_REMOVED lines=16> */
.L_x_148:
[----:B------:R-:W-:Y:S05]  /*c200*/  WARPSYNC.ALL ;  /* 0x0000000000007948 */ /* 0x000fea0003800000 */
[----:B------:R-:W-:Y:S11]  /*c210*/  R2UR UR4, R92 ;  /* 0x000000005c0472ca */ /* 0x000ff600000e0000 */
[----:B------:R-:W-:Y:S02]  /*c220*/  @!UPT UIADD3 URZ, UPT, UPT, URZ, URZ, URZ ;  /* 0x000000fffffff290 */ /* 0x000fe4000fffe0ff */
[----:B------:R-:W1:Y:S02]  /*c230*/  LDTM.x32 R56, tmem[UR4+0x80] ;  /* 0x00008004003879ee */ /* 0x000e6400082c0000 */
[----:B-1----:R-:W-:Y:S01]  /*c240*/  NOP ;  /* 0x0000000000007918 */ /* 0x002fe20000000000 */
.L_x_146:
[----:B--2---:R-:W-:Y:S01]  /*c250*/  SHF.L.U32 R4, R168, 0x10, RZ ;  /* 0x00000010a8047819 */ /* 0x004fe200000006ff */
        /* <DEDUP_REMOVED lines=234> */
[----:B------:R-:W-:Y:S01]  /*d100*/  LEA R8, R137, UR45, 0x3 ;  /* 0x0000002d89087c11 */ /* 0x000fe2000f8e18ff */
[----:B------:R2:W-:Y:S01]  /*d110*/  @!P1 STS.128 [R195+0x7010], R12 ;  /* 0x0070100cc3009388 */ /* 0x0005e20000000c00 */
[----:B------:R-:W-:Y:S02]  /*d120*/  @P2 LEA R0, R0, UR45, 0x3 ;  /* 0x0000002d00002c11 */ /* 0x000fe4000f8e18ff */
[----:B------:R-:W-:Y:S02]  /*d130*/  @P2 SHF.L.U32 R5, R16, 0x1f, RZ ;  /* 0x0000001f10052819 */ /* 0x000fe400000006ff */
[----:B------:R-:W-:Y:S01]  /*d140*/  @P2 IADD3 R3, PT, PT, R0, 0x90, RZ ;  /* 0x0000009000032810 */ /* 0x000fe20007ffe0ff */
        /* <DEDUP_REMOVED lines=13> */
[----:B------:R-:W-:Y:S02]  /*d220*/  UIADD3 UR8, UPT, UPT, UR45, 0x6200, URZ ;  /* 0x000062002d087890 */ /* 0x000fe4000fffe0ff */
[----:B------:R-:W-:Y:S01]  /*d230*/  UIADD3.X UR5, UPT, UPT, URZ, UR55, URZ, UP0, !UPT ;  /* 0x00000037ff057290 */ /* 0x000fe200087fe4ff */
[----:B------:R-:W-:Y:S01]  /*d240*/  UMOV UR9, UR49 ;  /* 0x0000003100097c82 */ /* 0x000fe20008000000 */
[----:B------:R-:W-:Y:S01]  /*d250*/  UMOV UR11, UR44 ;  /* 0x0000002c000b7c82 */ /* 0x000fe20008000000 */
[----:B------:R-:W-:Y:S02]  /*d260*/  UIADD3 UR13, UPT, UPT, UR49, 0x80, URZ ;  /* 0x00000080310d7890 */ /* 0x000fe4000fffe0ff */
[----:B------:R-:W-:Y:S01]  /*d270*/  UIADD3 UR12, UPT, UPT, UR45, 0x7200, URZ ;  /* 0x000072002d0c7890 */ /* 0x000fe2000fffe0ff */
[----:B------:R-:W-:Y:S03]  /*d280*/  UMOV UR15, UR44 ;  /* 0x0000002c000f7c82 */ /* 0x000fe60008000000 */
[----:B------:R1:W-:Y:S01]  /*d290*/  UTMASTG.3D [UR8], [UR4] ;  /* 0x00000008040073b5 */ /* 0x0003e20008010000 */
[----:B------:R-:W-:Y:S04]  /*d2a0*/  UMOV UR14, UR10 ;  /* 0x0000000a000e7c82 */ /* 0x000fe80008000000 */
[----:B------:R1:W-:Y:S01]  /*d2b0*/  UTMASTG.3D [UR12], [UR4] ;  /* 0x0000000c040073b5 */ /* 0x0003e20008010000 */
[----:B------:R0:W-:Y:S01]  /*d2c0*/  UTMACMDFLUSH ;  /* 0x00000000000079b7 */ /* 0x0001e20000000000 */
[----:B-1----:R-:W-:Y:S04]  /*d2d0*/  DEPBAR.LE SB0, 0x1 ;  /* 0x000080400000791a */ /* 0x002fe80000000000 */
.L_x_150:
[----:B------:R-:W-:Y:S05]  /*d2e0*/  BSYNC.RECONVERGENT B0 ;  /* 0x0000000000007941 */ /* 0x000fea0003800200 */
.L_x_149:
        /* <DEDUP_REMOVED lines=9> */
[----:B------:R-:W4:Y:S01]  /*d380*/  @P2 SYNCS.PHASECHK.TRANS64.TRYWAIT P0, [R8+URZ+0x70], R5 ;  /* 0x00007005080025a7 */ /* 0x000f2200080011ff */
[----:B------:R-:W-:Y:S01]  /*d390*/  VIADD R17, R131, UR4 ;  /* 0x0000000483117c36 */ /* 0x000fe20008000000 */
[----:B------:R-:W-:Y:S04]  /*d3a0*/  USEL UR46, UR5, URZ, UP0 ;  /* 0x000000ff052e7287 */ /* 0x000fe80008000000 */
[----:B------:R-:W-:Y:S04]  /*d3b0*/  SHF.R.U32.HI R10, RZ, 0x15, R17 ;  /* 0x00000015ff0a7819 */ /* 0x000fe80000011611 */
[----:B------:R-:W-:Y:S02]  /*d3c0*/  LOP3.LUT R18, R10, 0x3, RZ, 0xc0, !PT ;  /* 0x000000030a127812 */ /* 0x000fe400078ec0ff */
[----:B----4-:R-:W-:Y:S01]  /*d3d0*/  @P2 SEL R138, RZ, 0x1, !P0 ;  /* 0x00000001ff8a2807 */ /* 0x010fe20004000000 */
        /* <DEDUP_REMOVED lines=9> */
[----:B------:R-:W-:Y:S04]  /*d470*/  SHF.L.U32 R5, R16, 0x1f, RZ ;  /* 0x0000001f10057819 */ /* 0x000fe800000006ff */
[----:B------:R-:W1:Y:S02]  /*d480*/  SYNCS.PHASECHK.TRANS64.TRYWAIT P0, [R8+URZ+0x70], R5 ;  /* 0x00007005080075a7 */ /* 0x000e6400080011ff */
[----:B-1----:R-:W-:Y:S05]  /*d490*/  @!P0 BRA `(.L_x_155) ;  /* 0x0000006400ec8947 */ /* 0x002fea0003800000 */
.L_x_154:
[----:B------:R-:W-:Y:S05]  /*d4a0*/  BSYNC B0 ;  /* 0x0000000000007941 */ /* 0x000fea0003800000 */
.L_x_153:
[----:B------:R-:W-:Y:S01]  /*d4b0*/  ISETP.NE.AND P0, PT, R199, RZ, PT ;  /* 0x000000ffc700720c */ /* 0x000fe20003f05270 */
[----:B------:R-:W-:Y:S11]  /*d4c0*/  VIADD R137, R137, 0x1 ;  /* 0x0000000189897836 */ /* 0x000ff60000000000 */
[----:B------:R-:W-:Y:S01]  /*d4d0*/  @!UPT UIADD3 URZ, UPT, UPT, URZ, URZ, URZ ;  /* 0x000000fffffff290 */ /* 0x000fe2000fffe0ff */
[----:B------:R4:W2:Y:S04]  /*d4e0*/  @P0 LDS.128 R160, [R3+0x20] ;  /* 0x0000200003a00984 */ /* 0x0008a80000000c00 */
[----:B------:R4:W2:Y:S04]  /*d4f0*/  @P0 LDS.128 R140, [R3+0x1020] ;  /* 0x00102000038c0984 */ /* 0x0008a80000000c00 */
[----:B------:R4:W2:Y:S04]  /*d500*/  @P0 LDS.128 R168, [R6] ;  /* 0x0000000006a80984 */ /* 0x0008a80000000c00 */
[----:B------:R4:W2:Y:S04]  /*d510*/  @P0 LDS.128 R152, [R6+0x1000] ;  /* 0x0010000006980984 */ /* 0x0008a80000000c00 */
[----:B------:R4:W2:Y:S04]  /*d520*/  @P0 LDS.128 R164, [R4+0x10] ;  /* 0x0000100004a40984 */ /* 0x0008a80000000c00 */
[----:B------:R4:W2:Y:S04]  /*d530*/  @P0 LDS.128 R148, [R4+0x1010] ;  /* 0x0010100004940984 */ /* 0x0008a80000000c00 */
[----:B------:R4:W2:Y:S04]  /*d540*/  @P0 LDS.128 R156, [R0+0x10] ;  /* 0x00001000009c0984 */ /* 0x0008a80000000c00 */
[----:B------:R4:W2:Y:S01]  /*d550*/  @P0 LDS.128 R144, [R0+0x1010] ;  /* 0x0010100000900984 */ /* 0x0008a20000000c00 */
[C---:B------:R-:W-:Y:S04]  /*d560*/  ISETP.NE.AND P0, PT, R137.reuse, 0x4, PT ;  /* 0x000000048900780c */ /* 0x040fe80003f05270 */
[----:B-1----:R-:W-:Y:S02]  /*d570*/  SEL R5, RZ, 0x1, P0 ;  /* 0x00000001ff057807 */ /* 0x002fe40000000000 */
[----:B------:R-:W-:Y:S02]  /*d580*/  SEL R137, R137, RZ, P0 ;  /* 0x000000ff89897207 */ /* 0x000fe40000000000 */
[----:B------:R-:W-:Y:S02]  /*d590*/  LOP3.LUT R16, R16, R5, RZ, 0x3c, !PT ;  /* 0x0000000510107212 */ /* 0x000fe400078e3cff */
.L_x_152:
[----:B------:R-:W-:Y:S05]  /*d5a0*/  BSYNC B1 ;  /* 0x0000000000017941 */ /* 0x000fea0003800000 */
.L_x_151:
[----:B------:R-:W-:Y:S11]  /*d5b0*/  ISETP.NE.AND P0, PT, R189, R18, PT ;  /* 0x00000012bd00720c */ /* 0x000ff60003f05270 */
[----:B------:R-:W-:Y:S02]  /*d5c0*/  @!UPT UIADD3 URZ, UPT, UPT, URZ, URZ, URZ ;  /* 0x000000fffffff290 */ /* 0x000fe4000fffe0ff */
[----:B------:R-:W-:Y:S05]  /*d5d0*/  @P0 BRA `(.L_x_156) ;  /* 0x0000000000bc0947 */ /* 0x000fea0003800000 */
[----:B------:R-:W-:Y:S11]  /*d5e0*/  LOP3.LUT P0, RZ, R10, 0x3, R177, 0x48, !PT ;  /* 0x000000030aff7812 */ /* 0x000ff600078048b1 */
[----:B------:R-:W-:Y:S02]  /*d5f0*/  @!UPT UIADD3 URZ, UPT, UPT, URZ, URZ, URZ ;  /* 0x000000fffffff290 */ /* 0x000fe4000fffe0ff */
[----:B------:R-:W-:Y:S05]  /*d600*/  @!P0 BRA `(.L_x_157) ;  /* 0x0000000000408947 */ /* 0x000fea0003800000 */
[----:B------:R-:W1:Y:S01]  /*d610*/  LDCU.64 UR8, c[0x4][0x70] ;  /* 0x01000e00ff0877ac */ /* 0x000e620008000a00 */
[----:B--2---:R-:W-:Y:S01]  /*d620*/  MOV R15, 0x0 ;  /* 0x00000000000f7802 */ /* 0x004fe20000000f00 */
[----:B------:R-:W-:Y:S02]  /*d630*/  HFMA2 R12, -RZ, RZ, 0, 5.9604644775390625e-08 ;  /* 0x00000001ff0c7431 */ /* 0x000fe400000001ff */
[----:B------:R-:W-:Y:S02]  /*d640*/  IMAD.MOV.U32 R8, RZ, RZ, 0x192 ;  /* 0x00000192ff087424 */ /* 0x000fe400078e00ff */
[----:B------:R-:W-:Y:S01]  /*d650*/  IMAD.MOV.U32 R13, RZ, RZ, RZ ;  /* 0x000000ffff0d7224 */ /* 0x000fe200078e00ff */
[----:B------:R-:W2:Y:S01]  /*d660*/  LDCU.64 UR6, c[0x4][0x78] ;  /* 0x01000f00ff0677ac */ /* 0x000ea20008000a00 */
[----:B------:R-:W3:Y:S01]  /*d670*/  LDC.64 R14, c[0x4][R15] ;  /* 0x010000000f0e7b82 */ /* 0x000ee20000000a00 */
[----:B------:R-:W5:Y:S01]  /*d680*/  LDCU.64 UR4, c[0x4][0x10] ;  /* 0x01000200ff0477ac */ /* 0x000f620008000a00 */
[----:B-1----:R-:W-:Y:S01]  /*d690*/  MOV R5, UR9 ;  /* 0x0000000900057c02 */ /* 0x002fe20008000f00 */
[----:B----4-:R-:W-:Y:S01]  /*d6a0*/  IMAD.U32 R4, RZ, RZ, UR8 ;  /* 0x00000008ff047e24 */ /* 0x010fe2000f8e00ff */
[----:B--2---:R-:W-:Y:S01]  /*d6b0*/  MOV R7, UR7 ;  /* 0x0000000700077c02 */ /* 0x004fe20008000f00 */
[----:B------:R-:W-:Y:S01]  /*d6c0*/  IMAD.U32 R6, RZ, RZ, UR6 ;  /* 0x00000006ff067e24 */ /* 0x000fe2000f8e00ff */
[----:B-----5:R-:W-:Y:S01]  /*d6d0*/  MOV R11, UR5 ;  /* 0x00000005000b7c02 */ /* 0x020fe20008000f00 */
[----:B------:R-:W-:Y:S02]  /*d6e0*/  IMAD.U32 R10, RZ, RZ, UR4 ;  /* 0x00000004ff0a7e24 */ /* 0x000fe4000f8e00ff */
[----:B------:R-:W-:Y:S07]  /*d6f0*/  LEPC R20, `(.L_x_157) ;  /* 0x000000001014794e */ /* 0x000fee0000000000 */
[----:B---3--:R-:W-:Y:S05]  /*d700*/  CALL.ABS.NOINC R14 ;  /* 0x000000000e007343 */ /* 0x008fea0003c00000 */
.L_x_157:
[----:B------:R-:W-:Y:S05]  /*d710*/  WARPSYNC.ALL ;  /* 0x0000000000007948 */ /* 0x000fea0003800000 */
[C---:B------:R-:W-:Y:S01]  /*d720*/  R2UR UR4, R17.reuse ;  /* 0x00000000110472ca */ /* 0x040fe200000e0000 */
[----:B----4-:R-:W-:Y:S05]  /*d730*/  VIADD R0, R17, 0x80 ;  /* 0x0000008011007836 */ /* 0x010fea0000000000 */
[----:B------:R-:W-:Y:S04]  /*d740*/  SHF.R.U32.HI R0, RZ, 0x15, R0 ;  /* 0x00000015ff007819 */ /* 0x000fe80000011600 */
[----:B------:R-:W-:Y:S03]  /*d750*/  LOP3.LUT P0, RZ, R0, 0x3, R177, 0x48, !PT ;  /* 0x0000000300ff7812 */ /* 0x000fe600078048b1 */
[----:B------:R-:W1:Y:S10]  /*d760*/  LDTM.x32 R24, tmem[UR4] ;  /* 0x00000004001879ee */ /* 0x000e7400082c0000 */
[----:B-1----:R-:W-:Y:S05]  /*d770*/  @!P0 BRA `(.L_x_158) ;  /* 0x0000000000408947 */ /* 0x002fea0003800000 */
[----:B------:R-:W1:Y:S01]  /*d780*/  LDCU.64 UR8, c[0x4][0x70] ;  /* 0x01000e00ff0877ac */ /* 0x000e620008000a00 */
[----:B--2---:R-:W-:Y:S01]  /*d790*/  MOV R15, 0x0 ;  /* 0x00000000000f7802 */ /* 0x004fe20000000f00 */
[----:B------:R-:W-:Y:S02]  /*d7a0*/  HFMA2 R12, -RZ, RZ, 0, 5.9604644775390625e-08 ;  /* 0x00000001ff0c7431 */ /* 0x000fe400000001ff */
[----:B------:R-:W-:Y:S02]  /*d7b0*/  IMAD.MOV.U32 R8, RZ, RZ, 0x192 ;  /* 0x00000192ff087424 */ /* 0x000fe400078e00ff */
[----:B------:R-:W-:Y:S01]  /*d7c0*/  IMAD.MOV.U32 R13, RZ, RZ, RZ ;  /* 0x000000ffff0d7224 */ /* 0x000fe200078e00ff */
[----:B------:R-:W2:Y:S01]  /*d7d0*/  LDCU.64 UR6, c[0x4][0x78] ;  /* 0x01000f00ff0677ac */ /* 0x000ea20008000a00 */
[----:B------:R-:W4:Y:S01]  /*d7e0*/  LDC.64 R14, c[0x4][R15] ;  /* 0x010000000f0e7b82 */ /* 0x000f220000000a00 */
        /* <DEDUP_REMOVED lines=9> */
.L_x_158:
[----:B------:R-:W-:Y:S05]  /*d880*/  WARPSYNC.ALL ;  /* 0x0000000000007948 */ /* 0x000fea0003800000 */
[----:B------:R-:W-:Y:S11]  /*d890*/  R2UR UR4, R17 ;  /* 0x00000000110472ca */ /* 0x000ff600000e0000 */
[----:B------:R-:W-:Y:S02]  /*d8a0*/  @!UPT UIADD3 URZ, UPT, UPT, URZ, URZ, URZ ;  /* 0x000000fffffff290 */ /* 0x000fe4000fffe0ff */
[----:B------:R-:W1:Y:S02]  /*d8b0*/  LDTM.x32 R56, tmem[UR4+0x80] ;  /* 0x00008004003879ee */ /* 0x000e6400082c0000 */
[----:B-1----:R-:W-:Y:S01]  /*d8c0*/  NOP ;  /* 0x0000000000007918 */ /* 0x002fe20000000000 */
.L_x_156:
[----:B--2-4-:R-:W-:Y:S01]  /*d8d0*/  SHF.L.U32 R4, R168, 0x10, RZ ;  /* 0x00000010a8047819 */ /* 0x014fe200000006ff */
        /* <DEDUP_REMOVED lines=39> */
[----:B------:R1:W-:Y:S01]  /*db50*/  @!P1 STS.128 [R188], R20 ;  /* 0x00000014bc009388 */ /* 0x0003e20000000c00 */
        /* <DEDUP_REMOVED lines=15> */
[----:B------:R-:W-:Y:S01]  /*dc50*/  SHF.L.U32 R3, R160, 0x10, RZ ;  /* 0x00000010a0037819 */ /* 0x000fe200000006ff */
        /* <DEDUP_REMOVED lines=194> */
[----:B------:R-:W-:Y:S01]  /*e880*/  UIADD3 UR4, UPT, UPT, UR45, 0x200, URZ ;  /* 0x000002002d047890 */ /* 0x000fe2000fffe0ff */
[----:B------:R-:W-:Y:S01]  /*e890*/  UMOV UR51, UR44 ;  /* 0x0000002c00337c82 */ /* 0x000fe20008000000 */
[----:B------:R-:W-:Y:S02]  /*e8a0*/  UIADD3 UR9, UPT, UPT, UR49, 0x80, URZ ;  /* 0x0000008031097890 */ /* 0x000fe4000fffe0ff */
[----:B------:R-:W-:Y:S02]  /*e8b0*/  UIADD3 UR8, UPT, UPT, UR45, 0x1200, URZ ;  /* 0x000012002d087890 */ /* 0x000fe4000fffe0ff */
[----:B------:R-:W-:Y:S01]  /*e8c0*/  MOV R181, UR4 ;  /* 0x0000000400b57c02 */ /* 0x000fe20008000f00 */
[----:B------:R-:W-:Y:S01]  /*e8d0*/  UIADD3 UR4, UP0, UPT, UR54, 0xa80, URZ ;  /* 0x00000a8036047890 */ /* 0x000fe2000ff1e0ff */
[----:B------:R-:W-:Y:S02]  /*e8e0*/  UMOV UR10, UR50 ;  /* 0x00000032000a7c82 */ /* 0x000fe40008000000 */
[----:B------:R-:W-:Y:S01]  /*e8f0*/  R2UR UR48, R181 ;  /* 0x00000000b53072ca */ /* 0x000fe200000e0000 */
[----:B------:R-:W-:Y:S01]  /*e900*/  UIADD3.X UR5, UPT, UPT, URZ, UR55, URZ, UP0, !UPT ;  /* 0x00000037ff057290 */ /* 0x000fe200087fe4ff */
[----:B------:R-:W-:Y:S11]  /*e910*/  UMOV UR11, UR44 ;  /* 0x0000002c000b7c82 */ /* 0x000ff60008000000 */
[----:B------:R1:W-:Y:S01]  /*e920*/  UTMASTG.3D [UR48], [UR4] ;  /* 0x00000030040073b5 */ /* 0x0003e20008010000 */
[----:B------:R1:W-:Y:S01]  /*e930*/  UTMASTG.3D [UR8], [UR4] ;  /* 0x00000008040073b5 */ /* 0x0003e20008010000 */
[----:B------:R0:W-:Y:S01]  /*e940*/  UTMACMDFLUSH ;  /* 0x00000000000079b7 */ /* 0x0001e20000000000 */
[----:B-1----:R-:W-:Y:S04]  /*e950*/  DEPBAR.LE SB0, 0x1 ;  /* 0x000080400000791a */ /* 0x002fe80000000000 */
.L_x_160:
[----:B------:R-:W-:Y:S05]  /*e960*/  BSYNC.RECONVERGENT B0 ;  /* 0x0000000000007941 */ /* 0x000fea0003800200 */
.L_x_159:
[----:B------:R-:W-:Y:S01]  /*e970*/  BAR.SYNC.DEFER_BLOCKING 0x1, 0x80 ;  /* 0x0042000000007b1d */ /* 0x000fe20000010000 */
[----:B------:R-:W-:Y:S04]  /*e980*/  UIADD3 UR4, UPT, UPT, UR46, 0x1, URZ ;  /* 0x000000012e047890 */ /* 0x000fe8000fffe0ff */
[----:B------:R-:W-:Y:S04]  /*e990*/  UISETP.NE.AND UP0, UPT, UR4, 0x4, UPT ;  /* 0x000000040400788c */ /* 0x000fe8000bf05270 */
[----:B------:R-:W-:Y:S01]  /*e9a0*/  USEL UR47, UR4, URZ, UP0 ;  /* 0x000000ff042f7287 */ /* 0x000fe20008000000 */
[----:B------:R1:W-:Y:S01]  /*e9b0*/  @P2 SYNCS.ARRIVE.TRANS64.RED.A1T0 RZ, [R3+URZ], RZ ;  /* 0x000000ff03ff29a7 */ /* 0x0003e200081004ff */
[----:B------:R-:W-:Y:S01]  /*e9c0*/  BSSY B1, `(.L_x_161) ;  /* 0x000001f000017945 */ /* 0x000fe20003800000 */
[----:B------:R-:W4:Y:S02]  /*e9d0*/  @P2 SYNCS.PHASECHK.TRANS64.TRYWAIT P0, [R8+URZ+0x70], R5 ;  /* 0x00007005080025a7 */ /* 0x000f2400080011ff */
        /* <DEDUP_REMOVED lines=13> */
.L_x_164:
[----:B------:R-:W-:Y:S05]  /*eab0*/  BSYNC B0 ;  /* 0x0000000000007941 */ /* 0x000fea0003800000 */
.L_x_163:
        /* <DEDUP_REMOVED lines=15> */
.L_x_162:
[----:B------:R-:W-:Y:S05]  /*ebb0*/  BSYNC B1 ;  /* 0x0000000000017941 */ /* 0x000fea0003800000 */
.L_x_161:
[----:B------:R-:W-:Y:S05]  /*ebc0*/  VIADD R17, R17, 0x400000 ;  /* 0x0040000011117836 */ /* 0x000fea0000000000 */
[----:B----4-:R-:W-:Y:S04]  /*ebd0*/  SHF.R.U32.HI R0, RZ, 0x15, R17 ;  /* 0x00000015ff007819 */ /* 0x010fe80000011611 */
        /* <DEDUP_REMOVED lines=23> */
.L_x_167:
        /* <DEDUP_REMOVED lines=23> */
.L_x_168:
[----:B------:R-:W-:Y:S05]  /*eec0*/  WARPSYNC.ALL ;  /* 0x0000000000007948 */ /* 0x000fea0003800000 */
[----:B------:R-:W-:Y:S11]  /*eed0*/  R2UR UR4, R17 ;  /* 0x00000000110472ca */ /* 0x000ff600000e0000 */
[----:B------:R-:W-:Y:S02]  /*eee0*/  @!UPT UIADD3 URZ, UPT, UPT, URZ, URZ, URZ ;  /* 0x000000fffffff290 */ /* 0x000fe4000fffe0ff */
[----:B------:R-:W1:Y:S02]  /*eef0*/  LDTM.x32 R56, tmem[UR4+0x80] ;  /* 0x00008004003879ee */ /* 0x000e6400082c0000 */
[----:B-1----:R-:W-:Y:S01]  /*ef00*/  NOP ;  /* 0x0000000000007918 */ /* 0x002fe20000000000 */
.L_x_166:
        /* <DEDUP_REMOVED lines=235> */
[----:B------:R-:W-:Y:S01]  /*fdc0*/  @P2 SHF.L.U32 R5, R16, 0x1f, RZ ;  /* 0x0000001f10052819 */ /* 0x000fe200000006ff */
        /* <DEDUP_REMOVED lines=29> */
.L_x_170:
[----:B------:R-:W-:Y:S05]  /*ffa0*/  BSYNC.RECONVERGENT B0 ;  /* 0x0000000000007941 */ /* 0x000fea0003800200 */
.L_x_169:
[----:B------:R-:W-:Y:S01]  /*ffb0*/  BAR.SYNC.DEFER_BLOCKING 0x1, 0x80 ;  /* 0x0042000000007b1d */ /* 0x000fe20000010000 */
[----:B------:R-:W-:Y:S02]  /*ffc0*/  UISETP.NE.AND UP0, UPT, UR43, URZ, UPT ;  /* 0x000000ff2b00728c */ /* 0x000fe4000bf05270 */
[----:B------:R-:W-:Y:S02]  /*ffd0*/  UIADD3 UR5, UPT, UPT, UR47, 0x1, URZ ;  /* 0x000000012f057890 */ /* 0x000fe4000fffe0ff */
[----:B------:R-:W-:Y:S02]  /*ffe0*/  USEL UR4, URZ, 0x60, !UP0 ;  /* 0x00000060ff047887 */ /* 0x000fe4000c000000 */
[----:B------:R-:W-:Y:S02]  /*fff0*/  UISETP.NE.AND UP0, UPT, UR5, 0x4, UPT ;  /* 0x000000040500788c */ /* 0x000fe4000bf05270 */
[----:B------:R-:W-:Y:S02]  /*10000*/  UIADD3 UR49, UPT, UPT, UR52, UR4, URZ ;  /* 0x0000000434317290 */ /* 0x000fe4000fffe0ff */
[----:B------:R-:W-:Y:S01]  /*10010*/  VIADD R131, R131, UR4 ;  /* 0x0000000483837c36 */ /* 0x000fe20008000000 */
[----:B------:R-:W-:Y:S04]  /*10020*/  USEL UR46, UR5, URZ, UP0 ;  /* 0x000000ff052e7287 */ /* 0x000fe80008000000 */
[----:B------:R-:W-:Y:S04]  /*10030*/  SHF.R.U32.HI R10, RZ, 0x15, R131 ;  /* 0x00000015ff0a7819 */ /* 0x000fe80000011683 */
[----:B------:R-:W-:Y:S01]  /*10040*/  LOP3.LUT R18, R10, 0x3, RZ, 0xc0, !PT ;  /* 0x000000030a127812 */ /* 0x000fe200078ec0ff */
        /* <DEDUP_REMOVED lines=16> */
.L_x_174:
[----:B------:R-:W-:Y:S05]  /*10150*/  BSYNC B0 ;  /* 0x0000000000007941 */ /* 0x000fea0003800000 */
.L_x_173:
        /* <DEDUP_REMOVED lines=15> */
.L_x_172:
[----:B------:R-:W-:Y:S05]  /*10250*/  BSYNC B1 ;  /* 0x0000000000017941 */ /* 0x000fea0003800000 */
.L_x_171:
        /* <DEDUP_REMOVED lines=9> */
[----:B----4-:R-:W-:Y:S02]  /*102f0*/  IMAD.MOV.U32 R8, RZ, RZ, 0x192 ;  /* 0x00000192ff087424 */ /* 0x010fe400078e00ff */
        /* <DEDUP_REMOVED lines=12> */
.L_x_177:
        /* <DEDUP_REMOVED lines=23> */
.L_x_178:
[----:B------:R-:W-:Y:S05]  /*10530*/  WARPSYNC.ALL ;  /* 0x0000000000007948 */ /* 0x000fea0003800000 */
[----:B------:R-:W-:Y:S11]  /*10540*/  R2UR UR4, R131 ;  /* 0x00000000830472ca */ /* 0x000ff600000e0000 */
[----:B------:R-:W-:Y:S02]  /*10550*/  @!UPT UIADD3 URZ, UPT, UPT, URZ, URZ, URZ ;  /* 0x000000fffffff290 */ /* 0x000fe4000fffe0ff */
[----:B------:R-:W1:Y:S02]  /*10560*/  LDTM.x32 R56, tmem[UR4+0x80] ;  /* 0x00008004003879ee */ /* 0x000e6400082c0000 */
[----:B-1----:R-:W-:Y:S01]  /*10570*/  NOP ;  /* 0x0000000000007918 */ /* 0x002fe20000000000 */
.L_x_176:
        /* <DEDUP_REMOVED lines=263> */
.L_x_180:
[----:B------:R-:W-:Y:S05]  /*115f0*/  BSYNC.RECONVERGENT B0 ;  /* 0x0000000000007941 */ /* 0x000fea0003800200 */
.L_x_179:
        /* <DEDUP_REMOVED lines=14> */
[----:B------:R-:W-:Y:S01]  /*116e0*/  @P1 IADD3 R6, PT, PT, R197, R4, RZ ;  /* 0x00000004c5061210 */ /* 0x000fe20007ffe0ff */
[----:B------:R-:W-:Y:S06]  /*116f0*/  @P0 BRA `(.L_x_184) ;  /* 0x00000000000c0947 */ /* 0x000fec0003800000 */
[----:B------:R-:W-:Y:S04]  /*11700*/  SHF.L.U32 R3, R16, 0x1f, RZ ;  /* 0x0000001f10037819 */ /* 0x000fe800000006ff */
[----:B------:R-:W1:Y:S02]  /*11710*/  SYNCS.PHASECHK.TRANS64.TRYWAIT P0, [R0+URZ+0x70], R3 ;  /* 0x00007003000075a7 */ /* 0x000e6400080011ff */
[----:B-1----:R-:W-:Y:S05]  /*11720*/  @!P0 BRA `(.L_x_185) ;  /* 0x0000002400848947 */ /* 0x002fea0003800000 */
.L_x_184:
[----:B------:R-:W-:Y:S05]  /*11730*/  BSYNC B0 ;  /* 0x0000000000007941 */ /* 0x000fea0003800000 */
.L_x_183:
[----:B------:R-:W-:Y:S11]  /*11740*/  ISETP.NE.AND P0, PT, R199, RZ, PT ;  /* 0x000000ffc700720c */ /* 0x000ff60003f05270 */
[----:B------:R-:W-:Y:S02]  /*11750*/  @!UPT UIADD3 URZ, UPT, UPT, URZ, URZ, URZ ;  /* 0x000000fffffff290 */ /* 0x000fe4000fffe0ff */
[----:B------:R4:W2:Y:S01]  /*11760*/  @P0 LDS.128 R168, [R4] ;  /* 0x0000000004a80984 */ /* 0x0008a20000000c00 */
[----:B-1----:R-:W-:Y:S03]  /*11770*/  @P0 IADD3 R0, PT, PT, R187, R6, RZ ;  /* 0x00000006bb000210 */ /* 0x002fe60007ffe0ff */
[----:B------:R4:W1:Y:S04]  /*11780*/  @P0 LDS.128 R152, [R4+0x1000] ;  /* 0x0010000004980984 */ /* 0x0008680000000c00 */
[----:B------:R4:W1:Y:S04]  /*11790*/  @P0 LDS.128 R160, [R139+0x20] ;  /* 0x000020008ba00984 */ /* 0x0008680000000c00 */
[----:B------:R4:W1:Y:S04]  /*117a0*/  @P0 LDS.128 R140, [R139+0x1020] ;  /* 0x001020008b8c0984 */ /* 0x0008680000000c00 */
[----:B------:R4:W1:Y:S04]  /*117b0*/  @P0 LDS.128 R164, [R6+0x10] ;  /* 0x0000100006a40984 */ /* 0x0008680000000c00 */
[----:B------:R4:W1:Y:S04]  /*117c0*/  @P0 LDS.128 R148, [R6+0x1010] ;  /* 0x0010100006940984 */ /* 0x0008680000000c00 */
[----:B------:R4:W1:Y:S04]  /*117d0*/  @P0 LDS.128 R156, [R0+0x10] ;  /* 0x00001000009c0984 */ /* 0x0008680000000c00 */
[----:B------:R4:W1:Y:S02]  /*117e0*/  @P0 LDS.128 R144, [R0+0x1010] ;  /* 0x0010100000900984 */ /* 0x0008640000000c00 */
.L_x_182:
[----:B------:R-:W-:Y:S05]  /*117f0*/  BSYNC B1 ;  /* 0x0000000000017941 */ /* 0x000fea0003800000 */
.L_x_181:
        /* <DEDUP_REMOVED lines=9> */
[----:B------:R-:W4:Y:S01]  /*11890*/  LDCU.64 UR8, c[0x4][0x70] ;  /* 0x01000e00ff0877ac */ /* 0x000f220008000a00 */
[----:B--2---:R-:W-:Y:S01]  /*118a0*/  MOV R15, 0x0 ;  /* 0x00000000000f7802 */ /* 0x004fe20000000f00 */
[----:B------:R-:W-:Y:S02]  /*118b0*/  HFMA2 R12, -RZ, RZ, 0, 5.9604644775390625e-08 ;  /* 0x00000001ff0c7431 */ /* 0x000fe400000001ff */
[----:B------:R-:W-:Y:S02]  /*118c0*/  IMAD.MOV.U32 R8, RZ, RZ, 0x192 ;  /* 0x00000192ff087424 */ /* 0x000fe400078e00ff */
[----:B------:R-:W-:Y:S01]  /*118d0*/  IMAD.MOV.U32 R13, RZ, RZ, RZ ;  /* 0x000000ffff0d7224 */ /* 0x000fe200078e00ff */
[----:B------:R-:W2:Y:S01]  /*118e0*/  LDCU.64 UR6, c[0x4][0x78] ;  /* 0x01000f00ff0677ac */ /* 0x000ea20008000a00 */
[----:B------:R-:W1:Y:S01]  /*118f0*/  LDC.64 R14, c[0x4][R15] ;  /* 0x010000000f0e7b82 */ /* 0x000e620000000a00 */
[----:B------:R-:W5:Y:S01]  /*11900*/  LDCU.64 UR4, c[0x4][0x10] ;  /* 0x01000200ff0477ac */ /* 0x000f620008000a00 */
[----:B----4-:R-:W-:Y:S01]  /*11910*/  MOV R5, UR9 ;  /* 0x0000000900057c02 */ /* 0x010fe20008000f00 */
[----:B------:R-:W-:Y:S01]  /*11920*/  IMAD.U32 R4, RZ, RZ, UR8 ;  /* 0x00000008ff047e24 */ /* 0x000fe2000f8e00ff */
[----:B--2---:R-:W-:Y:S01]  /*11930*/  MOV R7, UR7 ;  /* 0x0000000700077c02 */ /* 0x004fe20008000f00 */
[----:B------:R-:W-:Y:S01]  /*11940*/  IMAD.U32 R6, RZ, RZ, UR6 ;  /* 0x00000006ff067e24 */ /* 0x000fe2000f8e00ff */
[----:B-----5:R-:W-:Y:S01]  /*11950*/  MOV R11, UR5 ;  /* 0x00000005000b7c02 */ /* 0x020fe20008000f00 */
[----:B------:R-:W-:Y:S02]  /*11960*/  IMAD.U32 R10, RZ, RZ, UR4 ;  /* 0x00000004ff0a7e24 */ /* 0x000fe4000f8e00ff */
[----:B------:R-:W-:Y:S07]  /*11970*/  LEPC R20, `(.L_x_187) ;  /* 0x000000001014794e */ /* 0x000fee0000000000 */
[----:B-1-3--:R-:W-:Y:S05]  /*11980*/  CALL.ABS.NOINC R14 ;  /* 0x000000000e007343 */ /* 0x00afea0003c00000 */
.L_x_187:
        /* <DEDUP_REMOVED lines=23> */
.L_x_188:
[----:B------:R-:W-:Y:S05]  /*11b00*/  WARPSYNC.ALL ;  /* 0x0000000000007948 */ /* 0x000fea0003800000 */
[----:B------:R-:W-:Y:S11]  /*11b10*/  R2UR UR4, R131 ;  /* 0x00000000830472ca */ /* 0x000ff600000e0000 */
[----:B------:R-:W-:Y:S02]  /*11b20*/  @!UPT UIADD3 URZ, UPT, UPT, URZ, URZ, URZ ;  /* 0x000000fffffff290 */ /* 0x000fe4000fffe0ff */
[----:B------:R-:W4:Y:S02]  /*11b30*/  LDTM.x32 R56, tmem[UR4+0x80] ;  /* 0x00008004003879ee */ /* 0x000f2400082c0000 */
[----:B----4-:R-:W-:Y:S01]  /*11b40*/  NOP ;  /* 0x0000000000007918 */ /* 0x010fe20000000000 */
.L_x_186:
[----:B--2---:R-:W-:Y:S01]  /*11b50*/  SHF.L.U32 R6, R168, 0x10, RZ ;  /* 0x00000010a8067819 */ /* 0x004fe200000006ff */
[----:B------:R-:W-:Y:S01]  /*11b60*/  FMUL R0, R130, R24 ;  /* 0x0000001882007220 */ /* 0x000fe20000400000 */
[----:B------:R-:W-:Y:S01]  /*11b70*/  LOP3.LUT R8, R168, 0xffff0000, RZ, 0xc0, !PT ;  /* 0xffff0000a8087812 */ /* 0x000fe200078ec0ff */
[----:B------:R-:W-:Y:S01]  /*11b80*/  FMUL R3, R130, R25 ;  /* 0x0000001982037220 */ /* 0x000fe20000400000 */
[----:B------:R-:W-:Y:S01]  /*11b90*/  SHF.L.U32 R7, R169, 0x10, RZ ;  /* 0x00000010a9077819 */ /* 0x000fe200000006ff */
[----:B------:R-:W-:Y:S01]  /*11ba0*/  FFMA R0, R133, R6, R0 ;  /* 0x0000000685007223 */ /* 0x000fe20000000000 */
[----:B------:R-:W-:Y:S01]  /*11bb0*/  LOP3.LUT R88, R169, 0xffff0000, RZ, 0xc0, !PT ;  /* 0xffff0000a9587812 */ /* 0x000fe200078ec0ff */
[----:B------:R-:W-:Y:S01]  /*11bc0*/  FFMA R3, R133, R8, R3 ;  /* 0x0000000885037223 */ /* 0x000fe20000000003 */
[----:B------:R-:W-:Y:S01]  /*11bd0*/  SHF.L.U32 R89, R170, 0x10, RZ ;  /* 0x00000010aa597819 */ /* 0x000fe200000006ff */
[----:B------:R-:W-:Y:S01]  /*11be0*/  FMUL R4, R130, R26 ;  /* 0x0000001a82047220 */ /* 0x000fe20000400000 */
[----:B------:R-:W-:Y:S01]  /*11bf0*/  LOP3.LUT R90, R170, 0xffff0000, RZ, 0xc0, !PT ;  /* 0xffff0000aa5a7812 */ /* 0x000fe200078ec0ff */
[C---:B------:R-:W-:Y:S01]  /*11c00*/  FMUL R5, R130.reuse, R27 ;  /* 0x0000001b82057220 */ /* 0x040fe20000400000 */
[----:B------:R-:W-:Y:S01]  /*11c10*/  SHF.L.U32 R91, R171, 0x10, RZ ;  /* 0x00000010ab5b7819 */ /* 0x000fe200000006ff */
[----:B------:R-:W-:Y:S01]  /*11c20*/  FFMA R4, R133, R7, R4 ;  /* 0x0000000785047223 */ /* 0x000fe20000000004 */
[----:B------:R-:W-:Y:S01]  /*11c30*/  LOP3.LUT R92, R171, 0xffff0000, RZ, 0xc0, !PT ;  /* 0xffff0000ab5c7812 */ /* 0x000fe200078ec0ff */
[----:B------:R-:W-:Y:S01]  /*11c40*/  FFMA R5, R133, R88, R5 ;  /* 0x0000005885057223 */ /* 0x000fe20000000005 */
[----:B------:R-:W-:Y:S01]  /*11c50*/  ISETP.NE.AND P1, PT, R189, R16, PT ;  /* 0x00000010bd00720c */ /* 0x000fe20003f25270 */
[----:B------:R-:W-:Y:S01]  /*11c60*/  FMUL R6, R130, R28 ;  /* 0x0000001c82067220 */ /* 0x000fe20000400000 */
[----:B-1----:R-:W-:Y:S01]  /*11c70*/  SHF.L.U32 R93, R164, 0x10, RZ ;  /* 0x00000010a45d7819 */ /* 0x002fe200000006ff */
[----:B------:R-:W-:Y:S01]  /*11c80*/  FMUL R7, R130, R29 ;  /* 0x0000001d82077220 */ /* 0x000fe20000400000 */
[----:B------:R-:W-:Y:S01]  /*11c90*/  LOP3.LUT R94, R164, 0xffff0000, RZ, 0xc0, !PT ;  /* 0xffff0000a45e7812 */ /* 0x000fe200078ec0ff */
        /* <DEDUP_REMOVED lines=27> */
[----:B------:R-:W-:Y:S01]  /*11e50*/  F2FP.BF16.F32.PACK_AB R77, R5, R4 ;  /* 0x00000004054d723e */ /* 0x000fe200000010ff */
[C---:B------:R-:W-:Y:S01]  /*11e60*/  FMUL R4, R130.reuse, R34 ;  /* 0x0000002282047220 */ /* 0x040fe20000400000 */
[----:B------:R-:W-:Y:S01]  /*11e70*/  F2FP.BF16.F32.PACK_AB R32, R3, R0 ;  /* 0x000000000320723e */ /* 0x000fe200000010ff */
[C---:B------:R-:W-:Y:S01]  /*11e80*/  FMUL R5, R130.reuse, R35 ;  /* 0x0000002382057220 */ /* 0x040fe20000400000 */
[C---:B------:R-:W-:Y:S01]  /*11e90*/  SHF.L.U32 R107, R163.reuse, 0x10, RZ ;  /* 0x00000010a36b7819 */ /* 0x040fe200000006ff */
[C---:B------:R-:W-:Y:S01]  /*11ea0*/  FMUL R18, R130.reuse, R64 ;  /* 0x0000004082127220 */ /* 0x040fe20000400000 */
[----:B------:R-:W-:Y:S01]  /*11eb0*/  LOP3.LUT R108, R163, 0xffff0000, RZ, 0xc0, !PT ;  /* 0xffff0000a36c7812 */ /* 0x000fe200078ec0ff */
[C---:B------:R-:W-:Y:S01]  /*11ec0*/  FMUL R64, R130.reuse, R78 ;  /* 0x0000004e82407220 */ /* 0x040fe20000400000 */
[----:B------:R-:W-:Y:S01]  /*11ed0*/  F2FP.BF16.F32.PACK_AB R78, R7, R6 ;  /* 0x00000006074e723e */ /* 0x000fe200000010ff */
[----:B------:R-:W-:Y:S01]  /*11ee0*/  FMUL R19, R130, R65 ;  /* 0x0000004182137220 */ /* 0x000fe20000400000 */
[----:B------:R-:W-:Y:S01]  /*11ef0*/  SHF.L.U32 R109, R156, 0x10, RZ ;  /* 0x000000109c6d7819 */ /* 0x000fe200000006ff */
[C---:B------:R-:W-:Y:S01]  /*11f00*/  FMUL R65, R130.reuse, R79 ;  /* 0x0000004f82417220 */ /* 0x040fe20000400000 */
[----:B------:R-:W-:Y:S01]  /*11f10*/  F2FP.BF16.F32.PACK_AB R79, R9, R8 ;  /* 0x00000008094f723e */ /* 0x000fe200000010ff */
        /* <DEDUP_REMOVED lines=10> */
[----:B------:R-:W-:Y:S01]  /*11fc0*/  FMUL R9, R130, R39 ;  /* 0x0000002782097220 */ /* 0x000fe20000400000 */
[----:B------:R-:W-:Y:S01]  /*11fd0*/  SHF.L.U32 R115, R159, 0x10, RZ ;  /* 0x000000109f737819 */ /* 0x000fe200000006ff */
[----:B------:R-:W-:Y:S01]  /*11fe0*/  FFMA R6, R133, R97, R6 ;  /* 0x0000006185067223 */ /* 0x000fe20000000006 */
[----:B------:R-:W-:Y:S01]  /*11ff0*/  F2FP.BF16.F32.PACK_AB R33, R5, R4 ;  /* 0x000000040521723e */ /* 0x000fe200000010ff */
[----:B------:R-:W-:Y:S01]  /*12000*/  FFMA R7, R133, R98, R7 ;  /* 0x0000006285077223 */ /* 0x000fe20000000007 */
[----:B------:R-:W-:Y:S01]  /*12010*/  LOP3.LUT R116, R159, 0xffff0000, RZ, 0xc0, !PT ;  /* 0xffff00009f747812 */ /* 0x000fe200078ec0ff */
[C---:B------:R-:W-:Y:S01]  /*12020*/  FFMA R8, R133.reuse, R99, R8 ;  /* 0x0000006385087223 */ /* 0x040fe20000000008 */
[C---:B------:R-:W-:Y:S01]  /*12030*/  SHF.L.U32 R117, R152.reuse, 0x10, RZ ;  /* 0x0000001098757819 */ /* 0x040fe200000006ff */
[----:B------:R-:W-:Y:S01]  /*12040*/  FFMA R9, R133, R100, R9 ;  /* 0x0000006485097223 */ /* 0x000fe20000000009 */
[----:B------:R-:W-:Y:S01]  /*12050*/  F2FP.BF16.F32.PACK_AB R34, R7, R6 ;  /* 0x000000060722723e */ /* 0x000fe200000010ff */
[----:B------:R-:W-:Y:S01]  /*12060*/  @!P1 STS.128 [R188+0x6000], R76 ;  /* 0x0060004cbc009388 */ /* 0x000fe20000000c00 */
[----:B------:R-:W-:Y:S01]  /*12070*/  LOP3.LUT R118, R152, 0xffff0000, RZ, 0xc0, !PT ;  /* 0xffff000098767812 */ /* 0x000fe200078ec0ff */
[C---:B------:R-:W-:Y:S01]  /*12080*/  FMUL R0, R130.reuse, R40 ;  /* 0x0000002882007220 */ /* 0x040fe20000400000 */
[----:B------:R-:W-:Y:S01]  /*12090*/  F2FP.BF16.F32.PACK_AB R35, R9, R8 ;  /* 0x000000080923723e */ /* 0x000fe200000010ff */
[C---:B------:R-:W-:Y:S01]  /*120a0*/  FMUL R3, R130.reuse, R41 ;  /* 0x0000002982037220 */ /* 0x040fe20000400000 */
[C---:B------:R-:W-:Y:S01]  /*120b0*/  SHF.L.U32 R119, R153.reuse, 0x10, RZ ;  /* 0x0000001099777819 */ /* 0x040fe200000006ff */
[----:B------:R-:W-:Y:S01]  /*120c0*/  FMUL R4, R130, R42 ;  /* 0x0000002a82047220 */ /* 0x000fe20000400000 */
[----:B------:R-:W-:Y:S01]  /*120d0*/  LOP3.LUT R120, R153, 0xffff0000, RZ, 0xc0, !PT ;  /* 0xffff000099787812 */ /* 0x000fe200078ec0ff */
[----:B------:R1:W-:Y:S01]  /*120e0*/  @!P1 STS.128 [R198+0x6010], R32 ;  /* 0x00601020c6009388 */ /* 0x0003e20000000c00 */
[----:B------:R-:W-:Y:S01]  /*120f0*/  SHF.L.U32 R121, R154, 0x10, RZ ;  /* 0x000000109a797819 */ /* 0x000fe200000006ff */
[----:B------:R-:W-:Y:S01]  /*12100*/  FMUL R5, R130, R43 ;  /* 0x0000002b82057220 */ /* 0x000fe20000400000 */
[----:B------:R-:W-:Y:S01]  /*12110*/  LOP3.LUT R122, R154, 0xffff0000, RZ, 0xc0, !PT ;  /* 0xffff00009a7a7812 */ /* 0x000fe200078ec0ff */
[----:B------:R-:W-:Y:S01]  /*12120*/  FFMA R0, R133, R101, R0 ;  /* 0x0000006585007223 */ /* 0x000fe20000000000 */
[C---:B------:R-:W-:Y:S01]  /*12130*/  SHF.L.U32 R123, R155.reuse, 0x10, RZ ;  /* 0x000000109b7b7819 */ /* 0x040fe200000006ff */
[----:B------:R-:W-:Y:S01]  /*12140*/  FMUL R6, R130, R44 ;  /* 0x0000002c82067220 */ /* 0x000fe20000400000 */
[----:B------:R-:W-:Y:S01]  /*12150*/  LOP3.LUT R124, R155, 0xffff0000, RZ, 0xc0, !PT ;  /* 0xffff00009b7c7812 */ /* 0x000fe200078ec0ff */
[C---:B------:R-:W-:Y:S01]  /*12160*/  FFMA R3, R133.reuse, R102, R3 ;  /* 0x0000006685037223 */ /* 0x040fe20000000003 */
[----:B------:R-:W-:Y:S01]  /*12170*/  SHF.L.U32 R125, R148, 0x10, RZ ;  /* 0x00000010947d7819 */ /* 0x000fe200000006ff */
[----:B------:R-:W-:Y:S01]  /*12180*/  FMUL R7, R130, R45 ;  /* 0x0000002d82077220 */ /* 0x000fe20000400000 */
[----:B------:R-:W-:Y:S01]  /*12190*/  LOP3.LUT R126, R148, 0xffff0000, RZ, 0xc0, !PT ;  /* 0xffff0000947e7812 */ /* 0x000fe200078ec0ff */
[----:B------:R-:W-:Y:S01]  /*121a0*/  FFMA R4, R133, R103, R4 ;  /* 0x0000006785047223 */ /* 0x000fe20000000004 */
[----:B------:R-:W-:Y:S01]  /*121b0*/  F2FP.BF16.F32.PACK_AB R36, R3, R0 ;  /* 0x000000000324723e */ /* 0x000fe200000010ff */
[C---:B------:R-:W-:Y:S01]  /*121c0*/  FMUL R8, R130.reuse, R46 ;  /* 0x0000002e82087220 */ /* 0x040fe20000400000 */
[----:B------:R-:W-:Y:S01]  /*121d0*/  SHF.L.U32 R127, R149, 0x10, RZ ;  /* 0x00000010957f7819 */ /* 0x000fe200000006ff */
[----:B------:R-:W-:Y:S01]  /*121e0*/  FFMA R5, R133, R104, R5 ;  /* 0x0000006885057223 */ /* 0x000fe20000000005 */
[----:B------:R-:W-:Y:S01]  /*121f0*/  LOP3.LUT R128, R149, 0xffff0000, RZ, 0xc0, !PT ;  /* 0xffff000095807812 */ /* 0x000fe200078ec0ff */
[----:B------:R-:W-:Y:S01]  /*12200*/  FMUL R9, R130, R47 ;  /* 0x0000002f82097220 */ /* 0x000fe20000400000 */
[C---:B------:R-:W-:Y:S01]  /*12210*/  SHF.L.U32 R129, R150.reuse, 0x10, RZ ;  /* 0x0000001096817819 */ /* 0x040fe200000006ff */
[----:B------:R-:W-:Y:S01]  /*12220*/  FFMA R6, R133, R105, R6 ;  /* 0x0000006985067223 */ /* 0x000fe20000000006 */
[----:B------:R-:W-:Y:S01]  /*12230*/  F2FP.BF16.F32.PACK_AB R37, R5, R4 ;  /* 0x000000040525723e */ /* 0x000fe200000010ff */
[C---:B------:R-:W-:Y:S01]  /*12240*/  FFMA R7, R133.reuse, R106, R7 ;  /* 0x0000006a85077223 */ /* 0x040fe20000000007 */
[----:B------:R-:W-:Y:S01]  /*12250*/  LOP3.LUT R132, R150, 0xffff0000, RZ, 0xc0, !PT ;  /* 0xffff000096847812 */ /* 0x000fe200078ec0ff */
[----:B------:R-:W-:Y:S01]  /*12260*/  FFMA R8, R133, R107, R8 ;  /* 0x0000006b85087223 */ /* 0x000fe20000000008 */
[----:B------:R-:W-:Y:S01]  /*12270*/  SHF.L.U32 R131, R151, 0x10, RZ ;  /* 0x0000001097837819 */ /* 0x000fe200000006ff */
[----:B------:R-:W-:Y:S01]  /*12280*/  FFMA R9, R133, R108, R9 ;  /* 0x0000006c85097223 */ /* 0x000fe20000000009 */
[----:B------:R-:W-:Y:S01]  /*12290*/  F2FP.BF16.F32.PACK_AB R38, R7, R6 ;  /* 0x000000060726723e */ /* 0x000fe200000010ff */
[C---:B------:R-:W-:Y:S01]  /*122a0*/  FMUL R0, R130.reuse, R48 ;  /* 0x0000003082007220 */ /* 0x040fe20000400000 */
[----:B------:R-:W-:Y:S01]  /*122b0*/  LOP3.LUT R134, R151, 0xffff0000, RZ, 0xc0, !PT ;  /* 0xffff000097867812 */ /* 0x000fe200078ec0ff */
[C---:B------:R-:W-:Y:S01]  /*122c0*/  FMUL R3, R130.reuse, R49 ;  /* 0x0000003182037220 */ /* 0x040fe20000400000 */
[----:B------:R-:W-:Y:S01]  /*122d0*/  F2FP.BF16.F32.PACK_AB R39, R9, R8 ;  /* 0x000000080927723e */ /* 0x000fe200000010ff */
[----:B------:R-:W-:Y:S01]  /*122e0*/  FMUL R4, R130, R50 ;  /* 0x0000003282047220 */ /* 0x000fe20000400000 */
[----:B------:R-:W-:Y:S01]  /*122f0*/  SHF.L.U32 R135, R140, 0x10, RZ ;  /* 0x000000108c877819 */ /* 0x000fe200000006ff */
[----:B------:R-:W-:Y:S01]  /*12300*/  FMUL R5, R130, R51 ;  /* 0x0000003382057220 */ /* 0x000fe20000400000 */
[----:B------:R-:W-:Y:S01]  /*12310*/  LOP3.LUT R136, R140, 0xffff0000, RZ, 0xc0, !PT ;  /* 0xffff00008c887812 */ /* 0x000fe200078ec0ff */
[----:B------:R-:W-:Y:S01]  /*12320*/  FFMA R0, R133, R109, R0 ;  /* 0x0000006d85007223 */ /* 0x000fe20000000000 */
[C---:B------:R-:W-:Y:S01]  /*12330*/  SHF.L.U32 R137, R141.reuse, 0x10, RZ ;  /* 0x000000108d897819 */ /* 0x040fe200000006ff */
[----:B------:R-:W-:Y:S01]  /*12340*/  FMUL R6, R130, R52 ;  /* 0x0000003482067220 */ /* 0x000fe20000400000 */
[----:B------:R-:W-:Y:S01]  /*12350*/  LOP3.LUT R138, R141, 0xffff0000, RZ, 0xc0, !PT ;  /* 0xffff00008d8a7812 */ /* 0x000fe200078ec0ff */
[----:B------:R2:W-:Y:S01]  /*12360*/  @!P1 STS.128 [R196+0x6020], R36 ;  /* 0x00602024c4009388 */ /* 0x0005e20000000c00 */
[C---:B------:R-:W-:Y:S01]  /*12370*/  FFMA R3, R133.reuse, R110, R3 ;  /* 0x0000006e85037223 */ /* 0x040fe20000000003 */
[C---:B------:R-:W-:Y:S01]  /*12380*/  SHF.L.U32 R139, R142.reuse, 0x10, RZ ;  /* 0x000000108e8b7819 */ /* 0x040fe200000006ff */
[C---:B------:R-:W-:Y:S01]  /*12390*/  FFMA R4, R133.reuse, R111, R4 ;  /* 0x0000006f85047223 */ /* 0x040fe20000000004 */
[C---:B------:R-:W-:Y:S01]  /*123a0*/  FFMA R5, R133.reuse, R112, R5 ;  /* 0x0000007085057223 */ /* 0x040fe20000000005 */
[----:B------:R-:W-:Y:S01]  /*123b0*/  LOP3.LUT R140, R142, 0xffff0000, RZ, 0xc0, !PT ;  /* 0xffff00008e8c7812 */ /* 0x000fe200078ec0ff */
[----:B------:R-:W-:Y:S01]  /*123c0*/  FFMA R6, R133, R113, R6 ;  /* 0x0000007185067223 */ /* 0x000fe20000000006 */
[----:B-1----:R-:W-:Y:S01]  /*123d0*/  F2FP.BF16.F32.PACK_AB R32, R3, R0 ;  /* 0x000000000320723e */ /* 0x002fe200000010ff */
[C---:B------:R-:W-:Y:S01]  /*123e0*/  FMUL R7, R130.reuse, R53 ;  /* 0x0000003582077220 */ /* 0x040fe20000400000 */
[----:B------:R-:W-:Y:S01]  /*123f0*/  F2FP.BF16.F32.PACK_AB R33, R5, R4 ;  /* 0x000000040521723e */ /* 0x000fe200000010ff */
[C---:B------:R-:W-:Y:S01]  /*12400*/  FMUL R8, R130.reuse, R54 ;  /* 0x0000003682087220 */ /* 0x040fe20000400000 */
[C---:B------:R-:W-:Y:S01]  /*12410*/  FMUL R9, R130.reuse, R55 ;  /* 0x0000003782097220 */ /* 0x040fe20000400000 */
[----:B------:R-:W-:Y:S01]  /*12420*/  FFMA R7, R133, R114, R7 ;  /* 0x0000007285077223 */ /* 0x000fe20000000007 */
[C---:B------:R-:W-:Y:S01]  /*12430*/  FMUL R10, R130.reuse, R56 ;  /* 0x00000038820a7220 */ /* 0x040fe20000400000 */
[----:B------:R-:W-:Y:S01]  /*12440*/  SHF.L.U32 R141, R143, 0x10, RZ ;  /* 0x000000108f8d7819 */ /* 0x000fe200000006ff */
[C---:B------:R-:W-:Y:S01]  /*12450*/  FFMA R8, R133.reuse, R115, R8 ;  /* 0x0000007385087223 */ /* 0x040fe20000000008 */
[----:B------:R-:W-:Y:S01]  /*12460*/  FFMA R9, R133, R116, R9 ;  /* 0x0000007485097223 */ /* 0x000fe20000000009 */
[----:B------:R-:W-:Y:S01]  /*12470*/  F2FP.BF16.F32.PACK_AB R34, R7, R6 ;  /* 0x000000060722723e */ /* 0x000fe200000010ff */
[----:B------:R-:W-:Y:S01]  /*12480*/  FFMA R10, R133, R117, R10 ;  /* 0x00000075850a7223 */ /* 0x000fe2000000000a */
[C---:B------:R-:W-:Y:S01]  /*12490*/  FMUL R11, R130.reuse, R57 ;  /* 0x00000039820b7220 */ /* 0x040fe20000400000 */
[----:B------:R-:W-:Y:S01]  /*124a0*/  LOP3.LUT R142, R143, 0xffff0000, RZ, 0xc0, !PT ;  /* 0xffff00008f8e7812 */ /* 0x000fe200078ec0ff */
[C---:B------:R-:W-:Y:S01]  /*124b0*/  FMUL R12, R130.reuse, R58 ;  /* 0x0000003a820c7220 */ /* 0x040fe20000400000 */
[----:B------:R-:W-:Y:S01]  /*124c0*/  F2FP.BF16.F32.PACK_AB R35, R9, R8 ;  /* 0x000000080923723e */ /* 0x000fe200000010ff */
[----:B------:R-:W-:Y:S01]  /*124d0*/  FFMA R11, R133, R118, R11 ;  /* 0x00000076850b7223 */ /* 0x000fe2000000000b */
[C---:B------:R-:W-:Y:S01]  /*124e0*/  FMUL R13, R130.reuse, R59 ;  /* 0x0000003b820d7220 */ /* 0x040fe20000400000 */
[C---:B------:R-:W-:Y:S01]  /*124f0*/  FMUL R14, R130.reuse, R60 ;  /* 0x0000003c820e7220 */ /* 0x040fe20000400000 */
[----:B------:R-:W-:Y:S01]  /*12500*/  FMUL R15, R130, R61 ;  /* 0x0000003d820f7220 */ /* 0x000fe20000400000 */
[----:B------:R2:W-:Y:S01]  /*12510*/  @!P1 STS.128 [R195+0x6010], R32 ;  /* 0x00601020c3009388 */ /* 0x0005e20000000c00 */
[----:B------:R-:W-:Y:S01]  /*12520*/  F2FP.BF16.F32.PACK_AB R4, R11, R10 ;  /* 0x0000000a0b04723e */ /* 0x000fe200000010ff */
[C---:B------:R-:W-:Y:S01]  /*12530*/  FFMA R12, R133.reuse, R119, R12 ;  /* 0x00000077850c7223 */ /* 0x040fe2000000000c */
[C---:B------:R-:W-:Y:S01]  /*12540*/  SHF.L.U32 R25, R144.reuse, 0x10, RZ ;  /* 0x0000001090197819 */ /* 0x040fe200000006ff */
[C---:B------:R-:W-:Y:S01]  /*12550*/  FFMA R13, R133.reuse, R120, R13 ;  /* 0x00000078850d7223 */ /* 0x040fe2000000000d */
[C---:B------:R-:W-:Y:S01]  /*12560*/  FFMA R14, R133.reuse, R121, R14 ;  /* 0x00000079850e7223 */ /* 0x040fe2000000000e */
[----:B------:R-:W-:Y:S01]  /*12570*/  LOP3.LUT R24, R144, 0xffff0000, RZ, 0xc0, !PT ;  /* 0xffff000090187812 */ /* 0x000fe200078ec0ff */
[C---:B------:R-:W-:Y:S01]  /*12580*/  FFMA R15, R133.reuse, R122, R15 ;  /* 0x0000007a850f7223 */ /* 0x040fe2000000000f */
[C---:B------:R-:W-:Y:S01]  /*12590*/  FFMA R16, R133.reuse, R123, R16 ;  /* 0x0000007b85107223 */ /* 0x040fe20000000010 */
[C---:B------:R-:W-:Y:S01]  /*125a0*/  FMUL R20, R130.reuse, R66 ;  /* 0x0000004282147220 */ /* 0x040fe20000400000 */
        /* <DEDUP_REMOVED lines=8> */
[----:B------:R-:W-:Y:S01]  /*12630*/  FFMA R21, R133, R128, R21 ;  /* 0x0000008085157223 */ /* 0x000fe20000000015 */
[C---:B------:R-:W-:Y:S01]  /*12640*/  FMUL R57, R130.reuse, R71 ;  /* 0x0000004782397220 */ /* 0x040fe20000400000 */
[----:B------:R-:W-:Y:S01]  /*12650*/  F2FP.BF16.F32.PACK_AB R5, R13, R12 ;  /* 0x0000000c0d05723e */ /* 0x000fe200000010ff */
[----:B------:R-:W-:Y:S01]  /*12660*/  FFMA R22, R133, R129, R22 ;  /* 0x0000008185167223 */ /* 0x000fe20000000016 */
[----:B------:R-:W-:Y:S01]  /*12670*/  F2FP.BF16.F32.PACK_AB R6, R15, R14 ;  /* 0x0000000e0f06723e */ /* 0x000fe200000010ff */
[C---:B------:R-:W-:Y:S01]  /*12680*/  FMUL R58, R130.reuse, R72 ;  /* 0x00000048823a7220 */ /* 0x040fe20000400000 */
[----:B------:R-:W-:Y:S01]  /*12690*/  F2FP.BF16.F32.PACK_AB R7, R17, R16 ;  /* 0x000000101107723e */ /* 0x000fe200000010ff */
[C---:B------:R-:W-:Y:S01]  /*126a0*/  FFMA R23, R133.reuse, R132, R23 ;  /* 0x0000008485177223 */ /* 0x040fe20000000017 */
[C---:B------:R-:W-:Y:S01]  /*126b0*/  FMUL R59, R130.reuse, R73 ;  /* 0x00000049823b7220 */ /* 0x040fe20000400000 */
[----:B------:R-:W-:Y:S01]  /*126c0*/  FFMA R56, R133, R131, R56 ;  /* 0x0000008385387223 */ /* 0x000fe20000000038 */
[C---:B------:R-:W-:Y:S01]  /*126d0*/  FMUL R60, R130.reuse, R74 ;  /* 0x0000004a823c7220 */ /* 0x040fe20000400000 */
[----:B------:R2:W-:Y:S01]  /*126e0*/  @!P1 STS.128 [R188+0x7000], R4 ;  /* 0x00700004bc009388 */ /* 0x0005e20000000c00 */
[----:B------:R-:W-:Y:S01]  /*126f0*/  F2FP.BF16.F32.PACK_AB R8, R19, R18 ;  /* 0x000000121308723e */ /* 0x000fe200000010ff */
[C---:B------:R-:W-:Y:S01]  /*12700*/  FFMA R57, R133.reuse, R134, R57 ;  /* 0x0000008685397223 */ /* 0x040fe20000000039 */
[C---:B------:R-:W-:Y:S01]  /*12710*/  FMUL R61, R130.reuse, R75 ;  /* 0x0000004b823d7220 */ /* 0x040fe20000400000 */
[C---:B------:R-:W-:Y:S01]  /*12720*/  FFMA R58, R133.reuse, R135, R58 ;  /* 0x00000087853a7223 */ /* 0x040fe2000000003a */
[C---:B------:R-:W-:Y:S01]  /*12730*/  FFMA R59, R133.reuse, R136, R59 ;  /* 0x00000088853b7223 */ /* 0x040fe2000000003b */
[C---:B------:R-:W-:Y:S01]  /*12740*/  FFMA R60, R133.reuse, R137, R60 ;  /* 0x00000089853c7223 */ /* 0x040fe2000000003c */
[----:B------:R-:W-:Y:S01]  /*12750*/  FFMA R61, R133, R138, R61 ;  /* 0x0000008a853d7223 */ /* 0x000fe2000000003d */
[----:B------:R-:W-:Y:S01]  /*12760*/  F2FP.BF16.F32.PACK_AB R9, R21, R20 ;  /* 0x000000141509723e */ /* 0x000fe200000010ff */
[----:B------:R-:W-:Y:S01]  /*12770*/  FFMA R62, R133, R139, R62 ;  /* 0x0000008b853e7223 */ /* 0x000fe2000000003e */
[----:B------:R-:W-:Y:S01]  /*12780*/  F2FP.BF16.F32.PACK_AB R10, R23, R22 ;  /* 0x00000016170a723e */ /* 0x000fe200000010ff */
[C---:B------:R-:W-:Y:S01]  /*12790*/  FMUL R66, R130.reuse, R80 ;  /* 0x0000005082427220 */ /* 0x040fe20000400000 */
[----:B------:R-:W-:Y:S01]  /*127a0*/  F2FP.BF16.F32.PACK_AB R11, R57, R56 ;  /* 0x00000038390b723e */ /* 0x000fe200000010ff */
[----:B------:R-:W-:Y:S01]  /*127b0*/  FFMA R63, R133, R140, R63 ;  /* 0x0000008c853f7223 */ /* 0x000fe2000000003f */
[C---:B------:R-:W-:Y:S01]  /*127c0*/  FMUL R67, R130.reuse, R81 ;  /* 0x0000005182437220 */ /* 0x040fe20000400000 */
[----:B------:R-:W-:Y:S01]  /*127d0*/  SHF.L.U32 R27, R145, 0x10, RZ ;  /* 0x00000010911b7819 */ /* 0x000fe200000006ff */
[----:B------:R-:W-:Y:S01]  /*127e0*/  FFMA R64, R133, R141, R64 ;  /* 0x0000008d85407223 */ /* 0x000fe20000000040 */
[----:B------:R2:W-:Y:S01]  /*127f0*/  @!P1 STS.128 [R198+0x7010], R8 ;  /* 0x00701008c6009388 */ /* 0x0005e20000000c00 */
[C---:B------:R-:W-:Y:S01]  /*12800*/  FMUL R68, R130.reuse, R82 ;  /* 0x0000005282447220 */ /* 0x040fe20000400000 */
[----:B------:R-:W-:Y:S01]  /*12810*/  LOP3.LUT R26, R145, 0xffff0000, RZ, 0xc0, !PT ;  /* 0xffff0000911a7812 */ /* 0x000fe200078ec0ff */
[C---:B------:R-:W-:Y:S01]  /*12820*/  FFMA R65, R133.reuse, R142, R65 ;  /* 0x0000008e85417223 */ /* 0x040fe20000000041 */
[----:B------:R-:W-:Y:S01]  /*12830*/  FMUL R69, R130, R83 ;  /* 0x0000005382457220 */ /* 0x000fe20000400000 */
[----:B------:R-:W-:Y:S01]  /*12840*/  SHF.L.U32 R29, R146, 0x10, RZ ;  /* 0x00000010921d7819 */ /* 0x000fe200000006ff */
[C---:B------:R-:W-:Y:S01]  /*12850*/  FFMA R66, R133.reuse, R25, R66 ;  /* 0x0000001985427223 */ /* 0x040fe20000000042 */
[----:B------:R-:W-:Y:S01]  /*12860*/  FMUL R70, R130, R84 ;  /* 0x0000005482467220 */ /* 0x000fe20000400000 */
[----:B------:R-:W-:Y:S01]  /*12870*/  LOP3.LUT R28, R146, 0xffff0000, RZ, 0xc0, !PT ;  /* 0xffff0000921c7812 */ /* 0x000fe200078ec0ff */
[----:B------:R-:W-:Y:S01]  /*12880*/  FFMA R67, R133, R24, R67 ;  /* 0x0000001885437223 */ /* 0x000fe20000000043 */
[C---:B------:R-:W-:Y:S01]  /*12890*/  FMUL R71, R130.reuse, R85 ;  /* 0x0000005582477220 */ /* 0x040fe20000400000 */
[----:B------:R-:W-:Y:S01]  /*128a0*/  SHF.L.U32 R31, R147, 0x10, RZ ;  /* 0x00000010931f7819 */ /* 0x000fe200000006ff */
[----:B------:R-:W-:Y:S01]  /*128b0*/  FFMA R68, R133, R27, R68 ;  /* 0x0000001b85447223 */ /* 0x000fe20000000044 */
[C---:B------:R-:W-:Y:S01]  /*128c0*/  FMUL R72, R130.reuse, R86 ;  /* 0x0000005682487220 */ /* 0x040fe20000400000 */
[----:B------:R-:W-:Y:S01]  /*128d0*/  LOP3.LUT R30, R147, 0xffff0000, RZ, 0xc0, !PT ;  /* 0xffff0000931e7812 */ /* 0x000fe200078ec0ff */
[----:B------:R-:W-:Y:S01]  /*128e0*/  FFMA R69, R133, R26, R69 ;  /* 0x0000001a85457223 */ /* 0x000fe20000000045 */
        /* <DEDUP_REMOVED lines=13> */
[----:B------:R-:W-:Y:S02]  /*129c0*/  F2FP.BF16.F32.PACK_AB R19, R73, R72 ;  /* 0x000000484913723e */ /* 0x000fe400000010ff */
[----:B------:R-:W-:Y:S03]  /*129d0*/  ISETP.NE.AND P0, PT, R189, RZ, PT ;  /* 0x000000ffbd00720c */ /* 0x000fe60003f05270 */
[----:B------:R2:W-:Y:S01]  /*129e0*/  @!P1 STS.128 [R195+0x7010], R16 ;  /* 0x00701010c3009388 */ /* 0x0005e20000000c00 */
[----:B------:R-:W-:Y:S01]  /*129f0*/  @!PT LDS RZ, [RZ] ;  /* 0x00000000fffff984 */ /* 0x000fe20000000800 */
[----:B------:R-:W-:Y:S01]  /*12a00*/  @!PT LDS RZ, [RZ] ;  /* 0x00000000fffff984 */ /* 0x000fe20000000800 */
[----:B------:R-:W-:Y:S01]  /*12a10*/  @!PT LDS RZ, [RZ] ;  /* 0x00000000fffff984 */ /* 0x000fe20000000800 */
[----:B------:R-:W-:Y:S01]  /*12a20*/  @!PT LDS RZ, [RZ] ;  /* 0x00000000fffff984 */ /* 0x000fe20000000800 */
[----:B------:R1:W-:Y:S07]  /*12a30*/  MEMBAR.ALL.CTA ;  /* 0x0000000000007992 */ /* 0x0003ee0000008000 */
[----:B-1----:R-:W1:Y:S01]  /*12a40*/  FENCE.VIEW.ASYNC.S ;  /* 0x00000000000073c6 */ /* 0x002e620000000000 */
[----:B------:R-:W-:Y:S05]  /*12a50*/  WARPSYNC.ALL ;  /* 0x0000000000007948 */ /* 0x000fea0003800000 */
[----:B------:R-:W-:Y:S01]  /*12a60*/  BSSY.RECONVERGENT B0, `(.L_x_189) ;  /* 0x0000011000007945 */ /* 0x000fe20003800200 */
        /* <DEDUP_REMOVED lines=16> */
.L_x_190:
[----:B------:R-:W-:Y:S05]  /*12b70*/  BSYNC.RECONVERGENT B0 ;  /* 0x0000000000007941 */ /* 0x000fea0003800200 */
.L_x_189:
[----:B------:R-:W-:Y:S01]  /*12b80*/  BAR.SYNC.DEFER_BLOCKING 0x1, 0x80 ;  /* 0x0042000000007b1d */ /* 0x000fe20000010000 */
[----:B------:R-:W-:Y:S09]  /*12b90*/  UISETP.NE.AND UP0, UPT, UR53, -0x8, UPT ;  /* 0xfffffff83500788c */ /* 0x000ff2000bf05270 */
[----:B------:R-:W-:Y:S05]  /*12ba0*/  BRA.U !UP0, `(.L_x_191) ;  /* 0x0000000108247547 */ /* 0x000fea000b800000 */
[----:B------:R-:W-:Y:S01]  /*12bb0*/  ISETP.NE.AND P0, PT, R194, RZ, PT ;  /* 0x000000ffc200720c */ /* 0x000fe20003f05270 */
[----:B------:R-:W-:Y:S01]  /*12bc0*/  IMAD.U32 R0, RZ, RZ, UR47 ;  /* 0x0000002fff007e24 */ /* 0x000fe2000f8e00ff */
[----:B------:R-:W-:Y:S04]  /*12bd0*/  UIADD3 UR4, UPT, UPT, UR47, 0x1, URZ ;  /* 0x000000012f047890 */ /* 0x000fe8000fffe0ff */
[----:B------:R-:W-:Y:S04]  /*12be0*/  UISETP.NE.AND UP0, UPT, UR4, 0x4, UPT ;  /* 0x000000040400788c */ /* 0x000fe8000bf05270 */
[----:B------:R-:W-:Y:S03]  /*12bf0*/  USEL UR47, UR4, URZ, UP0 ;  /* 0x000000ff042f7287 */ /* 0x000fe60008000000 */
[----:B------:R-:W-:Y:S05]  /*12c00*/  @P0 LEA R0, R0, UR45, 0x3 ;  /* 0x0000002d00000c11 */ /* 0x000fea000f8e18ff */
[----:B------:R-:W-:Y:S05]  /*12c10*/  @P0 VIADD R3, R0, 0x90 ;  /* 0x0000009000030836 */ /* 0x000fea0000000000 */
[----:B------:R-:W-:Y:S04]  /*12c20*/  @P0 PRMT R3, R200, 0x654, R3 ;  /* 0x00000654c8030816 */ /* 0x000fe80000000003 */
[----:B------:R1:W-:Y:S03]  /*12c30*/  @P0 SYNCS.ARRIVE.TRANS64.RED.A1T0 RZ, [R3+URZ], RZ ;  /* 0x000000ff03ff09a7 */ /* 0x0003e600081004ff */
.L_x_191:
[----:B------:R-:W-:Y:S01]  /*12c40*/  R2UR UR6, R193 ;  /* 0x00000000c10672ca */ /* 0x000fe200000e0000 */
[----:B------:R-:W-:Y:S01]  /*12c50*/  UIADD3 UR53, UPT, UPT, UR53, 0x8, URZ ;  /* 0x0000000835357890 */ /* 0x000fe2000fffe0ff */
[----:B------:R-:W-:Y:S01]  /*12c60*/  R2UR UR5, R178 ;  /* 0x00000000b20572ca */ /* 0x000fe200000e0000 */
[----:B------:R-:W-:Y:S01]  /*12c70*/  ULOP3.LUT UR43, UR43, 0x1, URZ, 0x3c, !UPT ;  /* 0x000000012b2b7892 */ /* 0x000fe2000f8e3cff */
[----:B------:R-:W-:Y:S02]  /*12c80*/  R2UR UR4, R179 ;  /* 0x00000000b30472ca */ /* 0x000fe400000e0000 */
[----:B------:R-:W-:Y:S02]  /*12c90*/  R2UR UR44, R192 ;  /* 0x00000000c02c72ca */ /* 0x000fe400000e0000 */
[C---:B------:R-:W-:Y:S04]  /*12ca0*/  ISETP.NE.AND P0, PT, R183.reuse, 0x2, PT ;  /* 0x00000002b700780c */ /* 0x040fe80003f05270 */
[----:B-1----:R-:W-:Y:S01]  /*12cb0*/  SEL R3, RZ, 0x1, P0 ;  /* 0x00000001ff037807 */ /* 0x002fe20000000000 */
[----:B------:R-:W-:Y:S01]  /*12cc0*/  UISETP.NE.AND UP0, UPT, UR6, URZ, UPT ;  /* 0x000000ff0600728c */ /* 0x000fe2000bf05270 */
[----:B------:R-:W-:Y:S01]  /*12cd0*/  SEL R183, R183, RZ, P0 ;  /* 0x000000ffb7b77207 */ /* 0x000fe20000000000 */
[----:B------:R-:W-:Y:S01]  /*12ce0*/  UIADD3 UR24, UPT, UPT, UR36, UR5, URZ ;  /* 0x0000000524187290 */ /* 0x000fe2000fffe0ff */
[----:B------:R-:W-:Y:S01]  /*12cf0*/  LOP3.LUT R186, R186, R3, RZ, 0x3c, !PT ;  /* 0x00000003baba7212 */ /* 0x000fe200078e3cff */
[----:B------:R-:W-:Y:S05]  /*12d00*/  UIADD3 UR27, UPT, UPT, UR37, UR4, URZ ;  /* 0x00000004251b7290 */ /* 0x000fea000fffe0ff */
[----:B------:R-:W-:Y:S07]  /*12d10*/  BRA.U UP0, `(.L_x_192) ;  /* 0xffffff3d00007547 */ /* 0x000fee000b83ffff */
[----:B------:R-:W-:Y:S01]  /*12d20*/  R2UR UR4, R180 ;  /* 0x00000000b40472ca */ /* 0x000fe200000e0000 */
[----:B------:R-:W-:-:S12]  /*12d30*/  SYNCS.ARRIVE.TRANS64.A1T0 RZ, [UR45+0x110], RZ ;  /* 0x000110ffffff79a7 */ /* 0x000fd8000810002d */
[----:B------:R-:W-:-:S09]  /*12d40*/  UISETP.NE.AND UP0, UPT, UR4, URZ, UPT ;  /* 0x000000ff0400728c */ /* 0x000fd2000bf05270 */
[----:B------:R-:W-:Y:S05]  /*12d50*/  BRA.U !UP0, `(.L_x_193) ;  /* 0x0000000108487547 */ /* 0x000fea000b800000 */
[----:B------:R-:W1:Y:S02]  /*12d60*/  LDCU.64 UR4, c[0x0][0xc90] ;  /* 0x00019200ff0477ac */ /* 0x000e640008000a00 */
[----:B-1----:R-:W-:-:S04]  /*12d70*/  UISETP.NE.U32.AND UP0, UPT, UR4, URZ, UPT ;  /* 0x000000ff0400728c */ /* 0x002fc8000bf05070 */
[----:B------:R-:W-:-:S09]  /*12d80*/  UISETP.NE.AND.EX UP0, UPT, UR5, URZ, UPT, UP0 ;  /* 0x000000ff0500728c */ /* 0x000fd2000bf05300 */
[----:B------:R-:W-:Y:S05]  /*12d90*/  BRA.U UP0, `(.L_x_194) ;  /* 0x00000001000c7547 */ /* 0x000fea000b800000 */
[----:B------:R-:W-:-:S13]  /*12da0*/  FSETP.NEU.AND P0, PT, R133, RZ, PT ;  /* 0x000000ff8500720b */ /* 0x000fda0003f0d000 */
[----:B------:R-:W-:Y:S05]  /*12db0*/  @!P0 EXIT ;  /* 0x000000000000894d */ /* 0x000fea0003800000 */
[----:B------:R-:W-:Y:S05]  /*12dc0*/  BRA `(.L_x_193) ;  /* 0x00000000002c7947 */ /* 0x000fea0003800000 */
.L_x_194:
[----:B------:R-:W-:Y:S01]  /*12dd0*/  ISETP.NE.AND P0, PT, R182, RZ, PT ;  /* 0x000000ffb600720c */ /* 0x000fe20003f05270 */
[----:B------:R-:W-:-:S12]  /*12de0*/  BSSY.RECONVERGENT B0, `(.L_x_193) ;  /* 0x0000009000007945 */ /* 0x000fd80003800200 */
[----:B------:R-:W-:Y:S05]  /*12df0*/  @P0 BRA `(.L_x_195) ;  /* 0x0000000000140947 */ /* 0x000fea0003800000 */
[----:B------:R-:W1:Y:S02]  /*12e00*/  LDCU.64 UR4, c[0x0][0xc88] ;  /* 0x00019100ff0477ac */ /* 0x000e640008000a00 */
[----:B-1----:R-:W-:-:S04]  /*12e10*/  ISETP.NE.U32.AND P0, PT, RZ, UR4, PT ;  /* 0x00000004ff007c0c */ /* 0x002fc8000bf05070 */
[----:B------:R-:W-:-:S13]  /*12e20*/  ISETP.NE.AND.EX P0, PT, RZ, UR5, PT, P0 ;  /* 0x00000005ff007c0c */ /* 0x000fda000bf05300 */
[----:B------:R-:W-:Y:S05]  /*12e30*/  @!P0 EXIT ;  /* 0x000000000000894d */ /* 0x000fea0003800000 */
[----:B------:R-:W-:Y:S05]  /*12e40*/  BRA `(.L_x_196) ;  /* 0x0000000000087947 */ /* 0x000fea0003800000 */
.L_x_195:
[----:B------:R-:W-:-:S13]  /*12e50*/  FSETP.NEU.AND P0, PT, R133, RZ, PT ;  /* 0x000000ff8500720b */ /* 0x000fda0003f0d000 */
[----:B------:R-:W-:Y:S05]  /*12e60*/  @!P0 EXIT ;  /* 0x000000000000894d */ /* 0x000fea0003800000 */
.L_x_196:
[----:B------:R-:W-:Y:S05]  /*12e70*/  BSYNC.RECONVERGENT B0 ;  /* 0x0000000000007941 */ /* 0x000fea0003800200 */
.L_x_193:
[----:B------:R-:W1:Y:S01]  /*12e80*/  S2UR UR5, SR_CgaCtaId ;  /* 0x00000000000579c3 */ /* 0x000e620000008800 */
[----:B------:R-:W-:Y:S01]  /*12e90*/  ULEA UR4, UR47, UR45, 0x3 ;  /* 0x0000002d2f047291 */ /* 0x000fe2000f8e18ff */
[----:B------:R-:W-:-:S04]  /*12ea0*/  DEPBAR.LE SB0, 0x0 ;  /* 0x000080000000791a */ /* 0x000fc80000000000 */
[----:B------:R-:W-:-:S04]  /*12eb0*/  UIADD3 UR4, UPT, UPT, UR4, 0x90, URZ ;  /* 0x0000009004047890 */ /* 0x000fc8000fffe0ff */
[----:B-1----:R-:W-:-:S09]  /*12ec0*/  UPRMT UR4, UR5, 0x654, UR4 ;  /* 0x0000065405047896 */ /* 0x002fd20008000004 */
[----:B------:R-:W-:Y:S01]  /*12ed0*/  SYNCS.ARRIVE.TRANS64.RED.A1T0 RZ, [UR4], RZ ;  /* 0x000000ffffff79a7 */ /* 0x000fe20008100404 */
[----:B------:R-:W-:Y:S05]  /*12ee0*/  EXIT ;  /* 0x000000000000794d */ /* 0x000fea0003800000 */
.L_x_24:
[----:B-1----:R1:W3:Y:S02]  /*12ef0*/  SYNCS.PHASECHK.TRANS64.TRYWAIT P0, [R0+URZ+0x100], R3 ;  /* 0x00010003000075a7 */ /* 0x0022e400080011ff */
[----:B---3--:R-:W-:Y:S05]  /*12f00*/  @!P0 NANOSLEEP.SYNCS 0x989680 ;  /* 0x009896800000895d */ /* 0x008fea0003900000 */
[----:B------:R-:W3:Y:S02]  /*12f10*/  @!P0 SYNCS.PHASECHK.TRANS64 P0, [R0+URZ+0x100], R3 ;  /* 0x00010003000085a7 */ /* 0x000ee400080010ff */
[----:B---3--:R-:W-:Y:S05]  /*12f20*/  @!P0 BRA `(.L_x_24) ;  /* 0xfffffffc00f08947 */ /* 0x008fea000383ffff */
[----:B------:R-:W-:Y:S05]  /*12f30*/  BRA `(.L_x_197) ;  /* 0xfffffee800d87947 */ /* 0x000fea000383ffff */
.L_x_27:
[----:B-1----:R-:W-:-:S07]  /*12f40*/  MOV R0, UR41 ;  /* 0x0000002900007c02 */ /* 0x002fce0008000f00 */
.L_x_198:
[----:B-1----:R1:W3:Y:S02]  /*12f50*/  SYNCS.PHASECHK.TRANS64.TRYWAIT P0, [R0+URZ+0x38], R3 ;  /* 0x00003803000075a7 */ /* 0x0022e400080011ff */
[----:B---3--:R-:W-:Y:S05]  /*12f60*/  @!P0 NANOSLEEP.SYNCS 0x989680 ;  /* 0x009896800000895d */ /* 0x008fea0003900000 */
[----:B------:R-:W3:Y:S02]  /*12f70*/  @!P0 SYNCS.PHASECHK.TRANS64 P0, [R0+URZ+0x38], R3 ;  /* 0x00003803000085a7 */ /* 0x000ee400080010ff */
[----:B---3--:R-:W-:Y:S05]  /*12f80*/  @!P0 BRA `(.L_x_198) ;  /* 0xfffffffc00f08947 */ /* 0x008fea000383ffff */
[----:B------:R-:W-:Y:S05]  /*12f90*/  BRA `(.L_x_26) ;  /* 0xfffffeec001c7947 */ /* 0x000fea000383ffff */
.L_x_36:
[----:B-1----:R-:W-:-:S07]  /*12fa0*/  MOV R0, UR41 ;  /* 0x0000002900007c02 */ /* 0x002fce0008000f00 */
.L_x_199:
[----:B-1----:R1:W2:Y:S02]  /*12fb0*/  SYNCS.PHASECHK.TRANS64.TRYWAIT P0, [R0+URZ+0x38], R3 ;  /* 0x00003803000075a7 */ /* 0x0022a400080011ff */
[----:B--2---:R-:W-:Y:S05]  /*12fc0*/  @!P0 NANOSLEEP.SYNCS 0x989680 ;  /* 0x009896800000895d */ /* 0x004fea0003900000 */
[----:B------:R-:W2:Y:S02]  /*12fd0*/  @!P0 SYNCS.PHASECHK.TRANS64 P0, [R0+URZ+0x38], R3 ;  /* 0x00003803000085a7 */ /* 0x000ea400080010ff */
[----:B--2---:R-:W-:Y:S05]  /*12fe0*/  @!P0 BRA `(.L_x_199) ;  /* 0xfffffffc00f08947 */ /* 0x004fea000383ffff */
[----:B------:R-:W-:Y:S05]  /*12ff0*/  BRA `(.L_x_35) ;  /* 0xfffffef0002c7947 */ /* 0x000fea000383ffff */
.L_x_43:
[----:B-1----:R1:W4:Y:S02]  /*13000*/  SYNCS.PHASECHK.TRANS64.TRYWAIT P0, [R3+URZ+0xc0], R0 ;  /* 0x0000c000030075a7 */ /* 0x00232400080011ff */
[----:B----4-:R-:W-:Y:S05]  /*13010*/  @!P0 NANOSLEEP.SYNCS 0x989680 ;  /* 0x009896800000895d */ /* 0x010fea0003900000 */
[----:B------:R-:W4:Y:S02]  /*13020*/  @!P0 SYNCS.PHASECHK.TRANS64 P0, [R3+URZ+0xc0], R0 ;  /* 0x0000c000030085a7 */ /* 0x000f2400080010ff */
[----:B----4-:R-:W-:Y:S05]  /*13030*/  @!P0 BRA `(.L_x_43) ;  /* 0xfffffffc00f08947 */ /* 0x010fea000383ffff */
[----:B------:R-:W-:Y:S05]  /*13040*/  BRA `(.L_x_200) ;  /* 0xfffffef4001c7947 */ /* 0x000fea000383ffff */
.L_x_47:
[----:B-1----:R-:W-:-:S07]  /*13050*/  MOV R0, UR4 ;  /* 0x0000000400007c02 */ /* 0x002fce0008000f00 */
.L_x_201:
[----:B-1----:R1:W2:Y:S02]  /*13060*/  SYNCS.PHASECHK.TRANS64.TRYWAIT P0, [R0+URZ], R3 ;  /* 0x00000003000075a7 */ /* 0x0022a400080011ff */
[----:B--2---:R-:W-:Y:S05]  /*13070*/  @!P0 NANOSLEEP.SYNCS 0x989680 ;  /* 0x009896800000895d */ /* 0x004fea0003900000 */
[----:B------:R-:W2:Y:S02]  /*13080*/  @!P0 SYNCS.PHASECHK.TRANS64 P0, [R0+URZ], R3 ;  /* 0x00000003000085a7 */ /* 0x000ea400080010ff */
[----:B--2---:R-:W-:Y:S05]  /*13090*/  @!P0 BRA `(.L_x_201) ;  /* 0xfffffffc00f08947 */ /* 0x004fea000383ffff */
[----:B------:R-:W-:Y:S05]  /*130a0*/  BRA `(.L_x_202) ;  /* 0xfffffef800c87947 */ /* 0x000fea000383ffff */
.L_x_48:
[----:B------:R-:W-:-:S07]  /*130b0*/  MOV R0, UR5 ;  /* 0x0000000500007c02 */ /* 0x000fce0008000f00 */
.L_x_203:
[----:B-1----:R1:W2:Y:S02]  /*130c0*/  SYNCS.PHASECHK.TRANS64.TRYWAIT P0, [R0+URZ], R3 ;  /* 0x00000003000075a7 */ /* 0x0022a400080011ff */
[----:B--2---:R-:W-:Y:S05]  /*130d0*/  @!P0 NANOSLEEP.SYNCS 0x989680 ;  /* 0x009896800000895d */ /* 0x004fea0003900000 */
[----:B------:R-:W2:Y:S02]  /*130e0*/  @!P0 SYNCS.PHASECHK.TRANS64 P0, [R0+URZ], R3 ;  /* 0x00000003000085a7 */ /* 0x000ea400080010ff */
[----:B--2---:R-:W-:Y:S05]  /*130f0*/  @!P0 BRA `(.L_x_203) ;  /* 0xfffffffc00f08947 */ /* 0x004fea000383ffff */
[----:B------:R-:W-:Y:S05]  /*13100*/  BRA `(.L_x_204) ;  /* 0xfffffef800d47947 */ /* 0x000fea000383ffff */
.L_x_49:
[----:B------:R-:W-:-:S07]  /*13110*/  MOV R0, UR5 ;  /* 0x0000000500007c02 */ /* 0x000fce0008000f00 */
.L_x_205:
[----:B-1----:R1:W2:Y:S02]  /*13120*/  SYNCS.PHASECHK.TRANS64.TRYWAIT P0, [R0+URZ], R3 ;  /* 0x00000003000075a7 */ /* 0x0022a400080011ff */
[----:B--2---:R-:W-:Y:S05]  /*13130*/  @!P0 NANOSLEEP.SYNCS 0x989680 ;  /* 0x009896800000895d */ /* 0x004fea0003900000 */
[----:B------:R-:W2:Y:S02]  /*13140*/  @!P0 SYNCS.PHASECHK.TRANS64 P0, [R0+URZ], R3 ;  /* 0x00000003000085a7 */ /* 0x000ea400080010ff */
[----:B--2---:R-:W-:Y:S05]  /*13150*/  @!P0 BRA `(.L_x_205) ;  /* 0xfffffffc00f08947 */ /* 0x004fea000383ffff */
[----:B------:R-:W-:Y:S05]  /*13160*/  BRA `(.L_x_206) ;  /* 0xfffffef800e07947 */ /* 0x000fea000383ffff */
.L_x_50:
[----:B------:R-:W-:-:S07]  /*13170*/  MOV R0, UR5 ;  /* 0x0000000500007c02 */ /* 0x000fce0008000f00 */
.L_x_207:
[----:B-1----:R1:W2:Y:S02]  /*13180*/  SYNCS.PHASECHK.TRANS64.TRYWAIT P0, [R0+URZ], R3 ;  /* 0x00000003000075a7 */ /* 0x0022a400080011ff */
[----:B--2---:R-:W-:Y:S05]  /*13190*/  @!P0 NANOSLEEP.SYNCS 0x989680 ;  /* 0x009896800000895d */ /* 0x004fea0003900000 */
[----:B------:R-:W2:Y:S02]  /*131a0*/  @!P0 SYNCS.PHASECHK.TRANS64 P0, [R0+URZ], R3 ;  /* 0x00000003000085a7 */ /* 0x000ea400080010ff */
[----:B--2---:R-:W-:Y:S05]  /*131b0*/  @!P0 BRA `(.L_x_207) ;  /* 0xfffffffc00f08947 */ /* 0x004fea000383ffff */
[----:B------:R-:W-:Y:S05]  /*131c0*/  BRA `(.L_x_208) ;  /* 0xfffffef800ec7947 */ /* 0x000fea000383ffff */
.L_x_51:
[----:B------:R-:W-:-:S07]  /*131d0*/  MOV R0, UR5 ;  /* 0x0000000500007c02 */ /* 0x000fce0008000f00 */
.L_x_209:
[----:B-1----:R1:W2:Y:S02]  /*131e0*/  SYNCS.PHASECHK.TRANS64.TRYWAIT P0, [R0+URZ], R3 ;  /* 0x00000003000075a7 */ /* 0x0022a400080011ff */
[----:B--2---:R-:W-:Y:S05]  /*131f0*/  @!P0 NANOSLEEP.SYNCS 0x989680 ;  /* 0x009896800000895d */ /* 0x004fea0003900000 */
[----:B------:R-:W2:Y:S02]  /*13200*/  @!P0 SYNCS.PHASECHK.TRANS64 P0, [R0+URZ], R3 ;  /* 0x00000003000085a7 */ /* 0x000ea400080010ff */
[----:B--2---:R-:W-:Y:S05]  /*13210*/  @!P0 BRA `(.L_x_209) ;  /* 0xfffffffc00f08947 */ /* 0x004fea000383ffff */
[----:B------:R-:W-:Y:S05]  /*13220*/  BRA `(.L_x_210) ;  /* 0xfffffef800f87947 */ /* 0x000fea000383ffff */
.L_x_52:
[----:B------:R-:W-:-:S07]  /*13230*/  MOV R0, UR5 ;  /* 0x0000000500007c02 */ /* 0x000fce0008000f00 */
.L_x_211:
[----:B-1----:R1:W2:Y:S02]  /*13240*/  SYNCS.PHASECHK.TRANS64.TRYWAIT P0, [R0+URZ], R3 ;  /* 0x00000003000075a7 */ /* 0x0022a400080011ff */
[----:B--2---:R-:W-:Y:S05]  /*13250*/  @!P0 NANOSLEEP.SYNCS 0x989680 ;  /* 0x009896800000895d */ /* 0x004fea0003900000 */
[----:B------:R-:W2:Y:S02]  /*13260*/  @!P0 SYNCS.PHASECHK.TRANS64 P0, [R0+URZ], R3 ;  /* 0x00000003000085a7 */ /* 0x000ea400080010ff */
[----:B--2---:R-:W-:Y:S05]  /*13270*/  @!P0 BRA `(.L_x_211) ;  /* 0xfffffffc00f08947 */ /* 0x004fea000383ffff */
[----:B------:R-:W-:Y:S05]  /*13280*/  BRA `(.L_x_212) ;  /* 0xfffffefc00047947 */ /* 0x000fea000383ffff */
.L_x_55:
[----:B--2---:R2:W3:Y:S02]  /*13290*/  SYNCS.PHASECHK.TRANS64.TRYWAIT P0, [R0+URZ+0xf0], R5 ;  /* 0x0000f005000075a7 */ /* 0x0044e400080011ff */
[----:B---3--:R-:W-:Y:S05]  /*132a0*/  @!P0 NANOSLEEP.SYNCS 0x989680 ;  /* 0x009896800000895d */ /* 0x008fea0003900000 */
[----:B------:R-:W3:Y:S02]  /*132b0*/  @!P0 SYNCS.PHASECHK.TRANS64 P0, [R0+URZ+0xf0], R5 ;  /* 0x0000f005000085a7 */ /* 0x000ee400080010ff */
[----:B---3--:R-:W-:Y:S05]  /*132c0*/  @!P0 BRA `(.L_x_55) ;  /* 0xfffffffc00f08947 */ /* 0x008fea000383ffff */
[----:B------:R-:W-:Y:S05]  /*132d0*/  BRA `(.L_x_213) ;  /* 0xfffffefc00687947 */ /* 0x000fea000383ffff */
.L_x_56:
[----:B------:R-:W-:-:S07]  /*132e0*/  MOV R0, UR4 ;  /* 0x0000000400007c02 */ /* 0x000fce0008000f00 */
.L_x_214:
[----:B--2---:R2:W3:Y:S02]  /*132f0*/  SYNCS.PHASECHK.TRANS64.TRYWAIT P0, [R0+URZ+0xd0], R5 ;  /* 0x0000d005000075a7 */ /* 0x0044e400080011ff */
[----:B---3--:R-:W-:Y:S05]  /*13300*/  @!P0 NANOSLEEP.SYNCS 0x989680 ;  /* 0x009896800000895d */ /* 0x008fea0003900000 */
[----:B------:R-:W3:Y:S02]  /*13310*/  @!P0 SYNCS.PHASECHK.TRANS64 P0, [R0+URZ+0xd0], R5 ;  /* 0x0000d005000085a7 */ /* 0x000ee400080010ff */
[----:B---3--:R-:W-:Y:S05]  /*13320*/  @!P0 BRA `(.L_x_214) ;  /* 0xfffffffc00f08947 */ /* 0x008fea000383ffff */
[----:B------:R-:W-:Y:S05]  /*13330*/  BRA `(.L_x_215) ;  /* 0xfffffefc00787947 */ /* 0x000fea000383ffff */
.L_x_57:
[----:B--2---:R2:W3:Y:S02]  /*13340*/  SYNCS.PHASECHK.TRANS64.TRYWAIT P1, [R0+URZ+0xc0], R5 ;  /* 0x0000c005000075a7 */ /* 0x0044e400080211ff */
[----:B---3--:R-:W-:Y:S05]  /*13350*/  @!P1 NANOSLEEP.SYNCS 0x989680 ;  /* 0x009896800000995d */ /* 0x008fea0003900000 */
[----:B------:R-:W3:Y:S02]  /*13360*/  @!P1 SYNCS.PHASECHK.TRANS64 P1, [R0+URZ+0xc0], R5 ;  /* 0x0000c005000095a7 */ /* 0x000ee400080210ff */
[----:B---3--:R-:W-:Y:S05]  /*13370*/  @!P1 BRA `(.L_x_57) ;  /* 0xfffffffc00f09947 */ /* 0x008fea000383ffff */
[----:B------:R-:W-:Y:S05]  /*13380*/  BRA `(.L_x_216) ;  /* 0xfffffefc00a87947 */ /* 0x000fea000383ffff */
.L_x_60:
[----:B------:R-:W-:-:S07]  /*13390*/  MOV R0, UR4 ;  /* 0x0000000400007c02 */ /* 0x000fce0008000f00 */
.L_x_217:
[----:B--2---:R2:W3:Y:S02]  /*133a0*/  SYNCS.PHASECHK.TRANS64.TRYWAIT P0, [R0+URZ+0xd0], R3 ;  /* 0x0000d003000075a7 */ /* 0x0044e400080011ff */
[----:B---3--:R-:W-:Y:S05]  /*133b0*/  @!P0 NANOSLEEP.SYNCS 0x989680 ;  /* 0x009896800000895d */ /* 0x008fea0003900000 */
[----:B------:R-:W3:Y:S02]  /*133c0*/  @!P0 SYNCS.PHASECHK.TRANS64 P0, [R0+URZ+0xd0], R3 ;  /* 0x0000d003000085a7 */ /* 0x000ee400080010ff */
[----:B---3--:R-:W-:Y:S05]  /*133d0*/  @!P0 BRA `(.L_x_217) ;  /* 0xfffffffc00f08947 */ /* 0x008fea000383ffff */
[----:B------:R-:W-:Y:S05]  /*133e0*/  BRA `(.L_x_59) ;  /* 0xfffffefc00fc7947 */ /* 0x000fea000383ffff */
.L_x_67:
[----:B--2---:R2:W3:Y:S02]  /*133f0*/  SYNCS.PHASECHK.TRANS64.TRYWAIT P0, [R16+URZ+0xc0], R5 ;  /* 0x0000c005100075a7 */ /* 0x0044e400080011ff */
[----:B---3--:R-:W-:Y:S05]  /*13400*/  @!P0 NANOSLEEP.SYNCS 0x989680 ;  /* 0x009896800000895d */ /* 0x008fea0003900000 */
[----:B------:R-:W3:Y:S02]  /*13410*/  @!P0 SYNCS.PHASECHK.TRANS64 P0, [R16+URZ+0xc0], R5 ;  /* 0x0000c005100085a7 */ /* 0x000ee400080010ff */
[----:B---3--:R-:W-:Y:S05]  /*13420*/  @!P0 BRA `(.L_x_67) ;  /* 0xfffffffc00f08947 */ /* 0x008fea000383ffff */
[----:B------:R-:W-:Y:S05]  /*13430*/  BRA `(.L_x_218) ;  /* 0xffffff0400b47947 */ /* 0x000fea000383ffff */
.L_x_70:
[----:B--2---:R2:W3:Y:S02]  /*13440*/  SYNCS.PHASECHK.TRANS64.TRYWAIT P1, [R4+URZ], R5 ;  /* 0x00000005040075a7 */ /* 0x0044e400080211ff */
[----:B---3--:R-:W-:Y:S05]  /*13450*/  @!P1 NANOSLEEP.SYNCS 0x989680 ;  /* 0x009896800000995d */ /* 0x008fea0003900000 */
[----:B------:R-:W3:Y:S02]  /*13460*/  @!P1 SYNCS.PHASECHK.TRANS64 P1, [R4+URZ], R5 ;  /* 0x00000005040095a7 */ /* 0x000ee400080210ff */
[----:B---3--:R-:W-:Y:S05]  /*13470*/  @!P1 BRA `(.L_x_70) ;  /* 0xfffffffc00f09947 */ /* 0x008fea000383ffff */
[----:B------:R-:W-:Y:S05]  /*13480*/  BRA `(.L_x_69) ;  /* 0xffffff0800087947 */ /* 0x000fea000383ffff */
.L_x_71:
[----:B--2---:R2:W3:Y:S02]  /*13490*/  SYNCS.PHASECHK.TRANS64.TRYWAIT P2, [R3+URZ+0xe8], R20 ;  /* 0x0000e814030075a7 */ /* 0x0044e400080411ff */
[----:B---3--:R-:W-:Y:S05]  /*134a0*/  @!P2 NANOSLEEP.SYNCS 0x989680 ;  /* 0x009896800000a95d */ /* 0x008fea0003900000 */
[----:B------:R-:W3:Y:S02]  /*134b0*/  @!P2 SYNCS.PHASECHK.TRANS64 P2, [R3+URZ+0xe8], R20 ;  /* 0x0000e8140300a5a7 */ /* 0x000ee400080410ff */
[----:B---3--:R-:W-:Y:S05]  /*134c0*/  @!P2 BRA `(.L_x_71) ;  /* 0xfffffffc00f0a947 */ /* 0x008fea000383ffff */
[----:B------:R-:W-:Y:S05]  /*134d0*/  BRA `(.L_x_219) ;  /* 0xffffff0800887947 */ /* 0x000fea000383ffff */
.L_x_74:
[----:B---3--:R3:W4:Y:S02]  /*134e0*/  SYNCS.PHASECHK.TRANS64.TRYWAIT P2, [R7+URZ], R4 ;  /* 0x00000004070075a7 */ /* 0x00872400080411ff */
[----:B----4-:R-:W-:Y:S05]  /*134f0*/  @!P2 NANOSLEEP.SYNCS 0x989680 ;  /* 0x009896800000a95d */ /* 0x010fea0003900000 */
[----:B------:R-:W4:Y:S02]  /*13500*/  @!P2 SYNCS.PHASECHK.TRANS64 P2, [R7+URZ], R4 ;  /* 0x000000040700a5a7 */ /* 0x000f2400080410ff */
[----:B----4-:R-:W-:Y:S05]  /*13510*/  @!P2 BRA `(.L_x_74) ;  /* 0xfffffffc00f0a947 */ /* 0x010fea000383ffff */
[----:B------:R-:W-:Y:S05]  /*13520*/  BRA `(.L_x_73) ;  /* 0xffffff0c00487947 */ /* 0x000fea000383ffff */
.L_x_77:
[----:B--2---:R2:W3:Y:S02]  /*13530*/  SYNCS.PHASECHK.TRANS64.TRYWAIT P0, [R3+URZ+0x110], R2 ;  /* 0x00011002030075a7 */ /* 0x0044e400080011ff */
[----:B---3--:R-:W-:Y:S05]  /*13540*/  @!P0 NANOSLEEP.SYNCS 0x989680 ;  /* 0x009896800000895d */ /* 0x008fea0003900000 */
[----:B------:R-:W3:Y:S02]  /*13550*/  @!P0 SYNCS.PHASECHK.TRANS64 P0, [R3+URZ+0x110], R2 ;  /* 0x00011002030085a7 */ /* 0x000ee400080010ff */
[----:B---3--:R-:W-:Y:S05]  /*13560*/  @!P0 BRA `(.L_x_77) ;  /* 0xfffffffc00f08947 */ /* 0x008fea000383ffff */
[----:B------:R-:W-:Y:S05]  /*13570*/  BRA `(.L_x_220) ;  /* 0xffffff1000987947 */ /* 0x000fea000383ffff */
.L_x_82:
[----:B-1----:R1:W2:Y:S02]  /*13580*/  SYNCS.PHASECHK.TRANS64.TRYWAIT P0, [R8+URZ+0xc0], R5 ;  /* 0x0000c005080075a7 */ /* 0x0022a400080011ff */
[----:B--2---:R-:W-:Y:S05]  /*13590*/  @!P0 NANOSLEEP.SYNCS 0x989680 ;  /* 0x009896800000895d */ /* 0x004fea0003900000 */
[----:B------:R-:W2:Y:S02]  /*135a0*/  @!P0 SYNCS.PHASECHK.TRANS64 P0, [R8+URZ+0xc0], R5 ;  /* 0x0000c005080085a7 */ /* 0x000ea400080010ff */
[----:B--2---:R-:W-:Y:S05]  /*135b0*/  @!P0 BRA `(.L_x_82) ;  /* 0xfffffffc00f08947 */ /* 0x004fea000383ffff */
[----:B------:R-:W-:Y:S05]  /*135c0*/  BRA `(.L_x_221) ;  /* 0xffffff1400dc7947 */ /* 0x000fea000383ffff */
.L_x_85:
[----:B------:R-:W-:Y:S07]  /*135d0*/  MOV R0, UR21 ;  /* 0x0000001500007c02 */ /* 0x000fee0008000f00 */
.L_x_222:
[----:B-1----:R1:W2:Y:S02]  /*135e0*/  SYNCS.PHASECHK.TRANS64.TRYWAIT P1, [R0+URZ+0xb8], R5 ;  /* 0x0000b805000075a7 */ /* 0x0022a400080211ff */
[----:B--2---:R-:W-:Y:S05]  /*135f0*/  @!P1 NANOSLEEP.SYNCS 0x989680 ;  /* 0x009896800000995d */ /* 0x004fea0003900000 */
[----:B------:R-:W2:Y:S02]  /*13600*/  @!P1 SYNCS.PHASECHK.TRANS64 P1, [R0+URZ+0xb8], R5 ;  /* 0x0000b805000095a7 */ /* 0x000ea400080210ff */
[----:B--2---:R-:W-:Y:S05]  /*13610*/  @!P1 BRA `(.L_x_222) ;  /* 0xfffffffc00f09947 */ /* 0x004fea000383ffff */
[----:B------:R-:W-:Y:S05]  /*13620*/  BRA `(.L_x_84) ;  /* 0xffffff1c00587947 */ /* 0x000fea000383ffff */
.L_x_88:
[----:B------:R-:W-:Y:S07]  /*13630*/  MOV R0, UR21 ;  /* 0x0000001500007c02 */ /* 0x000fee0008000f00 */
.L_x_223:
[----:B-1----:R1:W2:Y:S02]  /*13640*/  SYNCS.PHASECHK.TRANS64.TRYWAIT P0, [R0+URZ+0x90], R5 ;  /* 0x00009005000075a7 */ /* 0x0022a400080011ff */
[----:B--2---:R-:W-:Y:S05]  /*13650*/  @!P0 NANOSLEEP.SYNCS 0x989680 ;  /* 0x009896800000895d */ /* 0x004fea0003900000 */
[----:B------:R-:W2:Y:S02]  /*13660*/  @!P0 SYNCS.PHASECHK.TRANS64 P0, [R0+URZ+0x90], R5 ;  /* 0x00009005000085a7 */ /* 0x000ea400080010ff */
[----:B--2---:R-:W-:Y:S05]  /*13670*/  @!P0 BRA `(.L_x_223) ;  /* 0xfffffffc00f08947 */ /* 0x004fea000383ffff */
[----:B------:R-:W-:Y:S05]  /*13680*/  BRA `(.L_x_224) ;  /* 0xffffff1c00bc7947 */ /* 0x000fea000383ffff */
.L_x_89:
[----:B------:R-:W-:Y:S07]  /*13690*/  MOV R0, UR21 ;  /* 0x0000001500007c02 */ /* 0x000fee0008000f00 */
.L_x_225:
[----:B-1----:R1:W2:Y:S02]  /*136a0*/  SYNCS.PHASECHK.TRANS64.TRYWAIT P0, [R0+URZ+0x98], R5 ;  /* 0x00009805000075a7 */ /* 0x0022a400080011ff */
[----:B--2---:R-:W-:Y:S05]  /*136b0*/  @!P0 NANOSLEEP.SYNCS 0x989680 ;  /* 0x009896800000895d */ /* 0x004fea0003900000 */
[----:B------:R-:W2:Y:S02]  /*136c0*/  @!P0 SYNCS.PHASECHK.TRANS64 P0, [R0+URZ+0x98], R5 ;  /* 0x00009805000085a7 */ /* 0x000ea400080010ff */
[----:B--2---:R-:W-:Y:S05]  /*136d0*/  @!P0 BRA `(.L_x_225) ;  /* 0xfffffffc00f08947 */ /* 0x004fea000383ffff */
[----:B------:R-:W-:Y:S05]  /*136e0*/  BRA `(.L_x_226) ;  /* 0xffffff2000147947 */ /* 0x000fea000383ffff */
.L_x_90:
[----:B------:R-:W-:Y:S07]  /*136f0*/  MOV R0, UR21 ;  /* 0x0000001500007c02 */ /* 0x000fee0008000f00 */
.L_x_227:
[----:B-1----:R1:W2:Y:S02]  /*13700*/  SYNCS.PHASECHK.TRANS64.TRYWAIT P0, [R0+URZ+0xa0], R5 ;  /* 0x0000a005000075a7 */ /* 0x0022a400080011ff */
[----:B--2---:R-:W-:Y:S05]  /*13710*/  @!P0 NANOSLEEP.SYNCS 0x989680 ;  /* 0x009896800000895d */ /* 0x004fea0003900000 */
[----:B------:R-:W2:Y:S02]  /*13720*/  @!P0 SYNCS.PHASECHK.TRANS64 P0, [R0+URZ+0xa0], R5 ;  /* 0x0000a005000085a7 */ /* 0x000ea400080010ff */
[----:B--2---:R-:W-:Y:S05]  /*13730*/  @!P0 BRA `(.L_x_227) ;  /* 0xfffffffc00f08947 */ /* 0x004fea000383ffff */
[----:B------:R-:W-:Y:S05]  /*13740*/  BRA `(.L_x_228) ;  /* 0xffffff20007c7947 */ /* 0x000fea000383ffff */
.L_x_91:
[----:B------:R-:W-:Y:S07]  /*13750*/  MOV R0, UR21 ;  /* 0x0000001500007c02 */ /* 0x000fee0008000f00 */
.L_x_229:
[----:B-1----:R1:W2:Y:S02]  /*13760*/  SYNCS.PHASECHK.TRANS64.TRYWAIT P0, [R0+URZ+0xa8], R5 ;  /* 0x0000a805000075a7 */ /* 0x0022a400080011ff */
[----:B--2---:R-:W-:Y:S05]  /*13770*/  @!P0 NANOSLEEP.SYNCS 0x989680 ;  /* 0x009896800000895d */ /* 0x004fea0003900000 */
[----:B------:R-:W2:Y:S02]  /*13780*/  @!P0 SYNCS.PHASECHK.TRANS64 P0, [R0+URZ+0xa8], R5 ;  /* 0x0000a805000085a7 */ /* 0x000ea400080010ff */
[----:B--2---:R-:W-:Y:S05]  /*13790*/  @!P0 BRA `(.L_x_229) ;  /* 0xfffffffc00f08947 */ /* 0x004fea000383ffff */
[----:B------:R-:W-:Y:S05]  /*137a0*/  BRA `(.L_x_230) ;  /* 0xffffff2000d87947 */ /* 0x000fea000383ffff */
.L_x_92:
[----:B------:R-:W-:Y:S07]  /*137b0*/  MOV R7, UR21 ;  /* 0x0000001500077c02 */ /* 0x000fee0008000f00 */
.L_x_231:
[----:B-1----:R1:W2:Y:S02]  /*137c0*/  SYNCS.PHASECHK.TRANS64.TRYWAIT P0, [R7+URZ+0x90], R4 ;  /* 0x00009004070075a7 */ /* 0x0022a400080011ff */
[----:B--2---:R-:W-:Y:S05]  /*137d0*/  @!P0 NANOSLEEP.SYNCS 0x989680 ;  /* 0x009896800000895d */ /* 0x004fea0003900000 */
[----:B------:R-:W2:Y:S02]  /*137e0*/  @!P0 SYNCS.PHASECHK.TRANS64 P0, [R7+URZ+0x90], R4 ;  /* 0x00009004070085a7 */ /* 0x000ea400080010ff */
[----:B--2---:R-:W-:Y:S05]  /*137f0*/  @!P0 BRA `(.L_x_231) ;  /* 0xfffffffc00f08947 */ /* 0x004fea000383ffff */
[----:B------:R-:W-:Y:S05]  /*13800*/  BRA `(.L_x_232) ;  /* 0xffffff2400407947 */ /* 0x000fea000383ffff */
.L_x_93:
[----:B------:R-:W-:Y:S07]  /*13810*/  MOV R7, UR21 ;  /* 0x0000001500077c02 */ /* 0x000fee0008000f00 */
.L_x_233:
[----:B-1----:R1:W2:Y:S02]  /*13820*/  SYNCS.PHASECHK.TRANS64.TRYWAIT P0, [R7+URZ+0x98], R4 ;  /* 0x00009804070075a7 */ /* 0x0022a400080011ff */
[----:B--2---:R-:W-:Y:S05]  /*13830*/  @!P0 NANOSLEEP.SYNCS 0x989680 ;  /* 0x009896800000895d */ /* 0x004fea0003900000 */
[----:B------:R-:W2:Y:S02]  /*13840*/  @!P0 SYNCS.PHASECHK.TRANS64 P0, [R7+URZ+0x98], R4 ;  /* 0x00009804070085a7 */ /* 0x000ea400080010ff */
[----:B--2---:R-:W-:Y:S05]  /*13850*/  @!P0 BRA `(.L_x_233) ;  /* 0xfffffffc00f08947 */ /* 0x004fea000383ffff */
[----:B------:R-:W-:Y:S05]  /*13860*/  BRA `(.L_x_234) ;  /* 0xffffff2400a47947 */ /* 0x000fea000383ffff */
.L_x_94:
[----:B------:R-:W-:Y:S07]  /*13870*/  MOV R7, UR21 ;  /* 0x0000001500077c02 */ /* 0x000fee0008000f00 */
.L_x_235:
[----:B-1----:R1:W2:Y:S02]  /*13880*/  SYNCS.PHASECHK.TRANS64.TRYWAIT P0, [R7+URZ+0xa0], R4 ;  /* 0x0000a004070075a7 */ /* 0x0022a400080011ff */
[----:B--2---:R-:W-:Y:S05]  /*13890*/  @!P0 NANOSLEEP.SYNCS 0x989680 ;  /* 0x009896800000895d */ /* 0x004fea0003900000 */
[----:B------:R-:W2:Y:S02]  /*138a0*/  @!P0 SYNCS.PHASECHK.TRANS64 P0, [R7+URZ+0xa0], R4 ;  /* 0x0000a004070085a7 */ /* 0x000ea400080010ff */
[----:B--2---:R-:W-:Y:S05]  /*138b0*/  @!P0 BRA `(.L_x_235) ;  /* 0xfffffffc00f08947 */ /* 0x004fea000383ffff */
[----:B------:R-:W-:Y:S05]  /*138c0*/  BRA `(.L_x_236) ;  /* 0xffffff28000c7947 */ /* 0x000fea000383ffff */
.L_x_95:
[----:B------:R-:W-:Y:S07]  /*138d0*/  MOV R7, UR21 ;  /* 0x0000001500077c02 */ /* 0x000fee0008000f00 */
.L_x_237:
[----:B-1----:R1:W2:Y:S02]  /*138e0*/  SYNCS.PHASECHK.TRANS64.TRYWAIT P0, [R7+URZ+0xa8], R4 ;  /* 0x0000a804070075a7 */ /* 0x0022a400080011ff */
[----:B--2---:R-:W-:Y:S05]  /*138f0*/  @!P0 NANOSLEEP.SYNCS 0x989680 ;  /* 0x009896800000895d */ /* 0x004fea0003900000 */
[----:B------:R-:W2:Y:S02]  /*13900*/  @!P0 SYNCS.PHASECHK.TRANS64 P0, [R7+URZ+0xa8], R4 ;  /* 0x0000a804070085a7 */ /* 0x000ea400080010ff */
[----:B--2---:R-:W-:Y:S05]  /*13910*/  @!P0 BRA `(.L_x_237) ;  /* 0xfffffffc00f08947 */ /* 0x004fea000383ffff */
[----:B------:R-:W-:Y:S05]  /*13920*/  BRA `(.L_x_238) ;  /* 0xffffff2800707947 */ /* 0x000fea000383ffff */
.L_x_97:
[----:B------:R-:W-:-:S07]  /*13930*/  MOV R0, UR21 ;  /* 0x0000001500007c02 */ /* 0x000fce0008000f00 */
.L_x_239:
[----:B--2---:R2:W3:Y:S02]  /*13940*/  SYNCS.PHASECHK.TRANS64.TRYWAIT P0, [R0+URZ+0x90], R5 ;  /* 0x00009005000075a7 */ /* 0x0044e400080011ff */
[----:B---3--:R-:W-:Y:S05]  /*13950*/  @!P0 NANOSLEEP.SYNCS 0x989680 ;  /* 0x009896800000895d */ /* 0x008fea0003900000 */
[----:B------:R-:W3:Y:S02]  /*13960*/  @!P0 SYNCS.PHASECHK.TRANS64 P0, [R0+URZ+0x90], R5 ;  /* 0x00009005000085a7 */ /* 0x000ee400080010ff */
[----:B---3--:R-:W-:Y:S05]  /*13970*/  @!P0 BRA `(.L_x_239) ;  /* 0xfffffffc00f08947 */ /* 0x008fea000383ffff */
[----:B------:R-:W-:Y:S05]  /*13980*/  BRA `(.L_x_240) ;  /* 0xffffff2800f87947 */ /* 0x000fea000383ffff */
.L_x_98:
[----:B--2---:R-:W-:-:S07]  /*13990*/  MOV R0, UR21 ;  /* 0x0000001500007c02 */ /* 0x004fce0008000f00 */
.L_x_241:
[----:B--2---:R2:W3:Y:S02]  /*139a0*/  SYNCS.PHASECHK.TRANS64.TRYWAIT P0, [R0+URZ+0x98], R5 ;  /* 0x00009805000075a7 */ /* 0x0044e400080011ff */
[----:B---3--:R-:W-:Y:S05]  /*139b0*/  @!P0 NANOSLEEP.SYNCS 0x989680 ;  /* 0x009896800000895d */ /* 0x008fea0003900000 */
[----:B------:R-:W3:Y:S02]  /*139c0*/  @!P0 SYNCS.PHASECHK.TRANS64 P0, [R0+URZ+0x98], R5 ;  /* 0x00009805000085a7 */ /* 0x000ee400080010ff */
[----:B---3--:R-:W-:Y:S05]  /*139d0*/  @!P0 BRA `(.L_x_241) ;  /* 0xfffffffc00f08947 */ /* 0x008fea000383ffff */
[----:B------:R-:W-:Y:S05]  /*139e0*/  BRA `(.L_x_242) ;  /* 0xffffff2800e87947 */ /* 0x000fea000383ffff */
.L_x_99:
[----:B------:R-:W-:-:S07]  /*139f0*/  MOV R2, UR21 ;  /* 0x0000001500027c02 */ /* 0x000fce0008000f00 */
.L_x_243:
[----:B--2---:R2:W3:Y:S02]  /*13a00*/  SYNCS.PHASECHK.TRANS64.TRYWAIT P0, [R2+URZ+0xa0], R5 ;  /* 0x0000a005020075a7 */ /* 0x0044e400080011ff */
[----:B---3--:R-:W-:Y:S05]  /*13a10*/  @!P0 NANOSLEEP.SYNCS 0x989680 ;  /* 0x009896800000895d */ /* 0x008fea0003900000 */
[----:B------:R-:W3:Y:S02]  /*13a20*/  @!P0 SYNCS.PHASECHK.TRANS64 P0, [R2+URZ+0xa0], R5 ;  /* 0x0000a005020085a7 */ /* 0x000ee400080010ff */
[----:B---3--:R-:W-:Y:S05]  /*13a30*/  @!P0 BRA `(.L_x_243) ;  /* 0xfffffffc00f08947 */ /* 0x008fea000383ffff */
[----:B------:R-:W-:Y:S05]  /*13a40*/  BRA `(.L_x_244) ;  /* 0xffffff2800dc7947 */ /* 0x000fea000383ffff */
.L_x_101:
[----:B-1----:R1:W2:Y:S02]  /*13a50*/  SYNCS.PHASECHK.TRANS64.TRYWAIT P0, [R0+URZ+0xc0], R3 ;  /* 0x0000c003000075a7 */ /* 0x0022a400080011ff */
[----:B--2---:R-:W-:Y:S05]  /*13a60*/  @!P0 NANOSLEEP.SYNCS 0x989680 ;  /* 0x009896800000895d */ /* 0x004fea0003900000 */
[----:B------:R-:W2:Y:S02]  /*13a70*/  @!P0 SYNCS.PHASECHK.TRANS64 P0, [R0+URZ+0xc0], R3 ;  /* 0x0000c003000085a7 */ /* 0x000ea400080010ff */
[----:B--2---:R-:W-:Y:S05]  /*13a80*/  @!P0 BRA `(.L_x_101) ;  /* 0xfffffffc00f08947 */ /* 0x004fea000383ffff */
[----:B------:R-:W-:Y:S05]  /*13a90*/  BRA `(.L_x_245) ;  /* 0xffffff2c00b47947 */ /* 0x000fea000383ffff */
.L_x_112:
[----:B-1----:R-:W-:Y:S04]  /*13aa0*/  MOV R3, UR45 ;  /* 0x0000002d00037c02 */ /* 0x002fe80008000f00 */
[----:B------:R1:W3:Y:S03]  /*13ab0*/  SYNCS.PHASECHK.TRANS64.TRYWAIT P1, [R3+URZ+0x70], R6 ;  /* 0x00007006030075a7 */ /* 0x0002e600080211ff */
[----:B---3--:R-:W-:Y:S05]  /*13ac0*/  @!P1 NANOSLEEP.SYNCS 0x989680 ;  /* 0x009896800000995d */ /* 0x008fea0003900000 */
[----:B------:R-:W3:Y:S02]  /*13ad0*/  @!P1 SYNCS.PHASECHK.TRANS64 P1, [R3+URZ+0x70], R6 ;  /* 0x00007006030095a7 */ /* 0x000ee400080210ff */
[----:B---3--:R-:W-:Y:S05]  /*13ae0*/  @!P1 BRA `(.L_x_112) ;  /* 0xfffffffc00ec9947 */ /* 0x008fea000383ffff */
[----:B------:R-:W-:Y:S05]  /*13af0*/  BRA `(.L_x_111) ;  /* 0xffffff3c00947947 */ /* 0x000fea000383ffff */
.L_x_114:
[----:B-1----:R-:W-:Y:S04]  /*13b00*/  MOV R3, UR45 ;  /* 0x0000002d00037c02 */ /* 0x002fe80008000f00 */
[----:B------:R1:W4:Y:S03]  /*13b10*/  SYNCS.PHASECHK.TRANS64.TRYWAIT P0, [R3+URZ+0xe0], R4 ;  /* 0x0000e004030075a7 */ /* 0x00032600080011ff */
[----:B----4-:R-:W-:Y:S05]  /*13b20*/  @!P0 NANOSLEEP.SYNCS 0x989680 ;  /* 0x009896800000895d */ /* 0x010fea0003900000 */
[----:B------:R-:W4:Y:S02]  /*13b30*/  @!P0 SYNCS.PHASECHK.TRANS64 P0, [R3+URZ+0xe0], R4 ;  /* 0x0000e004030085a7 */ /* 0x000f2400080010ff */
[----:B----4-:R-:W-:Y:S05]  /*13b40*/  @!P0 BRA `(.L_x_114) ;  /* 0xfffffffc00ec8947 */ /* 0x010fea000383ffff */
[----:B------:R-:W-:Y:S05]  /*13b50*/  BRA `(.L_x_113) ;  /* 0xffffff3c00c47947 */ /* 0x000fea000383ffff */
.L_x_125:
[----:B--2---:R2:W4:Y:S02]  /*13b60*/  SYNCS.PHASECHK.TRANS64.TRYWAIT P0, [R3+URZ+0x70], R0 ;  /* 0x00007000030075a7 */ /* 0x00452400080011ff */
[----:B----4-:R-:W-:Y:S05]  /*13b70*/  @!P0 NANOSLEEP.SYNCS 0x989680 ;  /* 0x009896800000895d */ /* 0x010fea0003900000 */
[----:B------:R-:W4:Y:S02]  /*13b80*/  @!P0 SYNCS.PHASECHK.TRANS64 P0, [R3+URZ+0x70], R0 ;  /* 0x00007000030085a7 */ /* 0x000f2400080010ff */
[----:B----4-:R-:W-:Y:S05]  /*13b90*/  @!P0 BRA `(.L_x_125) ;  /* 0xfffffffc00f08947 */ /* 0x010fea000383ffff */
[----:B------:R-:W-:Y:S05]  /*13ba0*/  BRA `(.L_x_124) ;  /* 0xffffff5400787947 */ /* 0x000fea000383ffff */
.L_x_135:
[----:B-1----:R1:W2:Y:S02]  /*13bb0*/  SYNCS.PHASECHK.TRANS64.TRYWAIT P0, [R11+URZ+0x70], R8 ;  /* 0x000070080b0075a7 */ /* 0x0022a400080011ff */
[----:B--2---:R-:W-:Y:S05]  /*13bc0*/  @!P0 NANOSLEEP.SYNCS 0x989680 ;  /* 0x009896800000895d */ /* 0x004fea0003900000 */
[----:B------:R-:W2:Y:S02]  /*13bd0*/  @!P0 SYNCS.PHASECHK.TRANS64 P0, [R11+URZ+0x70], R8 ;  /* 0x000070080b0085a7 */ /* 0x000ea400080010ff */
[----:B--2---:R-:W-:Y:S05]  /*13be0*/  @!P0 BRA `(.L_x_135) ;  /* 0xfffffffc00f08947 */ /* 0x004fea000383ffff */
[----:B------:R-:W-:Y:S05]  /*13bf0*/  BRA `(.L_x_134) ;  /* 0xffffff6c00147947 */ /* 0x000fea000383ffff */
.L_x_145:
[----:B-1----:R1:W2:Y:S02]  /*13c00*/  SYNCS.PHASECHK.TRANS64.TRYWAIT P0, [R0+URZ+0x70], R5 ;  /* 0x00007005000075a7 */ /* 0x0022a400080011ff */
[----:B--2---:R-:W-:Y:S05]  /*13c10*/  @!P0 NANOSLEEP.SYNCS 0x989680 ;  /* 0x009896800000895d */ /* 0x004fea0003900000 */
[----:B------:R-:W2:Y:S02]  /*13c20*/  @!P0 SYNCS.PHASECHK.TRANS64 P0, [R0+URZ+0x70], R5 ;  /* 0x00007005000085a7 */ /* 0x000ea400080010ff */
[----:B--2---:R-:W-:Y:S05]  /*13c30*/  @!P0 BRA `(.L_x_145) ;  /* 0xfffffffc00f08947 */ /* 0x004fea000383ffff */
[----:B------:R-:W-:Y:S05]  /*13c40*/  BRA `(.L_x_144) ;  /* 0xffffff80006c7947 */ /* 0x000fea000383ffff */
.L_x_155:
[----:B-1----:R1:W4:Y:S02]  /*13c50*/  SYNCS.PHASECHK.TRANS64.TRYWAIT P0, [R8+URZ+0x70], R5 ;  /* 0x00007005080075a7 */ /* 0x00232400080011ff */
[----:B----4-:R-:W-:Y:S05]  /*13c60*/  @!P0 NANOSLEEP.SYNCS 0x989680 ;  /* 0x009896800000895d */ /* 0x010fea0003900000 */
[----:B------:R-:W4:Y:S02]  /*13c70*/  @!P0 SYNCS.PHASECHK.TRANS64 P0, [R8+URZ+0x70], R5 ;  /* 0x00007005080085a7 */ /* 0x000f2400080010ff */
[----:B----4-:R-:W-:Y:S05]  /*13c80*/  @!P0 BRA `(.L_x_155) ;  /* 0xfffffffc00f08947 */ /* 0x010fea000383ffff */
[----:B------:R-:W-:Y:S05]  /*13c90*/  BRA `(.L_x_154) ;  /* 0xffffff9800007947 */ /* 0x000fea000383ffff */
.L_x_165:
[----:B-1----:R1:W4:Y:S02]  /*13ca0*/  SYNCS.PHASECHK.TRANS64.TRYWAIT P0, [R8+URZ+0x70], R5 ;  /* 0x00007005080075a7 */ /* 0x00232400080011ff */
[----:B----4-:R-:W-:Y:S05]  /*13cb0*/  @!P0 NANOSLEEP.SYNCS 0x989680 ;  /* 0x009896800000895d */ /* 0x010fea0003900000 */
[----:B------:R-:W4:Y:S02]  /*13cc0*/  @!P0 SYNCS.PHASECHK.TRANS64 P0, [R8+URZ+0x70], R5 ;  /* 0x00007005080085a7 */ /* 0x000f2400080010ff */
[----:B----4-:R-:W-:Y:S05]  /*13cd0*/  @!P0 BRA `(.L_x_165) ;  /* 0xfffffffc00f08947 */ /* 0x010fea000383ffff */
[----:B------:R-:W-:Y:S05]  /*13ce0*/  BRA `(.L_x_164) ;  /* 0xffffffac00707947 */ /* 0x000fea000383ffff */
.L_x_175:
[----:B-1----:R1:W4:Y:S02]  /*13cf0*/  SYNCS.PHASECHK.TRANS64.TRYWAIT P0, [R0+URZ+0x70], R5 ;  /* 0x00007005000075a7 */ /* 0x00232400080011ff */
[----:B----4-:R-:W-:Y:S05]  /*13d00*/  @!P0 NANOSLEEP.SYNCS 0x989680 ;  /* 0x009896800000895d */ /* 0x010fea0003900000 */
[----:B------:R-:W4:Y:S02]  /*13d10*/  @!P0 SYNCS.PHASECHK.TRANS64 P0, [R0+URZ+0x70], R5 ;  /* 0x00007005000085a7 */ /* 0x000f2400080010ff */
[----:B----4-:R-:W-:Y:S05]  /*13d20*/  @!P0 BRA `(.L_x_175) ;  /* 0xfffffffc00f08947 */ /* 0x010fea000383ffff */
[----:B------:R-:W-:Y:S05]  /*13d30*/  BRA `(.L_x_174) ;  /* 0xffffffc400047947 */ /* 0x000fea000383ffff */
.L_x_185:
[----:B-1----:R1:W4:Y:S02]  /*13d40*/  SYNCS.PHASECHK.TRANS64.TRYWAIT P0, [R0+URZ+0x70], R3 ;  /* 0x00007003000075a7 */ /* 0x00232400080011ff */
[----:B----4-:R-:W-:Y:S05]  /*13d50*/  @!P0 NANOSLEEP.SYNCS 0x989680 ;  /* 0x009896800000895d */ /* 0x010fea0003900000 */
[----:B------:R-:W4:Y:S02]  /*13d60*/  @!P0 SYNCS.PHASECHK.TRANS64 P0, [R0+URZ+0x70], R3 ;  /* 0x00007003000085a7 */ /* 0x000f2400080010ff */
[----:B----4-:R-:W-:Y:S05]  /*13d70*/  @!P0 BRA `(.L_x_185) ;  /* 0xfffffffc00f08947 */ /* 0x010fea000383ffff */
[----:B------:R-:W-:Y:S05]  /*13d80*/  BRA `(.L_x_184) ;  /* 0xffffffd800687947 */ /* 0x000fea000383ffff */
        .weak           $__internal_0_$__cuda_sm10x_tcgen05_guardrail_trap_col_being_dealloced_not_returned_by_alloc
        .type           $__internal_0_$__cuda_sm10x_tcgen05_guardrail_trap_col_being_dealloced_not_returned_by_alloc,@function
        .size           $__internal_0_$__cuda_sm10x_tcgen05_guardrail_trap_col_being_dealloced_not_returned_by_alloc,($__internal_1_$__cuda_sm10x_tcgen05_guardrail_trap_phase_invalid_during_alloc - $__internal_0_$__cuda_sm10x_tcgen05_guardrail_trap_col_being_dealloced_not_returned_by_alloc)
$__internal_0_$__cuda_sm10x_tcgen05_guardrail_trap_col_being_dealloced_not_returned_by_alloc:
[----:B------:R-:W-:Y:S05]  /*13d90*/  BPT.TRAP 0x1 ;  /* 0x000000040000795c */ /* 0x000fea0000300000 */
[----:B------:R-:W-:-:S04]  /*13da0*/  HFMA2 R3, -RZ, RZ, 0, 0 ;  /* 0x00000000ff037431 */ /* 0x000fc800000001ff */
[----:B------:R-:W-:Y:S05]  /*13db0*/  RET.REL.NODEC R2 `(_ZN7cutlass13device_kernelINS_4gemm6kernel13GemmUniversalIN4cute5tupleIJiiiiEEENS1_10collective13CollectiveMmaINS1_46MainloopSm100TmaUmmaWarpSpecializedBlockScaledILi7ELi2ELi1ENS5_IJNS4_1CILi4EEENSA_ILi1EEESC_EEEEENS5_IJNSA_ILi128EEENSA_ILi256EEESF_EEENS5_IJNS_12float_e2m1_tENS_13float_ue8m0_tEEEENS5_IJNS5_IJlSC_lEEENS4_6LayoutINS5_IJNS5_IJNS5_IJNSA_ILi32EEESB_EEEiEEESP_NS5_IJSC_iEEEEEENS5_IJNS5_IJNS5_IJNSA_ILi16EEESB_EEEiEEENS5_IJNS5_IJNSA_ILi0EEESC_EEENSA_ILi512EEEEEENS5_IJSV_iEEEEEEEEEEESK_S12_NS4_8TiledMMAINS4_8MMA_AtomIJNS4_17SM100_MMA_MXF4_SSISI_SI_fSJ_Li128ELi256ELi32ELNS4_4UMMA5MajorE0ELS17_0ELNS16_7ScaleInE0ELS18_0EEEEEENSM_INS5_IJSC_SC_SC_EEENS5_IJSV_SV_SV_EEEEENS5_IJNS4_10UnderscoreES1E_S1E_EEEEENS5_IJNS4_13SM90_TMA_LOADES1H_EEENS5_IJNS4_14ComposedLayoutINS4_7SwizzleILi2ELi4ELi3EEENS4_18smem_ptr_flag_bitsILi4EEENSM_INS5_IJNSA_ILi8EEESF_EEENS5_IJSF_SC_EEEEEEENSM_INS5_IJNS5_IJNS5_IJSO_SC_EEENS5_IJSN_NSA_ILi2EEEEEEEEESC_NS5_IJS1U_SC_EEEEEENS5_IJNS5_IJNS5_IJST_SX_EEESW_EEESV_NS5_IJS1U_SX_EEEEEEEEEEEvNS4_8identityENS5_IJNS4_23SM90_TMA_LOAD_MULTICASTES26_EEENS5_IJS1S_NSM_INS5_IJNS5_IJNS5_IJSO_S1U_EEES1V_EEESC_S1X_EEENS5_IJS20_SV_NS5_IJS1U_NSA_ILi1024EEEEEEEEEEEEEEvS25_EENS_8epilogue10collective18CollectiveEpilogueINS2H_23Sm100TmaWarpSpecializedILi4ELi2ELi32ELb1ELb0EEEJNS5_IJNSA_ILi64EEESG_SF_EEENS5_IJNSM_IS2M_SC_EENSM_IS1V_NS5_IJSC_SF_EEEEEEEENS_10bfloat16_tESL_S2S_SL_NS2H_6fusion15FusionCallbacksIS2L_NS2T_17LinearCombinationIS2S_fS2S_fLNS_15FloatRoundStyleE2EEES2N_S2R_JEEENS4_5SM1004TMEM4LOAD26SM100_TMEM_LOAD_32dp32b32xES1H_NS1J_IS1L_NS1M_ILi16EEENSM_INS5_IJS1O_SN_EEENS5_IJSN_SC_EEEEEEENS4_39AutoVectorizingCopyWithAssumedAlignmentILi128EEENS4_14SM90_TMA_STOREES37_S39_S39_EEEvvEEEEvNT_6ParamsE) ;  /* 0xfffffec002907950 */ /* 0x000fea0003c3ffff */
        .weak           $__internal_1_$__cuda_sm10x_tcgen05_guardrail_trap_phase_invalid_during_alloc
        .type           $__internal_1_$__cuda_sm10x_tcgen05_guardrail_trap_phase_invalid_during_alloc,@function
        .size           $__internal_1_$__cuda_sm10x_tcgen05_guardrail_trap_phase_invalid_during_alloc,($__internal_2_$__cuda_sm10x_tcgen05_guardrail_trap_unallocated_columns_being_dealloced - $__internal_1_$__cuda_sm10x_tcgen05_guardrail_trap_phase_invalid_during_alloc)
$__internal_1_$__cuda_sm10x_tcgen05_guardrail_trap_phase_invalid_during_alloc:
[----:B------:R-:W-:Y:S05]  /*13dc0*/  BPT.TRAP 0x1 ;  /* 0x000000040000795c */ /* 0x000fea0000300000 */
[----:B------:R-:W-:-:S04]  /*13dd0*/  MOV R3, 0x0 ;  /* 0x0000000000037802 */ /* 0x000fc80000000f00 */
[----:B------:R-:W-:Y:S05]  /*13de0*/  RET.REL.NODEC R2 `(_ZN7cutlass13device_kernelINS_4gemm6kernel13GemmUniversalIN4cute5tupleIJiiiiEEENS1_10collective13CollectiveMmaINS1_46MainloopSm100TmaUmmaWarpSpecializedBlockScaledILi7ELi2ELi1ENS5_IJNS4_1CILi4EEENSA_ILi1EEESC_EEEEENS5_IJNSA_ILi128EEENSA_ILi256EEESF_EEENS5_IJNS_12float_e2m1_tENS_13float_ue8m0_tEEEENS5_IJNS5_IJlSC_lEEENS4_6LayoutINS5_IJNS5_IJNS5_IJNSA_ILi32EEESB_EEEiEEESP_NS5_IJSC_iEEEEEENS5_IJNS5_IJNS5_IJNSA_ILi16EEESB_EEEiEEENS5_IJNS5_IJNSA_ILi0EEESC_EEENSA_ILi512EEEEEENS5_IJSV_iEEEEEEEEEEESK_S12_NS4_8TiledMMAINS4_8MMA_AtomIJNS4_17SM100_MMA_MXF4_SSISI_SI_fSJ_Li128ELi256ELi32ELNS4_4UMMA5MajorE0ELS17_0ELNS16_7ScaleInE0ELS18_0EEEEEENSM_INS5_IJSC_SC_SC_EEENS5_IJSV_SV_SV_EEEEENS5_IJNS4_10UnderscoreES1E_S1E_EEEEENS5_IJNS4_13SM90_TMA_LOADES1H_EEENS5_IJNS4_14ComposedLayoutINS4_7SwizzleILi2ELi4ELi3EEENS4_18smem_ptr_flag_bitsILi4EEENSM_INS5_IJNSA_ILi8EEESF_EEENS5_IJSF_SC_EEEEEEENSM_INS5_IJNS5_IJNS5_IJSO_SC_EEENS5_IJSN_NSA_ILi2EEEEEEEEESC_NS5_IJS1U_SC_EEEEEENS5_IJNS5_IJNS5_IJST_SX_EEESW_EEESV_NS5_IJS1U_SX_EEEEEEEEEEEvNS4_8identityENS5_IJNS4_23SM90_TMA_LOAD_MULTICASTES26_EEENS5_IJS1S_NSM_INS5_IJNS5_IJNS5_IJSO_S1U_EEES1V_EEESC_S1X_EEENS5_IJS20_SV_NS5_IJS1U_NSA_ILi1024EEEEEEEEEEEEEEvS25_EENS_8epilogue10collective18CollectiveEpilogueINS2H_23Sm100TmaWarpSpecializedILi4ELi2ELi32ELb1ELb0EEEJNS5_IJNSA_ILi64EEESG_SF_EEENS5_IJNSM_IS2M_SC_EENSM_IS1V_NS5_IJSC_SF_EEEEEEEENS_10bfloat16_tESL_S2S_SL_NS2H_6fusion15FusionCallbacksIS2L_NS2T_17LinearCombinationIS2S_fS2S_fLNS_15FloatRoundStyleE2EEES2N_S2R_JEEENS4_5SM1004TMEM4LOAD26SM100_TMEM_LOAD_32dp32b32xES1H_NS1J_IS1L_NS1M_ILi16EEENSM_INS5_IJS1O_SN_EEENS5_IJSN_SC_EEEEEEENS4_39AutoVectorizingCopyWithAssumedAlignmentILi128EEENS4_14SM90_TMA_STOREES37_S39_S39_EEEvvEEEEvNT_6ParamsE) ;  /* 0xfffffec002847950 */ /* 0x000fea0003c3ffff */
        .weak           $__internal_2_$__cuda_sm10x_tcgen05_guardrail_trap_unallocated_columns_being_dealloced
        .type           $__internal_2_$__cuda_sm10x_tcgen05_guardrail_trap_unallocated_columns_being_dealloced,@function
        .size           $__internal_2_$__cuda_sm10x_tcgen05_guardrail_trap_unallocated_columns_being_dealloced,(.L_x_247 - $__internal_2_$__cuda_sm10x_tcgen05_guardrail_trap_unallocated_columns_being_dealloced)
$__internal_2_$__cuda_sm10x_tcgen05_guardrail_trap_unallocated_columns_being_dealloced:
[----:B------:R-:W-:Y:S05]  /*13df0*/  BPT.TRAP 0x1 ;  /* 0x000000040000795c */ /* 0x000fea0000300000 */
[----:B------:R-:W-:-:S04]  /*13e00*/  HFMA2 R3, -RZ, RZ, 0, 0 ;  /* 0x00000000ff037431 */ /* 0x000fc800000001ff */
[----:B------:R-:W-:Y:S05]  /*13e10*/  RET.REL.NODEC R2 `(_ZN7cutlass13device_kernelINS_4gemm6kernel13GemmUniversalIN4cute5tupleIJiiiiEEENS1_10collective13CollectiveMmaINS1_46MainloopSm100TmaUmmaWarpSpecializedBlockScaledILi7ELi2ELi1ENS5_IJNS4_1CILi4EEENSA_ILi1EEESC_EEEEENS5_IJNSA_ILi128EEENSA_ILi256EEESF_EEENS5_IJNS_12float_e2m1_tENS_13float_ue8m0_tEEEENS5_IJNS5_IJlSC_lEEENS4_6LayoutINS5_IJNS5_IJNS5_IJNSA_ILi32EEESB_EEEiEEESP_NS5_IJSC_iEEEEEENS5_IJNS5_IJNS5_IJNSA_ILi16EEESB_EEEiEEENS5_IJNS5_IJNSA_ILi0EEESC_EEENSA_ILi512EEEEEENS5_IJSV_iEEEEEEEEEEESK_S12_NS4_8TiledMMAINS4_8MMA_AtomIJNS4_17SM100_MMA_MXF4_SSISI_SI_fSJ_Li128ELi256ELi32ELNS4_4UMMA5MajorE0ELS17_0ELNS16_7ScaleInE0ELS18_0EEEEEENSM_INS5_IJSC_SC_SC_EEENS5_IJSV_SV_SV_EEEEENS5_IJNS4_10UnderscoreES1E_S1E_EEEEENS5_IJNS4_13SM90_TMA_LOADES1H_EEENS5_IJNS4_14ComposedLayoutINS4_7SwizzleILi2ELi4ELi3EEENS4_18smem_ptr_flag_bitsILi4EEENSM_INS5_IJNSA_ILi8EEESF_EEENS5_IJSF_SC_EEEEEEENSM_INS5_IJNS5_IJNS5_IJSO_SC_EEENS5_IJSN_NSA_ILi2EEEEEEEEESC_NS5_IJS1U_SC_EEEEEENS5_IJNS5_IJNS5_IJST_SX_EEESW_EEESV_NS5_IJS1U_SX_EEEEEEEEEEEvNS4_8identityENS5_IJNS4_23SM90_TMA_LOAD_MULTICASTES26_EEENS5_IJS1S_NSM_INS5_IJNS5_IJNS5_IJSO_S1U_EEES1V_EEESC_S1X_EEENS5_IJS20_SV_NS5_IJS1U_NSA_ILi1024EEEEEEEEEEEEEEvS25_EENS_8epilogue10collective18CollectiveEpilogueINS2H_23Sm100TmaWarpSpecializedILi4ELi2ELi32ELb1ELb0EEEJNS5_IJNSA_ILi64EEESG_SF_EEENS5_IJNSM_IS2M_SC_EENSM_IS1V_NS5_IJSC_SF_EEEEEEEENS_10bfloat16_tESL_S2S_SL_NS2H_6fusion15FusionCallbacksIS2L_NS2T_17LinearCombinationIS2S_fS2S_fLNS_15FloatRoundStyleE2EEES2N_S2R_JEEENS4_5SM1004TMEM4LOAD26SM100_TMEM_LOAD_32dp32b32xES1H_NS1J_IS1L_NS1M_ILi16EEENSM_INS5_IJS1O_SN_EEENS5_IJSN_SC_EEEEEEENS4_39AutoVectorizingCopyWithAssumedAlignmentILi128EEENS4_14SM90_TMA_STOREES37_S39_S39_EEEvvEEEEvNT_6ParamsE) ;  /* 0xfffffec002787950 */ /* 0x000fea0003c3ffff */
.L_x_246:
[----:B------:R-:W-:-:S00]  /*13e20*/  BRA `(.L_x_246) ;  /* 0xfffffffc00fc7947 */ /* 0x000fc0000383ffff */
[----:B------:R-:W-:-:S00]  /*13e30*/  NOP ;  /* 0x0000000000007918 */ /* 0x000fc00000000000 */
        /* <DEDUP_REMOVED lines=12> */
.L_x_247:


//--------------------- .nv.global.init           --------------------------
	.section	.nv.global.init,"aw",@progbits
.nv.global.init:
	.type		$str$29,@object
	.size		$str$29,($str$30 - $str$29)
$str$29:
        /*0000*/ 	.byte	0x28, 0x61, 0x64, 0x64, 0x72, 0x65, 0x73, 0x73, 0x20, 0x26, 0x20, 0x6d, 0x61, 0x73, 0x6b, 0x29
        /*0010*/ 	.byte	0x20, 0x3d, 0x3d, 0x20, 0x30, 0x00
	.type		$str$30,@object
	.size		$str$30,($str$26 - $str$30)
$str$30:
        /*0016*/ 	.byte	0x2f, 0x74, 0x6d, 0x70, 0x2f, 0x63, 0x75, 0x74, 0x6c, 0x61, 0x73, 0x73, 0x5f, 0x73, 0x77, 0x65
        /*0026*/ 	.byte	0x65, 0x70, 0x5f, 0x73, 0x72, 0x63, 0x2f, 0x69, 0x6e, 0x63, 0x6c, 0x75, 0x64, 0x65, 0x2f, 0x63
        /*0036*/ 	.byte	0x75, 0x74, 0x65, 0x2f, 0x70, 0x6f, 0x69, 0x6e, 0x74, 0x65, 0x72, 0x5f, 0x66, 0x6c, 0x61, 0x67
        /*0046*/ 	.byte	0x67, 0x65, 0x64, 0x2e, 0x68, 0x70, 0x70, 0x00
	.type		$str$26,@object
	.size		$str$26,($str$25 - $str$26)
$str$26:
        /*004e*/ 	.byte	0x2f, 0x74, 0x6d, 0x70, 0x2f, 0x63, 0x75, 0x74, 0x6c, 0x61, 0x73, 0x73, 0x5f, 0x73, 0x77, 0x65
        /*005e*/ 	.byte	0x65, 0x70, 0x5f, 0x73, 0x72, 0x63, 0x2f, 0x69, 0x6e, 0x63, 0x6c, 0x75, 0x64, 0x65, 0x2f, 0x63
        /*006e*/ 	.byte	0x75, 0x74, 0x65, 0x2f, 0x61, 0x74, 0x6f, 0x6d, 0x2f, 0x63, 0x6f, 0x70, 0x79, 0x5f, 0x74, 0x72
        /*007e*/ 	.byte	0x61, 0x69, 0x74, 0x73, 0x5f, 0x73, 0x6d, 0x31, 0x30, 0x30, 0x2e, 0x68, 0x70, 0x70, 0x00
	.type		$str$25,@object
	.size		$str$25,(__unnamed_1 - $str$25)
$str$25:
        /*008d*/ 	.byte	0x28, 0x28, 0x75, 0x69, 0x6e, 0x74, 0x33, 0x32, 0x5f, 0x74, 0x28, 0x74, 0x68, 0x72, 0x65, 0x61
        /*009d*/ 	.byte	0x64, 0x49, 0x64, 0x78, 0x2e, 0x78, 0x29, 0x20, 0x2f, 0x20, 0x33, 0x32, 0x29, 0x20, 0x25, 0x20
        /*00ad*/ 	.byte	0x34, 0x29, 0x20, 0x3d, 0x3d, 0x20, 0x28, 0x28, 0x28, 0x74, 0x6d, 0x65, 0x6d, 0x5f, 0x61, 0x64
        /*00bd*/ 	.byte	0x64, 0x72, 0x20, 0x3e, 0x3e, 0x20, 0x31, 0x36, 0x29, 0x20, 0x2f, 0x20, 0x33, 0x32, 0x29, 0x20
        /*00cd*/ 	.byte	0x25, 0x20, 0x34, 0x29, 0x00
	.type		__unnamed_1,@object
	.size		__unnamed_1,(__unnamed_2 - __unnamed_1)
__unnamed_1:
        /*00d2*/ 	.byte	0x61, 0x75, 0x74, 0x6f, 0x20, 0x63, 0x75, 0x74, 0x65, 0x3a, 0x3a, 0x61, 0x73, 0x5f, 0x70, 0x6f
        /* <DEDUP_REMOVED lines=24> */
        /*0262*/ 	.byte	0x43, 0x3c, 0x34, 0x30, 0x39, 0x36, 0x3e, 0x3e, 0x3e, 0x3e, 0x5d, 0x00
	.type		__unnamed_2,@object
	.size		__unnamed_2,(.L_2 - __unnamed_2)
__unnamed_2:
        /* <DEDUP_REMOVED lines=42> */
        /*050e*/ 	.byte	0x3e, 0x3e, 0x5d, 0x00
.L_2:


//--------------------- .nv.shared._ZN7cutlass13device_kernelINS_4gemm6kernel13GemmUniversalIN4cute5tupleIJiiiiEEENS1_10collective13CollectiveMmaINS1_46MainloopSm100TmaUmmaWarpSpecializedBlockScaledILi7ELi2ELi1ENS5_IJNS4_1CILi4EEENSA_ILi1EEESC_EEEEENS5_IJNSA_ILi128EEENSA_ILi256EEESF_EEENS5_IJNS_12float_e2m1_tENS_13float_ue8m0_tEEEENS5_IJNS5_IJlSC_lEEENS4_6LayoutINS5_IJNS5_IJNS5_IJNSA_ILi32EEESB_EEEiEEESP_NS5_IJSC_iEEEEEENS5_IJNS5_IJNS5_IJNSA_ILi16EEESB_EEEiEEENS5_IJNS5_IJNSA_ILi0EEESC_EEENSA_ILi512EEEEEENS5_IJSV_iEEEEEEEEEEESK_S12_NS4_8TiledMMAINS4_8MMA_AtomIJNS4_17SM100_MMA_MXF4_SSISI_SI_fSJ_Li128ELi256ELi32ELNS4_4UMMA5MajorE0ELS17_0ELNS16_7ScaleInE0ELS18_0EEEEEENSM_INS5_IJSC_SC_SC_EEENS5_IJSV_SV_SV_EEEEENS5_IJNS4_10UnderscoreES1E_S1E_EEEEENS5_IJNS4_13SM90_TMA_LOADES1H_EEENS5_IJNS4_14ComposedLayoutINS4_7SwizzleILi2ELi4ELi3EEENS4_18smem_ptr_flag_bitsILi4EEENSM_INS5_IJNSA_ILi8EEESF_EEENS5_IJSF_SC_EEEEEEENSM_INS5_IJNS5_IJNS5_IJSO_SC_EEENS5_IJSN_NSA_ILi2EEEEEEEEESC_NS5_IJS1U_SC_EEEEEENS5_IJNS5_IJNS5_IJST_SX_EEESW_EEESV_NS5_IJS1U_SX_EEEEEEEEEEEvNS4_8identityENS5_IJNS4_23SM90_TMA_LOAD_MULTICASTES26_EEENS5_IJS1S_NSM_INS5_IJNS5_IJNS5_IJSO_S1U_EEES1V_EEESC_S1X_EEENS5_IJS20_SV_NS5_IJS1U_NSA_ILi1024EEEEEEEEEEEEEEvS25_EENS_8epilogue10collective18CollectiveEpilogueINS2H_23Sm100TmaWarpSpecializedILi4ELi2ELi32ELb1ELb0EEEJNS5_IJNSA_ILi64EEESG_SF_EEENS5_IJNSM_IS2M_SC_EENSM_IS1V_NS5_IJSC_SF_EEEEEEEENS_10bfloat16_tESL_S2S_SL_NS2H_6fusion15FusionCallbacksIS2L_NS2T_17LinearCombinationIS2S_fS2S_fLNS_15FloatRoundStyleE2EEES2N_S2R_JEEENS4_5SM1004TMEM4LOAD26SM100_TMEM_LOAD_32dp32b32xES1H_NS1J_IS1L_NS1M_ILi16EEENSM_INS5_IJS1O_SN_EEENS5_IJSN_SC_EEEEEEENS4_39AutoVectorizingCopyWithAssumedAlignmentILi128EEENS4_14SM90_TMA_STOREES37_S39_S39_EEEvvEEEEvNT_6ParamsE --------------------------
	.section	.nv.shared._ZN7cutlass13device_kernelINS_4gemm6kernel13GemmUniversalIN4cute5tupleIJiiiiEEENS1_10collective13CollectiveMmaINS1_46MainloopSm100TmaUmmaWarpSpecializedBlockScaledILi7ELi2ELi1ENS5_IJNS4_1CILi4EEENSA_ILi1EEESC_EEEEENS5_IJNSA_ILi128EEENSA_ILi256EEESF_EEENS5_IJNS_12float_e2m1_tENS_13float_ue8m0_tEEEENS5_IJNS5_IJlSC_lEEENS4_6LayoutINS5_IJNS5_IJNS5_IJNSA_ILi32EEESB_EEEiEEESP_NS5_IJSC_iEEEEEENS5_IJNS5_IJNS5_IJNSA_ILi16EEESB_EEEiEEENS5_IJNS5_IJNSA_ILi0EEESC_EEENSA_ILi512EEEEEENS5_IJSV_iEEEEEEEEEEESK_S12_NS4_8TiledMMAINS4_8MMA_AtomIJNS4_17SM100_MMA_MXF4_SSISI_SI_fSJ_Li128ELi256ELi32ELNS4_4UMMA5MajorE0ELS17_0ELNS16_7ScaleInE0ELS18_0EEEEEENSM_INS5_IJSC_SC_SC_EEENS5_IJSV_SV_SV_EEEEENS5_IJNS4_10UnderscoreES1E_S1E_EEEEENS5_IJNS4_13SM90_TMA_LOADES1H_EEENS5_IJNS4_14ComposedLayoutINS4_7SwizzleILi2ELi4ELi3EEENS4_18smem_ptr_flag_bitsILi4EEENSM_INS5_IJNSA_ILi8EEESF_EEENS5_IJSF_SC_EEEEEEENSM_INS5_IJNS5_IJNS5_IJSO_SC_EEENS5_IJSN_NSA_ILi2EEEEEEEEESC_NS5_IJS1U_SC_EEEEEENS5_IJNS5_IJNS5_IJST_SX_EEESW_EEESV_NS5_IJS1U_SX_EEEEEEEEEEEvNS4_8identityENS5_IJNS4_23SM90_TMA_LOAD_MULTICASTES26_EEENS5_IJS1S_NSM_INS5_IJNS5_IJNS5_IJSO_S1U_EEES1V_EEESC_S1X_EEENS5_IJS20_SV_NS5_IJS1U_NSA_ILi1024EEEEEEEEEEEEEEvS25_EENS_8epilogue10collective18CollectiveEpilogueINS2H_23Sm100TmaWarpSpecializedILi4ELi2ELi32ELb1ELb0EEEJNS5_IJNSA_ILi64EEESG_SF_EEENS5_IJNSM_IS2M_SC_EENSM_IS1V_NS5_IJSC_SF_EEEEEEEENS_10bfloat16_tESL_S2S_SL_NS2H_6fusion15FusionCallbacksIS2L_NS2T_17LinearCombinationIS2S_fS2S_fLNS_15FloatRoundStyleE2EEES2N_S2R_JEEENS4_5SM1004TMEM4LOAD26SM100_TMEM_LOAD_32dp32b32xES1H_NS1J_IS1L_NS1M_ILi16EEENSM_INS5_IJS1O_SN_EEENS5_IJSN_SC_EEEEEEENS4_39AutoVectorizingCopyWithAssumedAlignmentILi128EEENS4_14SM90_TMA_STOREES37_S39_S39_EEEvvEEEEvNT_6ParamsE,"aw",@nobits
	.sectionflags	@""
	.align	16
	.zero		1024


//--------------------- .nv.shared.reserved.0     --------------------------
	.section	.nv.shared.reserved.0,"aw",@nobits
	.weak		__nv_reservedSMEM_offset_0_alias
	.size		__nv_reservedSMEM_offset_0_alias, 0, 64
	.other		__nv_reservedSMEM_offset_0_alias,@"STO_CUDA_RESERVED_SHARED STV_DEFAULT"
__nv_reservedSMEM_offset_0_alias:
	.zero		0
.nv.shared.reserved.0:
	.zero		64
	.weak		__nv_reservedSMEM_tcgen05_partition
	.type		__nv_reservedSMEM_tcgen05_partition,@object
	.size		__nv_reservedSMEM_tcgen05_partition,(.L_0 - __nv_reservedSMEM_tcgen05_partition)
__nv_reservedSMEM_tcgen05_partition:
	.zero		32
.L_0:


//--------------------- .nv.global                --------------------------
	.section	.nv.global,"aw",@nobits
.nv.global:
	.type		_ZN40_INTERNAL_f9b6a625_4_k_cu_156a782c_287534cute1_E,@object
	.size		_ZN40_INTERNAL_f9b6a625_4_k_cu_156a782c_287534cute1_E,(_ZN40_INTERNAL_f9b6a625_4_k_cu_156a782c_287534cuda3std3__45__cpo6cbeginE - _ZN40_INTERNAL_f9b6a625_4_k_cu_156a782c_287534cute1_E)
_ZN40_INTERNAL_f9b6a625_4_k_cu_156a782c_287534cute1_E:
	.zero		1
	.type		_ZN40_INTERNAL_f9b6a625_4_k_cu_156a782c_287534cuda3std3__45__cpo6cbeginE,@object
	.size		_ZN40_INTERNAL_f9b6a625_4_k_cu_156a782c_287534cuda3std3__45__cpo6cbeginE,(_ZN40_INTERNAL_f9b6a625_4_k_cu_156a782c_287534cuda3std3__48in_placeE - _ZN40_INTERNAL_f9b6a625_4_k_cu_156a782c_287534cuda3std3__45__cpo6cbeginE)
_ZN40_INTERNAL_f9b6a625_4_k_cu_156a782c_287534cuda3std3__45__cpo6cbeginE:
	.zero		1
	.type		_ZN40_INTERNAL_f9b6a625_4_k_cu_156a782c_287534cuda3std3__48in_placeE,@object
	.size		_ZN40_INTERNAL_f9b6a625_4_k_cu_156a782c_287534cuda3std3__48in_placeE,(_ZN40_INTERNAL_f9b6a625_4_k_cu_156a782c_287534cuda3std6ranges3__45__cpo9iter_moveE - _ZN40_INTERNAL_f9b6a625_4_k_cu_156a782c_287534cuda3std3__48in_placeE)
_ZN40_INTERNAL_f9b6a625_4_k_cu_156a782c_287534cuda3std3__48in_placeE:
	.zero		1
	.type		_ZN40_INTERNAL_f9b6a625_4_k_cu_156a782c_287534cuda3std6ranges3__45__cpo9iter_moveE,@object
	.size		_ZN40_INTERNAL_f9b6a625_4_k_cu_156a782c_287534cuda3std6ranges3__45__cpo9iter_moveE,(_ZN40_INTERNAL_f9b6a625_4_k_cu_156a782c_287534cuda3std3__45__cpo5beginE - _ZN40_INTERNAL_f9b6a625_4_k_cu_156a782c_287534cuda3std6ranges3__45__cpo9iter_moveE)
_ZN40_INTERNAL_f9b6a625_4_k_cu_156a782c_287534cuda3std6ranges3__45__cpo9iter_moveE:
	.zero		1
	.type		_ZN40_INTERNAL_f9b6a625_4_k_cu_156a782c_287534cuda3std3__45__cpo5beginE,@object
	.size		_ZN40_INTERNAL_f9b6a625_4_k_cu_156a782c_287534cuda3std3__45__cpo5beginE,(_ZN40_INTERNAL_f9b6a625_4_k_cu_156a782c_287534cuda3std3__442_GLOBAL__N__f9b6a625_4_k_cu_156a782c_287536ignoreE - _ZN40_INTERNAL_f9b6a625_4_k_cu_156a782c_287534cuda3std3__45__cpo5beginE)
_ZN40_INTERNAL_f9b6a625_4_k_cu_156a782c_287534cuda3std3__45__cpo5beginE:
	.zero		1
	.type		_ZN40_INTERNAL_f9b6a625_4_k_cu_156a782c_287534cuda3std3__442_GLOBAL__N__f9b6a625_4_k_cu_156a782c_287536ignoreE,@object
	.size		_ZN40_INTERNAL_f9b6a625_4_k_cu_156a782c_287534cuda3std3__442_GLOBAL__N__f9b6a625_4_k_cu_156a782c_287536ignoreE,(_ZN40_INTERNAL_f9b6a625_4_k_cu_156a782c_287534cute7productE - _ZN40_INTERNAL_f9b6a625_4_k_cu_156a782c_287534cuda3std3__442_GLOBAL__N__f9b6a625_4_k_cu_156a782c_287536ignoreE)
_ZN40_INTERNAL_f9b6a625_4_k_cu_156a782c_287534cuda3std3__442_GLOBAL__N__f9b6a625_4_k_cu_156a782c_287536ignoreE:
	.zero		1
	.type		_ZN40_INTERNAL_f9b6a625_4_k_cu_156a782c_287534cute7productE,@object
	.size		_ZN40_INTERNAL_f9b6a625_4_k_cu_156a782c_287534cute7productE,(_ZN40_INTERNAL_f9b6a625_4_k_cu_156a782c_287534cuda3std3__45__cpo3endE - _ZN40_INTERNAL_f9b6a625_4_k_cu_156a782c_287534cute7productE)
_ZN40_INTERNAL_f9b6a625_4_k_cu_156a782c_287534cute7productE:
	.zero		1
	.type		_ZN40_INTERNAL_f9b6a625_4_k_cu_156a782c_287534cuda3std3__45__cpo3endE,@object
	.size		_ZN40_INTERNAL_f9b6a625_4_k_cu_156a782c_287534cuda3std3__45__cpo3endE,(_ZN40_INTERNAL_f9b6a625_4_k_cu_156a782c_287534cuda3std3__419piecewise_constructE - _ZN40_INTERNAL_f9b6a625_4_k_cu_156a782c_287534cuda3std3__45__cpo3endE)
_ZN40_INTERNAL_f9b6a625_4_k_cu_156a782c_287534cuda3std3__45__cpo3endE:
	.zero		1
	.type		_ZN40_INTERNAL_f9b6a625_4_k_cu_156a782c_287534cuda3std3__419piecewise_constructE,@object
	.size		_ZN40_INTERNAL_f9b6a625_4_k_cu_156a782c_287534cuda3std3__419piecewise_constructE,(_ZN40_INTERNAL_f9b6a625_4_k_cu_156a782c_287534cuda3std3__45__cpo4cendE - _ZN40_INTERNAL_f9b6a625_4_k_cu_156a782c_287534cuda3std3__419piecewise_constructE)
_ZN40_INTERNAL_f9b6a625_4_k_cu_156a782c_287534cuda3std3__419piecewise_constructE:
	.zero		1
	.type		_ZN40_INTERNAL_f9b6a625_4_k_cu_156a782c_287534cuda3std3__45__cpo4cendE,@object
	.size		_ZN40_INTERNAL_f9b6a625_4_k_cu_156a782c_287534cuda3std3__45__cpo4cendE,(_ZN40_INTERNAL_f9b6a625_4_k_cu_156a782c_287534cuda3std6ranges3__45__cpo4swapE - _ZN40_INTERNAL_f9b6a625_4_k_cu_156a782c_287534cuda3std3__45__cpo4cendE)
_ZN40_INTERNAL_f9b6a625_4_k_cu_156a782c_287534cuda3std3__45__cpo4cendE:
	.zero		1
	.type		_ZN40_INTERNAL_f9b6a625_4_k_cu_156a782c_287534cuda3std6ranges3__45__cpo4swapE,@object
	.size		_ZN40_INTERNAL_f9b6a625_4_k_cu_156a782c_287534cuda3std6ranges3__45__cpo4swapE,(.L_10 - _ZN40_INTERNAL_f9b6a625_4_k_cu_156a782c_287534cuda3std6ranges3__45__cpo4swapE)
_ZN40_INTERNAL_f9b6a625_4_k_cu_156a782c_287534cuda3std6ranges3__45__cpo4swapE:
	.zero		1
.L_10:


//--------------------- .nv.constant0._ZN7cutlass13device_kernelINS_4gemm6kernel13GemmUniversalIN4cute5tupleIJiiiiEEENS1_10collective13CollectiveMmaINS1_46MainloopSm100TmaUmmaWarpSpecializedBlockScaledILi7ELi2ELi1ENS5_IJNS4_1CILi4EEENSA_ILi1EEESC_EEEEENS5_IJNSA_ILi128EEENSA_ILi256EEESF_EEENS5_IJNS_12float_e2m1_tENS_13float_ue8m0_tEEEENS5_IJNS5_IJlSC_lEEENS4_6LayoutINS5_IJNS5_IJNS5_IJNSA_ILi32EEESB_EEEiEEESP_NS5_IJSC_iEEEEEENS5_IJNS5_IJNS5_IJNSA_ILi16EEESB_EEEiEEENS5_IJNS5_IJNSA_ILi0EEESC_EEENSA_ILi512EEEEEENS5_IJSV_iEEEEEEEEEEESK_S12_NS4_8TiledMMAINS4_8MMA_AtomIJNS4_17SM100_MMA_MXF4_SSISI_SI_fSJ_Li128ELi256ELi32ELNS4_4UMMA5MajorE0ELS17_0ELNS16_7ScaleInE0ELS18_0EEEEEENSM_INS5_IJSC_SC_SC_EEENS5_IJSV_SV_SV_EEEEENS5_IJNS4_10UnderscoreES1E_S1E_EEEEENS5_IJNS4_13SM90_TMA_LOADES1H_EEENS5_IJNS4_14ComposedLayoutINS4_7SwizzleILi2ELi4ELi3EEENS4_18smem_ptr_flag_bitsILi4EEENSM_INS5_IJNSA_ILi8EEESF_EEENS5_IJSF_SC_EEEEEEENSM_INS5_IJNS5_IJNS5_IJSO_SC_EEENS5_IJSN_NSA_ILi2EEEEEEEEESC_NS5_IJS1U_SC_EEEEEENS5_IJNS5_IJNS5_IJST_SX_EEESW_EEESV_NS5_IJS1U_SX_EEEEEEEEEEEvNS4_8identityENS5_IJNS4_23SM90_TMA_LOAD_MULTICASTES26_EEENS5_IJS1S_NSM_INS5_IJNS5_IJNS5_IJSO_S1U_EEES1V_EEESC_S1X_EEENS5_IJS20_SV_NS5_IJS1U_NSA_ILi1024EEEEEEEEEEEEEEvS25_EENS_8epilogue10collective18CollectiveEpilogueINS2H_23Sm100TmaWarpSpecializedILi4ELi2ELi32ELb1ELb0EEEJNS5_IJNSA_ILi64EEESG_SF_EEENS5_IJNSM_IS2M_SC_EENSM_IS1V_NS5_IJSC_SF_EEEEEEEENS_10bfloat16_tESL_S2S_SL_NS2H_6fusion15FusionCallbacksIS2L_NS2T_17LinearCombinationIS2S_fS2S_fLNS_15FloatRoundStyleE2EEES2N_S2R_JEEENS4_5SM1004TMEM4LOAD26SM100_TMEM_LOAD_32dp32b32xES1H_NS1J_IS1L_NS1M_ILi16EEENSM_INS5_IJS1O_SN_EEENS5_IJSN_SC_EEEEEEENS4_39AutoVectorizingCopyWithAssumedAlignmentILi128EEENS4_14SM90_TMA_STOREES37_S39_S39_EEEvvEEEEvNT_6ParamsE --------------------------
	.section	.nv.constant0._ZN7cutlass13device_kernelINS_4gemm6kernel13GemmUniversalIN4cute5tupleIJiiiiEEENS1_10collective13CollectiveMmaINS1_46MainloopSm100TmaUmmaWarpSpecializedBlockScaledILi7ELi2ELi1ENS5_IJNS4_1CILi4EEENSA_ILi1EEESC_EEEEENS5_IJNSA_ILi128EEENSA_ILi256EEESF_EEENS5_IJNS_12float_e2m1_tENS_13float_ue8m0_tEEEENS5_IJNS5_IJlSC_lEEENS4_6LayoutINS5_IJNS5_IJNS5_IJNSA_ILi32EEESB_EEEiEEESP_NS5_IJSC_iEEEEEENS5_IJNS5_IJNS5_IJNSA_ILi16EEESB_EEEiEEENS5_IJNS5_IJNSA_ILi0EEESC_EEENSA_ILi512EEEEEENS5_IJSV_iEEEEEEEEEEESK_S12_NS4_8TiledMMAINS4_8MMA_AtomIJNS4_17SM100_MMA_MXF4_SSISI_SI_fSJ_Li128ELi256ELi32ELNS4_4UMMA5MajorE0ELS17_0ELNS16_7ScaleInE0ELS18_0EEEEEENSM_INS5_IJSC_SC_SC_EEENS5_IJSV_SV_SV_EEEEENS5_IJNS4_10UnderscoreES1E_S1E_EEEEENS5_IJNS4_13SM90_TMA_LOADES1H_EEENS5_IJNS4_14ComposedLayoutINS4_7SwizzleILi2ELi4ELi3EEENS4_18smem_ptr_flag_bitsILi4EEENSM_INS5_IJNSA_ILi8EEESF_EEENS5_IJSF_SC_EEEEEEENSM_INS5_IJNS5_IJNS5_IJSO_SC_EEENS5_IJSN_NSA_ILi2EEEEEEEEESC_NS5_IJS1U_SC_EEEEEENS5_IJNS5_IJNS5_IJST_SX_EEESW_EEESV_NS5_IJS1U_SX_EEEEEEEEEEEvNS4_8identityENS5_IJNS4_23SM90_TMA_LOAD_MULTICASTES26_EEENS5_IJS1S_NSM_INS5_IJNS5_IJNS5_IJSO_S1U_EEES1V_EEESC_S1X_EEENS5_IJS20_SV_NS5_IJS1U_NSA_ILi1024EEEEEEEEEEEEEEvS25_EENS_8epilogue10collective18CollectiveEpilogueINS2H_23Sm100TmaWarpSpecializedILi4ELi2ELi32ELb1ELb0EEEJNS5_IJNSA_ILi64EEESG_SF_EEENS5_IJNSM_IS2M_SC_EENSM_IS1V_NS5_IJSC_SF_EEEEEEEENS_10bfloat16_tESL_S2S_SL_NS2H_6fusion15FusionCallbacksIS2L_NS2T_17LinearCombinationIS2S_fS2S_fLNS_15FloatRoundStyleE2EEES2N_S2R_JEEENS4_5SM1004TMEM4LOAD26SM100_TMEM_LOAD_32dp32b32xES1H_NS1J_IS1L_NS1M_ILi16EEENSM_INS5_IJS1O_SN_EEENS5_IJSN_SC_EEEEEEENS4_39AutoVectorizingCopyWithAssumedAlignmentILi128EEENS4_14SM90_TMA_STOREES37_S39_S39_EEEvvEEEEvNT_6ParamsE,"a",@progbits
	.sectionflags	@""
	.align	4
.nv.constant0._ZN7cutlass13device_kernelINS_4gemm6kernel13GemmUniversalIN4cute5tupleIJiiiiEEENS1_10collective13CollectiveMmaINS1_46MainloopSm100TmaUmmaWarpSpecializedBlockScaledILi7ELi2ELi1ENS5_IJNS4_1CILi4EEENSA_ILi1EEESC_EEEEENS5_IJNSA_ILi128EEENSA_ILi256EEESF_EEENS5_IJNS_12float_e2m1_tENS_13float_ue8m0_tEEEENS5_IJNS5_IJlSC_lEEENS4_6LayoutINS5_IJNS5_IJNS5_IJNSA_ILi32EEESB_EEEiEEESP_NS5_IJSC_iEEEEEENS5_IJNS5_IJNS5_IJNSA_ILi16EEESB_EEEiEEENS5_IJNS5_IJNSA_ILi0EEESC_EEENSA_ILi512EEEEEENS5_IJSV_iEEEEEEEEEEESK_S12_NS4_8TiledMMAINS4_8MMA_AtomIJNS4_17SM100_MMA_MXF4_SSISI_SI_fSJ_Li128ELi256ELi32ELNS4_4UMMA5MajorE0ELS17_0ELNS16_7ScaleInE0ELS18_0EEEEEENSM_INS5_IJSC_SC_SC_EEENS5_IJSV_SV_SV_EEEEENS5_IJNS4_10UnderscoreES1E_S1E_EEEEENS5_IJNS4_13SM90_TMA_LOADES1H_EEENS5_IJNS4_14ComposedLayoutINS4_7SwizzleILi2ELi4ELi3EEENS4_18smem_ptr_flag_bitsILi4EEENSM_INS5_IJNSA_ILi8EEESF_EEENS5_IJSF_SC_EEEEEEENSM_INS5_IJNS5_IJNS5_IJSO_SC_EEENS5_IJSN_NSA_ILi2EEEEEEEEESC_NS5_IJS1U_SC_EEEEEENS5_IJNS5_IJNS5_IJST_SX_EEESW_EEESV_NS5_IJS1U_SX_EEEEEEEEEEEvNS4_8identityENS5_IJNS4_23SM90_TMA_LOAD_MULTICASTES26_EEENS5_IJS1S_NSM_INS5_IJNS5_IJNS5_IJSO_S1U_EEES1V_EEESC_S1X_EEENS5_IJS20_SV_NS5_IJS1U_NSA_ILi1024EEEEEEEEEEEEEEvS25_EENS_8epilogue10collective18CollectiveEpilogueINS2H_23Sm100TmaWarpSpecializedILi4ELi2ELi32ELb1ELb0EEEJNS5_IJNSA_ILi64EEESG_SF_EEENS5_IJNSM_IS2M_SC_EENSM_IS1V_NS5_IJSC_SF_EEEEEEEENS_10bfloat16_tESL_S2S_SL_NS2H_6fusion15FusionCallbacksIS2L_NS2T_17LinearCombinationIS2S_fS2S_fLNS_15FloatRoundStyleE2EEES2N_S2R_JEEENS4_5SM1004TMEM4LOAD26SM100_TMEM_LOAD_32dp32b32xES1H_NS1J_IS1L_NS1M_ILi16EEENSM_INS5_IJS1O_SN_EEENS5_IJSN_SC_EEEEEEENS4_39AutoVectorizingCopyWithAssumedAlignmentILi128EEENS4_14SM90_TMA_STOREES37_S39_S39_EEEvvEEEEvNT_6ParamsE:
	.zero		3968


//--------------------- SYMBOLS --------------------------

	.type		.nv.reservedSmem.offset0,@object
	.size		.nv.reservedSmem.offset0,0x4
	.type		.nv.reservedSmem.cap,@object
	.size		.nv.reservedSmem.cap,0x4
	.type		__assertfail,@function
